def matmul_kernel(
    a_ptr,
    b_ptr,
    c_ptr,
    M,
    N,
    K,
    stride_am,
    stride_ak,
    stride_bk,
    stride_bn,
    stride_cm,
    stride_cn,
    BLOCK_M: tl.constexpr,
    BLOCK_N: tl.constexpr,
    BLOCK_K: tl.constexpr,
    GROUP_M: tl.constexpr,
):
    pid = tl.program_id(axis=0)
    num_pid_m = tl.cdiv(M, BLOCK_M)
    num_pid_n = tl.cdiv(N, BLOCK_N)
    num_pid_in_group = GROUP_M * num_pid_n
    group_id = pid // num_pid_in_group
    first_pid_m = group_id * GROUP_M
    group_size_m = min(num_pid_m - first_pid_m, GROUP_M)
    pid_m = first_pid_m + ((pid % num_pid_in_group) % group_size_m)
    pid_n = (pid % num_pid_in_group) // group_size_m

    offs_am = (pid_m * BLOCK_M + tl.arange(0, BLOCK_M)) % M
    offs_bn = (pid_n * BLOCK_N + tl.arange(0, BLOCK_N)) % N
    offs_k = tl.arange(0, BLOCK_K)
    a_ptrs = a_ptr + offs_am[:, None] * stride_am + offs_k[None, :] * stride_ak
    b_ptrs = b_ptr + offs_k[:, None] * stride_bk + offs_bn[None, :] * stride_bn

    acc = tl.zeros((BLOCK_M, BLOCK_N), dtype=tl.float32)
    for kk in range(0, tl.cdiv(K, BLOCK_K)):
        a = tl.load(a_ptrs, mask=offs_k[None, :] < K - kk * BLOCK_K, other=0.0)
        b = tl.load(b_ptrs, mask=offs_k[:, None] < K - kk * BLOCK_K, other=0.0)
        acc = tl.dot(a, b, acc)
        a_ptrs += BLOCK_K * stride_ak
        b_ptrs += BLOCK_K * stride_bk

    c = acc.to(c_ptr.dtype.element_ty)
    offs_cm = pid_m * BLOCK_M + tl.arange(0, BLOCK_M)
    offs_cn = pid_n * BLOCK_N + tl.arange(0, BLOCK_N)
    c_ptrs = c_ptr + offs_cm[:, None] * stride_cm + offs_cn[None, :] * stride_cn
    mask = (offs_cm[:, None] < M) & (offs_cn[None, :] < N)
    tl.store(c_ptrs, c, mask=mask)

# config = {"BLOCK_K": 128, "BLOCK_M": 64, "BLOCK_N": 128, "GROUP_M": 8, "arch": "sm_100", "dtype": "fp8e5m2", "num_ctas": 1, "num_stages": 3, "num_warps": 1}
# arch = sm_100


// ===== COMPILED SASS (sm_100a) =====

	.target	sm_100a

	.elftype	@"ET_EXEC"


//--------------------- .note.nv.tkinfo           --------------------------
	.section	.note.nv.tkinfo,"",@"SHT_NOTE"
	.sectionflags	@"SHF_NOTE_NV_TKINFO"
	.tkinfo
        /*0018*/ 	.word	0x00000081
        /*0030*/ 	.string	""
        /*0030*/ 	.string	"ptxas-blackwell"
        /*0030*/ 	.string	"Cuda compilation tools, release 12.9, V12.9.86"
        /*0030*/ 	.string	"Build cuda_12.9.r12.9/compiler.36037853_0"
        /*0030*/ 	.string	"-v  -suppress-debug-info  -lineinfo  -arch sm_100a "



//--------------------- .note.nv.cuver            --------------------------
	.section	.note.nv.cuver,"",@"SHT_NOTE"
	.sectionflags	@"SHF_NOTE_NV_CUVER"
        /*0018*/ 	.short	0x0001
        /*001a*/ 	.short	0x0064
        /*001c*/ 	.short	0x0001
        /*001e*/ 	.short	0x0000
        /*0020*/ 	.short	0x0001
        /*0022*/ 	.short	0x0000


//--------------------- .nv.info                  --------------------------
	.section	.nv.info,"",@"SHT_CUDA_INFO"
	.align	4


	//----- nvinfo : EIATTR_REGCOUNT
	.align		4
        /*0000*/ 	.byte	0x04, 0x2f
        /*0002*/ 	.short	(.L_1 - .L_0)
	.align		4
.L_0:
        /*0004*/ 	.word	index@(matmul_kernel)
        /*0008*/ 	.word	0x00000040


	//----- nvinfo : EIATTR_FRAME_SIZE
	.align		4
.L_1:
        /*000c*/ 	.byte	0x04, 0x11
        /*000e*/ 	.short	(.L_3 - .L_2)
	.align		4
.L_2:
        /*0010*/ 	.word	index@(matmul_kernel)
        /*0014*/ 	.word	0x000033b0


	//----- nvinfo : EIATTR_MIN_STACK_SIZE
	.align		4
.L_3:
        /*0018*/ 	.byte	0x04, 0x12
        /*001a*/ 	.short	(.L_5 - .L_4)
	.align		4
.L_4:
        /*001c*/ 	.word	index@(matmul_kernel)
        /*0020*/ 	.word	0x000033b0
.L_5:


//--------------------- .nv.info.matmul_kernel    --------------------------
	.section	.nv.info.matmul_kernel,"",@"SHT_CUDA_INFO"
	.sectionflags	@""
	.align	4


	//----- nvinfo : EIATTR_CUDA_API_VERSION
	.align		4
        /*0000*/ 	.byte	0x04, 0x37
        /*0002*/ 	.short	(.L_7 - .L_6)
.L_6:
        /*0004*/ 	.word	0x00000081


	//----- nvinfo : EIATTR_KPARAM_INFO
	.align		4
.L_7:
        /*0008*/ 	.byte	0x04, 0x17
        /*000a*/ 	.short	(.L_9 - .L_8)
.L_8:
        /*000c*/ 	.word	0x00000000
        /*0010*/ 	.short	0x000d
        /*0012*/ 	.short	0x0048
        /*0014*/ 	.byte	0x00, 0xf4, 0x21, 0x00


	//----- nvinfo : EIATTR_KPARAM_INFO
	.align		4
.L_9:
        /*0018*/ 	.byte	0x04, 0x17
        /*001a*/ 	.short	(.L_11 - .L_10)
.L_10:
        /*001c*/ 	.word	0x00000000
        /*0020*/ 	.short	0x000c
        /*0022*/ 	.short	0x0040
        /*0024*/ 	.byte	0x00, 0xf4, 0x21, 0x00


	//----- nvinfo : EIATTR_KPARAM_INFO
	.align		4
.L_11:
        /*0028*/ 	.byte	0x04, 0x17
        /*002a*/ 	.short	(.L_13 - .L_12)
.L_12:
        /*002c*/ 	.word	0x00000000
        /*0030*/ 	.short	0x000b
        /*0032*/ 	.short	0x0038
        /*0034*/ 	.byte	0x00, 0xf0, 0x11, 0x00


	//----- nvinfo : EIATTR_KPARAM_INFO
	.align		4
.L_13:
        /*0038*/ 	.byte	0x04, 0x17
        /*003a*/ 	.short	(.L_15 - .L_14)
.L_14:
        /*003c*/ 	.word	0x00000000
        /*0040*/ 	.short	0x000a
        /*0042*/ 	.short	0x0034
        /*0044*/ 	.byte	0x00, 0xf0, 0x11, 0x00


	//----- nvinfo : EIATTR_KPARAM_INFO
	.align		4
.L_15:
        /*0048*/ 	.byte	0x04, 0x17
        /*004a*/ 	.short	(.L_17 - .L_16)
.L_16:
        /*004c*/ 	.word	0x00000000
        /*0050*/ 	.short	0x0009
        /*0052*/ 	.short	0x0030
        /*0054*/ 	.byte	0x00, 0xf0, 0x11, 0x00


	//----- nvinfo : EIATTR_KPARAM_INFO
	.align		4
.L_17:
        /*0058*/ 	.byte	0x04, 0x17
        /*005a*/ 	.short	(.L_19 - .L_18)
.L_18:
        /*005c*/ 	.word	0x00000000
        /*0060*/ 	.short	0x0008
        /*0062*/ 	.short	0x002c
        /*0064*/ 	.byte	0x00, 0xf0, 0x11, 0x00


	//----- nvinfo : EIATTR_KPARAM_INFO
	.align		4
.L_19:
        /*0068*/ 	.byte	0x04, 0x17
        /*006a*/ 	.short	(.L_21 - .L_20)
.L_20:
        /*006c*/ 	.word	0x00000000
        /*0070*/ 	.short	0x0007
        /*0072*/ 	.short	0x0028
        /*0074*/ 	.byte	0x00, 0xf0, 0x11, 0x00


	//----- nvinfo : EIATTR_KPARAM_INFO
	.align		4
.L_21:
        /*0078*/ 	.byte	0x04, 0x17
        /*007a*/ 	.short	(.L_23 - .L_22)
.L_22:
        /*007c*/ 	.word	0x00000000
        /*0080*/ 	.short	0x0006
        /*0082*/ 	.short	0x0024
        /*0084*/ 	.byte	0x00, 0xf0, 0x11, 0x00


	//----- nvinfo : EIATTR_KPARAM_INFO
	.align		4
.L_23:
        /*0088*/ 	.byte	0x04, 0x17
        /*008a*/ 	.short	(.L_25 - .L_24)
.L_24:
        /*008c*/ 	.word	0x00000000
        /*0090*/ 	.short	0x0005
        /*0092*/ 	.short	0x0020
        /*0094*/ 	.byte	0x00, 0xf0, 0x11, 0x00


	//----- nvinfo : EIATTR_KPARAM_INFO
	.align		4
.L_25:
        /*0098*/ 	.byte	0x04, 0x17
        /*009a*/ 	.short	(.L_27 - .L_26)
.L_26:
        /*009c*/ 	.word	0x00000000
        /*00a0*/ 	.short	0x0004
        /*00a2*/ 	.short	0x001c
        /*00a4*/ 	.byte	0x00, 0xf0, 0x11, 0x00


	//----- nvinfo : EIATTR_KPARAM_INFO
	.align		4
.L_27:
        /*00a8*/ 	.byte	0x04, 0x17
        /*00aa*/ 	.short	(.L_29 - .L_28)
.L_28:
        /*00ac*/ 	.word	0x00000000
        /*00b0*/ 	.short	0x0003
        /*00b2*/ 	.short	0x0018
        /*00b4*/ 	.byte	0x00, 0xf0, 0x11, 0x00


	//----- nvinfo : EIATTR_KPARAM_INFO
	.align		4
.L_29:
        /*00b8*/ 	.byte	0x04, 0x17
        /*00ba*/ 	.short	(.L_31 - .L_30)
.L_30:
        /*00bc*/ 	.word	0x00000000
        /*00c0*/ 	.short	0x0002
        /*00c2*/ 	.short	0x0010
        /*00c4*/ 	.byte	0x00, 0xf4, 0x21, 0x00


	//----- nvinfo : EIATTR_KPARAM_INFO
	.align		4
.L_31:
        /*00c8*/ 	.byte	0x04, 0x17
        /*00ca*/ 	.short	(.L_33 - .L_32)
.L_32:
        /*00cc*/ 	.word	0x00000000
        /*00d0*/ 	.short	0x0001
        /*00d2*/ 	.short	0x0008
        /*00d4*/ 	.byte	0x00, 0xf4, 0x21, 0x00


	//----- nvinfo : EIATTR_KPARAM_INFO
	.align		4
.L_33:
        /*00d8*/ 	.byte	0x04, 0x17
        /*00da*/ 	.short	(.L_35 - .L_34)
.L_34:
        /*00dc*/ 	.word	0x00000000
        /*00e0*/ 	.short	0x0000
        /*00e2*/ 	.short	0x0000
        /*00e4*/ 	.byte	0x00, 0xf4, 0x21, 0x00


	//----- nvinfo : EIATTR_SPARSE_MMA_MASK
	.align		4
.L_35:
        /*00e8*/ 	.byte	0x03, 0x50
        /*00ea*/ 	.short	0x0000


	//----- nvinfo : EIATTR_MAXREG_COUNT
	.align		4
        /*00ec*/ 	.byte	0x03, 0x1b
        /*00ee*/ 	.short	0x00ff


	//----- nvinfo : EIATTR_NUM_BARRIERS
	.align		4
        /*00f0*/ 	.byte	0x02, 0x4c
        /*00f2*/ 	.byte	0x01
	.zero		1


	//----- nvinfo : EIATTR_ANNOTATIONS
	.align		4
        /*00f4*/ 	.byte	0x04, 0x55
        /*00f6*/ 	.short	(.L_37 - .L_36)


	//   ....[0]....
.L_36:
        /*00f8*/ 	.word	0x00000001
        /*00fc*/ 	.byte	0x50, 0x00, 0x00, 0x00, 0x01, 0x00, 0x00, 0x00, 0x90, 0x00, 0x00, 0x00, 0x01, 0x00, 0x00, 0x00
        /* <DEDUP_REMOVED lines=3705> */
        /*e89c*/ 	.byte	0xc0, 0xde, 0x03, 0x00


	//----- nvinfo : EIATTR_COOP_GROUP_MASK_REGIDS
	.align		4
.L_37:
        /*e8a0*/ 	.byte	0x04, 0x29
        /*e8a2*/ 	.short	(.L_39 - .L_38)


	//   ....[0]....
.L_38:
        /*e8a4*/ 	.word	0xffffffff


	//   ....[1]....
        /*e8a8*/ 	.word	0xffffffff


	//   ....[2]....
        /*e8ac*/ 	.word	0xffffffff


	//   ....[3]....
        /*e8b0*/ 	.word	0xffffffff


	//   ....[4]....
        /*e8b4*/ 	.word	0xffffffff


	//   ....[5]....
        /*e8b8*/ 	.word	0xffffffff


	//   ....[6]....
        /*e8bc*/ 	.word	0xffffffff


	//   ....[7]....
        /*e8c0*/ 	.word	0xffffffff


	//   ....[8]....
        /*e8c4*/ 	.word	0xffffffff


	//   ....[9]....
        /*e8c8*/ 	.word	0xffffffff


	//   ....[10]....
        /*e8cc*/ 	.word	0xffffffff


	//   ....[11]....
        /*e8d0*/ 	.word	0xffffffff


	//   ....[12]....
        /*e8d4*/ 	.word	0xffffffff


	//   ....[13]....
        /*e8d8*/ 	.word	0xffffffff


	//   ....[14]....
        /*e8dc*/ 	.word	0xffffffff


	//   ....[15]....
        /*e8e0*/ 	.word	0xffffffff


	//   ....[16]....
        /*e8e4*/ 	.word	0xffffffff


	//   ....[17]....
        /*e8e8*/ 	.word	0xffffffff


	//   ....[18]....
        /*e8ec*/ 	.word	0xffffffff


	//   ....[19]....
        /*e8f0*/ 	.word	0xffffffff


	//   ....[20]....
        /*e8f4*/ 	.word	0xffffffff


	//   ....[21]....
        /*e8f8*/ 	.word	0xffffffff


	//   ....[22]....
        /*e8fc*/ 	.word	0xffffffff


	//   ....[23]....
        /*e900*/ 	.word	0xffffffff


	//   ....[24]....
        /*e904*/ 	.word	0xffffffff


	//   ....[25]....
        /*e908*/ 	.word	0xffffffff


	//   ....[26]....
        /*e90c*/ 	.word	0xffffffff


	//   ....[27]....
        /*e910*/ 	.word	0xffffffff


	//   ....[28]....
        /*e914*/ 	.word	0xffffffff


	//   ....[29]....
        /*e918*/ 	.word	0xffffffff


	//   ....[30]....
        /*e91c*/ 	.word	0xffffffff


	//----- nvinfo : EIATTR_COOP_GROUP_INSTR_OFFSETS
	.align		4
.L_39:
        /*e920*/ 	.byte	0x04, 0x28
        /*e922*/ 	.short	(.L_41 - .L_40)


	//   ....[0]....
.L_40:
        /*e924*/ 	.word	0x0006d270


	//   ....[1]....
        /*e928*/ 	.word	0x0006d2b0


	//   ....[2]....
        /*e92c*/ 	.word	0x0006d330


	//   ....[3]....
        /*e930*/ 	.word	0x0006d3b0


	//   ....[4]....
        /*e934*/ 	.word	0x0006d440


	//   ....[5]....
        /*e938*/ 	.word	0x0006d490


	//   ....[6]....
        /*e93c*/ 	.word	0x0006d5b0


	//   ....[7]....
        /*e940*/ 	.word	0x0006d5d0


	//   ....[8]....
        /*e944*/ 	.word	0x0006d690


	//   ....[9]....
        /*e948*/ 	.word	0x0006d6b0


	//   ....[10]....
        /*e94c*/ 	.word	0x0006d760


	//   ....[11]....
        /*e950*/ 	.word	0x0006d790


	//   ....[12]....
        /*e954*/ 	.word	0x0006d860


	//   ....[13]....
        /*e958*/ 	.word	0x0006d8a0


	//   ....[14]....
        /*e95c*/ 	.word	0x0006d960


	//   ....[15]....
        /*e960*/ 	.word	0x0006d980


	//   ....[16]....
        /*e964*/ 	.word	0x0006da30


	//   ....[17]....
        /*e968*/ 	.word	0x0006da50


	//   ....[18]....
        /*e96c*/ 	.word	0x0006dab0


	//   ....[19]....
        /*e970*/ 	.word	0x0006dad0


	//   ....[20]....
        /*e974*/ 	.word	0x0006db60


	//   ....[21]....
        /*e978*/ 	.word	0x0006dba0


	//   ....[22]....
        /*e97c*/ 	.word	0x0006dbc0


	//   ....[23]....
        /*e980*/ 	.word	0x0006dce0


	//   ....[24]....
        /*e984*/ 	.word	0x0006ddd0


	//   ....[25]....
        /*e988*/ 	.word	0x0006de00


	//   ....[26]....
        /*e98c*/ 	.word	0x0006de30


	//   ....[27]....
        /*e990*/ 	.word	0x0006de80


	//   ....[28]....
        /*e994*/ 	.word	0x0006dea0


	//   ....[29]....
        /*e998*/ 	.word	0x0006df00


	//   ....[30]....
        /*e99c*/ 	.word	0x0006e070


	//----- nvinfo : EIATTR_VRC_CTA_INIT_COUNT
	.align		4
.L_41:
        /*e9a0*/ 	.byte	0x02, 0x4a
	.zero		1
	.zero		1


	//----- nvinfo : EIATTR_EXIT_INSTR_OFFSETS
	.align		4
        /*e9a4*/ 	.byte	0x04, 0x1c
        /*e9a6*/ 	.short	(.L_43 - .L_42)


	//   ....[0]....
.L_42:
        /*e9a8*/ 	.word	0x00076ea0


	//   ....[1]....
        /*e9ac*/ 	.word	0x00076ec0


	//----- nvinfo : EIATTR_REQNTID
	.align		4
.L_43:
        /*e9b0*/ 	.byte	0x04, 0x10
        /*e9b2*/ 	.short	(.L_45 - .L_44)
.L_44:
        /*e9b4*/ 	.word	0x00000020
        /*e9b8*/ 	.word	0x00000001
        /*e9bc*/ 	.word	0x00000001


	//----- nvinfo : EIATTR_CBANK_PARAM_SIZE
	.align		4
.L_45:
        /*e9c0*/ 	.byte	0x03, 0x19
        /*e9c2*/ 	.short	0x0050


	//----- nvinfo : EIATTR_PARAM_CBANK
	.align		4
        /*e9c4*/ 	.byte	0x04, 0x0a
        /*e9c6*/ 	.short	(.L_47 - .L_46)
	.align		4
.L_46:
        /*e9c8*/ 	.word	index@(.nv.constant0.matmul_kernel)
        /*e9cc*/ 	.short	0x0380
        /*e9ce*/ 	.short	0x0050


	//----- nvinfo : EIATTR_SW_WAR
	.align		4
.L_47:
        /*e9d0*/ 	.byte	0x04, 0x36
        /*e9d2*/ 	.short	(.L_49 - .L_48)
.L_48:
        /*e9d4*/ 	.word	0x00000008
.L_49:


//--------------------- .nv.compat                --------------------------
	.section	.nv.compat,"",@"SHT_CUDA_COMPAT_INFO"
	.align	4
        /*0000*/ 	.byte	0x02, 0x02, 0x02, 0x00, 0x02, 0x05, 0x05, 0x00, 0x02, 0x03, 0x00, 0x00, 0x02, 0x06, 0x01, 0x00


//--------------------- .nv.callgraph             --------------------------
	.section	.nv.callgraph,"",@"SHT_CUDA_CALLGRAPH"
	.align	4
	.sectionentsize	8
	.align		4
        /*0000*/ 	.word	0x00000000
	.align		4
        /*0004*/ 	.word	0xffffffff
	.align		4
        /*0008*/ 	.word	0x00000000
	.align		4
        /*000c*/ 	.word	0xfffffffe
	.align		4
        /*0010*/ 	.word	0x00000000
	.align		4
        /*0014*/ 	.word	0xfffffffd
	.align		4
        /*0018*/ 	.word	0x00000000
	.align		4
        /*001c*/ 	.word	0xfffffffc


//--------------------- .text.matmul_kernel       --------------------------
	.section	.text.matmul_kernel,"ax",@progbits
	.align	128
        .global         matmul_kernel
        .type           matmul_kernel,@function
        .size           matmul_kernel,(.L_x_3 - matmul_kernel)
        .other          matmul_kernel,@"STO_CUDA_ENTRY STV_DEFAULT"
matmul_kernel:
.text.matmul_kernel:
[----:B------:R-:W0:Y:S08]  /*0000*/  LDC R1, c[0x0][0x37c] ;  /* 0x0000df00ff017b82 */ /* 0x000e300000000800 */
[----:B------:R-:W1:Y:S01]  /*0010*/  LDC.64 R2, c[0x0][0x398] ;  /* 0x0000e600ff027b82 */ /* 0x000e620000000a00 */
[----:B0-----:R-:W-:Y:S01]  /*0020*/  VIADD R1, R1, 0xffffcc50 ;  /* 0xffffcc5001017836 */ /* 0x001fe20000000000 */
[----:B------:R-:W0:Y:S01]  /*0030*/  S2R R7, SR_CTAID.X ;  /* 0x0000000000077919 */ /* 0x000e220000002500 */
[----:B------:R-:W2:Y:S03]  /*0040*/  LDCU UR41, c[0x0][0x3a0] ;  /* 0x00007400ff2977ac */ /* 0x000ea60008000800 */
[----:B------:R-:W-:Y:S01]  /*0050*/  STL [R1+0x380], RZ ;  /* 0x000380ff01007387 */ /* 0x000fe20000100800 */
[----:B------:R-:W-:Y:S01]  /*0060*/  UMOV UR4, 0x400 ;  /* 0x0000040000047882 */ /* 0x000fe20000000000 */
[----:B------:R-:W3:Y:S01]  /*0070*/  S2UR UR5, SR_CgaCtaId ;  /* 0x00000000000579c3 */ /* 0x000ee20000008800 */
[----:B------:R-:W4:Y:S01]  /*0080*/  LDCU.64 UR42, c[0x0][0x358] ;  /* 0x00006b00ff2a77ac */ /* 0x000f220008000a00 */
[----:B------:R-:W-:Y:S04]  /*0090*/  STL [R1+0x384], RZ ;  /* 0x000384ff01007387 */ /* 0x000fe80000100800 */
[----:B------:R-:W-:Y:S04]  /*00a0*/  STL [R1+0x388], RZ ;  /* 0x000388ff01007387 */ /* 0x000fe80000100800 */
[----:B------:R-:W-:Y:S01]  /*00b0*/  STL [R1+0x38c], RZ ;  /* 0x00038cff01007387 */ /* 0x000fe20000100800 */
[----:B--2---:R-:W-:-:S03]  /*00c0*/  UIADD3 UR41, UPT, UPT, UR41, 0x7f, URZ ;  /* 0x0000007f29297890 */ /* 0x004fc6000fffe0ff */
[----:B------:R-:W-:Y:S01]  /*00d0*/  STL [R1+0x3b0], RZ ;  /* 0x0003b0ff01007387 */ /* 0x000fe20000100800 */
[----:B-1----:R-:W-:Y:S01]  /*00e0*/  VIADD R0, R3, 0x7f ;  /* 0x0000007f03007836 */ /* 0x002fe20000000000 */
[----:B------:R-:W-:Y:S02]  /*00f0*/  UISETP.GE.AND UP0, UPT, UR41, 0x80, UPT ;  /* 0x000000802900788c */ /* 0x000fe4000bf06270 */
[----:B------:R-:W-:Y:S02]  /*0100*/  STL [R1+0x3b4], RZ ;  /* 0x0003b4ff01007387 */ /* 0x000fe40000100800 */
[----:B------:R-:W-:Y:S02]  /*0110*/  SHF.R.S32.HI R5, RZ, 0x1f, R0 ;  /* 0x0000001fff057819 */ /* 0x000fe40000011400 */
[----:B------:R-:W-:Y:S01]  /*0120*/  STL [R1+0x3b8], RZ ;  /* 0x0003b8ff01007387 */ /* 0x000fe20000100800 */
[----:B---3--:R-:W-:Y:S01]  /*0130*/  ULEA UR4, UR5, UR4, 0x18 ;  /* 0x0000000405047291 */ /* 0x008fe2000f8ec0ff */
[----:B------:R-:W-:-:S02]  /*0140*/  LEA.HI R5, R5, R0, RZ, 0x7 ;  /* 0x0000000005057211 */ /* 0x000fc400078f38ff */
[----:B------:R-:W-:Y:S01]  /*0150*/  STL [R1+0x3bc], RZ ;  /* 0x0003bcff01007387 */ /* 0x000fe20000100800 */
[----:B0-----:R-:W-:Y:S02]  /*0160*/  IABS R10, R7 ;  /* 0x00000007000a7213 */ /* 0x001fe40000000000 */
[----:B------:R-:W-:Y:S01]  /*0170*/  SHF.R.S32.HI R5, RZ, 0x7, R5 ;  /* 0x00000007ff057819 */ /* 0x000fe20000011405 */
[----:B------:R-:W-:Y:S04]  /*0180*/  STL [R1+0x3c0], RZ ;  /* 0x0003c0ff01007387 */ /* 0x000fe80000100800 */
[----:B------:R-:W-:Y:S01]  /*0190*/  IMAD.SHL.U32 R6, R5, 0x8, RZ ;  /* 0x0000000805067824 */ /* 0x000fe200078e00ff */
[----:B------:R-:W-:Y:S04]  /*01a0*/  STL [R1+0x3c4], RZ ;  /* 0x0003c4ff01007387 */ /* 0x000fe80000100800 */
[-C--:B------:R-:W-:Y:S01]  /*01b0*/  IABS R9, R6.reuse ;  /* 0x0000000600097213 */ /* 0x080fe20000000000 */
[----:B------:R-:W-:Y:S01]  /*01c0*/  STL [R1+0x3c8], RZ ;  /* 0x0003c8ff01007387 */ /* 0x000fe20000100800 */
[----:B------:R-:W-:-:S02]  /*01d0*/  IABS R12, R6 ;  /* 0x00000006000c7213 */ /* 0x000fc40000000000 */
[----:B------:R-:W0:Y:S01]  /*01e0*/  I2F.RP R0, R9 ;  /* 0x0000000900007306 */ /* 0x000e220000209400 */
[----:B------:R-:W-:Y:S04]  /*01f0*/  STL [R1+0x3cc], RZ ;  /* 0x0003ccff01007387 */ /* 0x000fe80000100800 */
[----:B------:R-:W-:Y:S04]  /*0200*/  STL [R1+0x3d0], RZ ;  /* 0x0003d0ff01007387 */ /* 0x000fe80000100800 */
[----:B------:R-:W-:Y:S04]  /*0210*/  STL [R1+0x3d4], RZ ;  /* 0x0003d4ff01007387 */ /* 0x000fe80000100800 */
[----:B------:R-:W-:Y:S01]  /*0220*/  STL [R1+0x3d8], RZ ;  /* 0x0003d8ff01007387 */ /* 0x000fe20000100800 */
[----:B0-----:R-:W0:Y:S03]  /*0230*/  MUFU.RCP R0, R0 ;  /* 0x0000000000007308 */ /* 0x001e260000001000 */
[----:B------:R-:W-:Y:S04]  /*0240*/  STL [R1+0x3dc], RZ ;  /* 0x0003dcff01007387 */ /* 0x000fe80000100800 */
[----:B------:R-:W-:Y:S04]  /*0250*/  STL [R1+0x3e0], RZ ;  /* 0x0003e0ff01007387 */ /* 0x000fe80000100800 */
[----:B------:R-:W-:Y:S04]  /*0260*/  STL [R1+0x3e4], RZ ;  /* 0x0003e4ff01007387 */ /* 0x000fe80000100800 */
[----:B------:R-:W-:Y:S01]  /*0270*/  STL [R1+0x3e8], RZ ;  /* 0x0003e8ff01007387 */ /* 0x000fe20000100800 */
[----:B0-----:R-:W-:-:S03]  /*0280*/  VIADD R4, R0, 0xffffffe ;  /* 0x0ffffffe00047836 */ /* 0x001fc60000000000 */
[----:B------:R-:W-:Y:S01]  /*0290*/  STL [R1+0x3ec], RZ ;  /* 0x0003ecff01007387 */ /* 0x000fe20000100800 */
[----:B------:R-:W-:Y:S01]  /*02a0*/  IMAD.MOV R0, RZ, RZ, -R12 ;  /* 0x000000ffff007224 */ /* 0x000fe200078e0a0c */
[----:B------:R0:W1:Y:S02]  /*02b0*/  F2I.FTZ.U32.TRUNC.NTZ R5, R4 ;  /* 0x0000000400057305 */ /* 0x000064000021f000 */
[----:B------:R-:W-:Y:S04]  /*02c0*/  STL [R1+0x440], RZ ;  /* 0x000440ff01007387 */ /* 0x000fe80000100800 */
[----:B------:R-:W-:Y:S04]  /*02d0*/  STL [R1+0x444], RZ ;  /* 0x000444ff01007387 */ /* 0x000fe80000100800 */
[----:B------:R-:W-:Y:S01]  /*02e0*/  STL [R1+0x448], RZ ;  /* 0x000448ff01007387 */ /* 0x000fe20000100800 */
[----:B0-----:R-:W-:-:S03]  /*02f0*/  IMAD.MOV.U32 R4, RZ, RZ, RZ ;  /* 0x000000ffff047224 */ /* 0x001fc600078e00ff */
[----:B------:R-:W-:Y:S01]  /*0300*/  STL [R1+0x44c], RZ ;  /* 0x00044cff01007387 */ /* 0x000fe20000100800 */
[----:B-1----:R-:W-:-:S03]  /*0310*/  IMAD.MOV R8, RZ, RZ, -R5 ;  /* 0x000000ffff087224 */ /* 0x002fc600078e0a05 */
[----:B------:R-:W-:Y:S01]  /*0320*/  STL [R1+0x460], RZ ;  /* 0x000460ff01007387 */ /* 0x000fe20000100800 */
[----:B------:R-:W-:-:S03]  /*0330*/  IMAD R11, R8, R9, RZ ;  /* 0x00000009080b7224 */ /* 0x000fc600078e02ff */
[----:B------:R-:W-:Y:S01]  /*0340*/  STL [R1+0x464], RZ ;  /* 0x000464ff01007387 */ /* 0x000fe20000100800 */
[----:B------:R-:W-:Y:S02]  /*0350*/  IMAD.MOV.U32 R8, RZ, RZ, R10 ;  /* 0x000000ffff087224 */ /* 0x000fe400078e000a */
[----:B------:R-:W-:Y:S01]  /*0360*/  IMAD.HI.U32 R5, R5, R11, R4 ;  /* 0x0000000b05057227 */ /* 0x000fe200078e0004 */
[----:B------:R-:W-:Y:S04]  /*0370*/  STL [R1+0x468], RZ ;  /* 0x000468ff01007387 */ /* 0x000fe80000100800 */
[----:B------:R-:W-:Y:S01]  /*0380*/  STL [R1+0x46c], RZ ;  /* 0x00046cff01007387 */ /* 0x000fe20000100800 */
[----:B------:R-:W-:-:S03]  /*0390*/  IMAD.HI.U32 R5, R5, R8, RZ ;  /* 0x0000000805057227 */ /* 0x000fc600078e00ff */
[----:B------:R-:W-:Y:S01]  /*03a0*/  STL [R1+0x480], RZ ;  /* 0x000480ff01007387 */ /* 0x000fe20000100800 */
[----:B------:R-:W-:-:S03]  /*03b0*/  IMAD R0, R5, R0, R8 ;  /* 0x0000000005007224 */ /* 0x000fc600078e0208 */
[----:B------:R-:W-:Y:S02]  /*03c0*/  STL [R1+0x484], RZ ;  /* 0x000484ff01007387 */ /* 0x000fe40000100800 */
[----:B------:R-:W-:Y:S02]  /*03d0*/  ISETP.GT.U32.AND P1, PT, R9, R0, PT ;  /* 0x000000000900720c */ /* 0x000fe40003f24070 */
[----:B------:R-:W-:Y:S04]  /*03e0*/  STL [R1+0x488], RZ ;  /* 0x000488ff01007387 */ /* 0x000fe80000100800 */
[----:B------:R-:W-:Y:S04]  /*03f0*/  STL [R1+0x48c], RZ ;  /* 0x00048cff01007387 */ /* 0x000fe80000100800 */
[----:B------:R-:W-:Y:S03]  /*0400*/  STL [R1+0x690], RZ ;  /* 0x000690ff01007387 */ /* 0x000fe60000100800 */
[----:B------:R-:W-:Y:S01]  /*0410*/  @!P1 IMAD.IADD R0, R0, 0x1, -R9 ;  /* 0x0000000100009824 */ /* 0x000fe200078e0a09 */
[----:B------:R-:W-:Y:S01]  /*0420*/  STL [R1+0x694], RZ ;  /* 0x000694ff01007387 */ /* 0x000fe20000100800 */
[----:B------:R-:W-:Y:S01]  /*0430*/  @!P1 VIADD R5, R5, 0x1 ;  /* 0x0000000105059836 */ /* 0x000fe20000000000 */
[----:B------:R-:W-:-:S02]  /*0440*/  ISETP.NE.AND P1, PT, R6, RZ, PT ;  /* 0x000000ff0600720c */ /* 0x000fc40003f25270 */
[----:B------:R-:W-:Y:S01]  /*0450*/  STL [R1+0x698], RZ ;  /* 0x000698ff01007387 */ /* 0x000fe20000100800 */
[----:B------:R-:W-:Y:S02]  /*0460*/  ISETP.GE.U32.AND P0, PT, R0, R9, PT ;  /* 0x000000090000720c */ /* 0x000fe40003f06070 */
[----:B------:R-:W-:Y:S01]  /*0470*/  LOP3.LUT R0, R7, R6, RZ, 0x3c, !PT ;  /* 0x0000000607007212 */ /* 0x000fe200078e3cff */
[----:B------:R-:W-:Y:S03]  /*0480*/  STL [R1+0x69c], RZ ;  /* 0x00069cff01007387 */ /* 0x000fe60000100800 */
[----:B------:R-:W-:Y:S01]  /*0490*/  ISETP.GE.AND P2, PT, R0, RZ, PT ;  /* 0x000000ff0000720c */ /* 0x000fe20003f46270 */
[----:B------:R-:W-:Y:S01]  /*04a0*/  STL [R1+0x7f0], RZ ;  /* 0x0007f0ff01007387 */ /* 0x000fe20000100800 */
[----:B------:R-:W-:-:S03]  /*04b0*/  VIADD R0, R2, 0x3f ;  /* 0x0000003f02007836 */ /* 0x000fc60000000000 */
[----:B------:R-:W-:Y:S02]  /*04c0*/  STL [R1+0x7f4], RZ ;  /* 0x0007f4ff01007387 */ /* 0x000fe40000100800 */
[----:B------:R-:W-:Y:S02]  /*04d0*/  @P0 VIADD R5, R5, 0x1 ;  /* 0x0000000105050836 */ /* 0x000fe40000000000 */
[----:B------:R-:W-:Y:S02]  /*04e0*/  STL [R1+0x7f8], RZ ;  /* 0x0007f8ff01007387 */ /* 0x000fe40000100800 */
[----:B------:R-:W-:Y:S01]  /*04f0*/  IMAD.MOV.U32 R4, RZ, RZ, R5 ;  /* 0x000000ffff047224 */ /* 0x000fe200078e0005 */
[----:B------:R-:W-:Y:S01]  /*0500*/  SHF.R.S32.HI R5, RZ, 0x1f, R0 ;  /* 0x0000001fff057819 */ /* 0x000fe20000011400 */
[----:B------:R-:W-:Y:S02]  /*0510*/  STL [R1+0x7fc], RZ ;  /* 0x0007fcff01007387 */ /* 0x000fe40000100800 */
[----:B------:R-:W-:Y:S01]  /*0520*/  @!P2 IMAD.MOV R4, RZ, RZ, -R4 ;  /* 0x000000ffff04a224 */ /* 0x000fe200078e0a04 */
[----:B------:R-:W-:Y:S01]  /*0530*/  @!P1 LOP3.LUT R4, RZ, R6, RZ, 0x33, !PT ;  /* 0x00000006ff049212 */ /* 0x000fe200078e33ff */
[----:B------:R-:W-:Y:S01]  /*0540*/  STL [R1+0x7e0], RZ ;  /* 0x0007e0ff01007387 */ /* 0x000fe20000100800 */
[----:B------:R-:W-:-:S03]  /*0550*/  LEA.HI R5, R5, R0, RZ, 0x6 ;  /* 0x0000000005057211 */ /* 0x000fc600078f30ff */
[----:B------:R-:W-:Y:S01]  /*0560*/  STL [R1+0x7e4], RZ ;  /* 0x0007e4ff01007387 */ /* 0x000fe20000100800 */
[----:B------:R-:W-:Y:S02]  /*0570*/  IMAD.SHL.U32 R8, R4, 0x8, RZ ;  /* 0x0000000804087824 */ /* 0x000fe400078e00ff */
[----:B------:R-:W-:Y:S01]  /*0580*/  IMAD.MOV R4, RZ, RZ, -R4 ;  /* 0x000000ffff047224 */ /* 0x000fe200078e0a04 */
[----:B------:R-:W-:Y:S02]  /*0590*/  STL [R1+0x7e8], RZ ;  /* 0x0007e8ff01007387 */ /* 0x000fe40000100800 */
[----:B------:R-:W-:Y:S01]  /*05a0*/  LEA.HI.SX32 R5, R5, -R8, 0x1a ;  /* 0x8000000805057211 */ /* 0x000fe200078fd2ff */
[----:B------:R-:W-:Y:S01]  /*05b0*/  IMAD R6, R6, R4, R7 ;  /* 0x0000000406067224 */ /* 0x000fe200078e0207 */
[----:B------:R-:W-:Y:S02]  /*05c0*/  STL [R1+0x7ec], RZ ;  /* 0x0007ecff01007387 */ /* 0x000fe40000100800 */
[----:B------:R-:W-:-:S02]  /*05d0*/  VIMNMX R13, PT, PT, R5, 0x8, PT ;  /* 0x00000008050d7848 */ /* 0x000fc40003fe0100 */
[----:B------:R-:W-:Y:S01]  /*05e0*/  STL [R1+0x7d0], RZ ;  /* 0x0007d0ff01007387 */ /* 0x000fe20000100800 */
[----:B------:R-:W-:Y:S02]  /*05f0*/  IABS R11, R6 ;  /* 0x00000006000b7213 */ /* 0x000fe40000000000 */
[----:B------:R-:W-:Y:S01]  /*0600*/  IABS R9, R13 ;  /* 0x0000000d00097213 */ /* 0x000fe20000000000 */
[----:B------:R-:W-:Y:S03]  /*0610*/  STL [R1+0x7d4], RZ ;  /* 0x0007d4ff01007387 */ /* 0x000fe60000100800 */
        /* <DEDUP_REMOVED lines=11> */
[----:B------:R-:W-:Y:S04]  /*06d0*/  STL [R1+0x7b8], RZ ;  /* 0x0007b8ff01007387 */ /* 0x000fe80000100800 */
[----:B------:R-:W-:Y:S01]  /*06e0*/  STL [R1+0x7bc], RZ ;  /* 0x0007bcff01007387 */ /* 0x000fe20000100800 */
[----:B------:R-:W0:Y:S03]  /*06f0*/  F2I.FTZ.U32.TRUNC.NTZ R5, R5 ;  /* 0x0000000500057305 */ /* 0x000e26000021f000 */
[----:B------:R-:W-:Y:S04]  /*0700*/  STL [R1+0x780], RZ ;  /* 0x000780ff01007387 */ /* 0x000fe80000100800 */
[----:B------:R-:W-:Y:S04]  /*0710*/  STL [R1+0x784], RZ ;  /* 0x000784ff01007387 */ /* 0x000fe80000100800 */
[----:B------:R-:W-:Y:S04]  /*0720*/  STL [R1+0x788], RZ ;  /* 0x000788ff01007387 */ /* 0x000fe80000100800 */
[----:B------:R-:W-:Y:S01]  /*0730*/  STL [R1+0x78c], RZ ;  /* 0x00078cff01007387 */ /* 0x000fe20000100800 */
[----:B0-----:R-:W-:-:S03]  /*0740*/  IMAD.MOV R10, RZ, RZ, -R5 ;  /* 0x000000ffff0a7224 */ /* 0x001fc600078e0a05 */
[----:B------:R-:W-:Y:S01]  /*0750*/  STL [R1+0x810], RZ ;  /* 0x000810ff01007387 */ /* 0x000fe20000100800 */
[----:B------:R-:W-:Y:S01]  /*0760*/  IMAD.MOV.U32 R4, RZ, RZ, R10 ;  /* 0x000000ffff047224 */ /* 0x000fe200078e000a */
[----:B------:R-:W-:Y:S02]  /*0770*/  IABS R10, R13 ;  /* 0x0000000d000a7213 */ /* 0x000fe40000000000 */
[----:B------:R-:W-:Y:S01]  /*0780*/  STL [R1+0x814], RZ ;  /* 0x000814ff01007387 */ /* 0x000fe20000100800 */
[----:B------:R-:W-:Y:S02]  /*0790*/  IMAD R7, R4, R9, RZ ;  /* 0x0000000904077224 */ /* 0x000fe400078e02ff */
[----:B------:R-:W-:Y:S01]  /*07a0*/  IMAD.MOV.U32 R4, RZ, RZ, RZ ;  /* 0x000000ffff047224 */ /* 0x000fe200078e00ff */
[----:B------:R-:W-:Y:S03]  /*07b0*/  STL [R1+0x818], RZ ;  /* 0x000818ff01007387 */ /* 0x000fe60000100800 */
[----:B------:R-:W-:Y:S01]  /*07c0*/  IMAD.HI.U32 R4, R5, R7, R4 ;  /* 0x0000000705047227 */ /* 0x000fe200078e0004 */
[----:B------:R-:W-:Y:S03]  /*07d0*/  STL [R1+0x81c], RZ ;  /* 0x00081cff01007387 */ /* 0x000fe60000100800 */
[----:B------:R-:W-:Y:S01]  /*07e0*/  IMAD.MOV R5, RZ, RZ, -R10 ;  /* 0x000000ffff057224 */ /* 0x000fe200078e0a0a */
        /* <DEDUP_REMOVED lines=18> */
[----:B------:R-:W-:Y:S04]  /*0910*/  STL [R1+0x754], RZ ;  /* 0x000754ff01007387 */ /* 0x000fe80000100800 */
[----:B------:R-:W-:Y:S02]  /*0920*/  STL [R1+0x758], RZ ;  /* 0x000758ff01007387 */ /* 0x000fe40000100800 */
[----:B------:R-:W-:-:S02]  /*0930*/  @P0 VIADD R0, R0, 0x1 ;  /* 0x0000000100000836 */ /* 0x000fc40000000000 */
[----:B------:R-:W-:Y:S04]  /*0940*/  STL [R1+0x75c], RZ ;  /* 0x00075cff01007387 */ /* 0x000fe80000100800 */
[----:B------:R-:W-:Y:S01]  /*0950*/  STL [R1+0x740], RZ ;  /* 0x000740ff01007387 */ /* 0x000fe20000100800 */
[----:B------:R-:W-:Y:S01]  /*0960*/  @!P2 IMAD.MOV R0, RZ, RZ, -R0 ;  /* 0x000000ffff00a224 */ /* 0x000fe200078e0a00 */
[----:B------:R-:W-:Y:S02]  /*0970*/  @!P1 LOP3.LUT R0, RZ, R13, RZ, 0x33, !PT ;  /* 0x0000000dff009212 */ /* 0x000fe400078e33ff */
[----:B------:R-:W-:Y:S03]  /*0980*/  STL [R1+0x744], RZ ;  /* 0x000744ff01007387 */ /* 0x000fe60000100800 */
[----:B------:R-:W-:Y:S01]  /*0990*/  IMAD.MOV R4, RZ, RZ, -R0 ;  /* 0x000000ffff047224 */ /* 0x000fe200078e0a00 */
[----:B------:R-:W-:Y:S01]  /*09a0*/  STL [R1+0x748], RZ ;  /* 0x000748ff01007387 */ /* 0x000fe20000100800 */
[----:B------:R-:W-:-:S02]  /*09b0*/  IMAD.SHL.U32 R56, R0, 0x80, RZ ;  /* 0x0000008000387824 */ /* 0x000fc400078e00ff */
[----:B------:R-:W-:Y:S01]  /*09c0*/  IMAD R4, R13, R4, R6 ;  /* 0x000000040d047224 */ /* 0x000fe200078e0206 */
[----:B------:R-:W-:Y:S01]  /*09d0*/  STL [R1+0x74c], RZ ;  /* 0x00074cff01007387 */ /* 0x000fe20000100800 */
[C---:B------:R-:W-:Y:S02]  /*09e0*/  VIADD R6, R56.reuse, 0x1 ;  /* 0x0000000138067836 */ /* 0x040fe40000000000 */
[C---:B------:R-:W-:Y:S01]  /*09f0*/  VIADD R0, R56.reuse, 0x2 ;  /* 0x0000000238007836 */ /* 0x040fe20000000000 */
[----:B------:R-:W-:Y:S01]  /*0a00*/  STL [R1+0x730], RZ ;  /* 0x000730ff01007387 */ /* 0x000fe20000100800 */
[----:B------:R-:W-:Y:S02]  /*0a10*/  VIADD R7, R56, 0x3 ;  /* 0x0000000338077836 */ /* 0x000fe40000000000 */
[----:B------:R-:W-:Y:S01]  /*0a20*/  IMAD.IADD R4, R8, 0x1, R4 ;  /* 0x0000000108047824 */ /* 0x000fe200078e0204 */
[----:B------:R-:W-:Y:S01]  /*0a30*/  STL [R1+0x734], RZ ;  /* 0x000734ff01007387 */ /* 0x000fe20000100800 */
[----:B------:R-:W-:-:S02]  /*0a40*/  VIADD R50, R56, 0x30 ;  /* 0x0000003038327836 */ /* 0x000fc40000000000 */
[C---:B------:R-:W-:Y:S01]  /*0a50*/  VIADD R52, R56.reuse, 0x31 ;  /* 0x0000003138347836 */ /* 0x040fe20000000000 */
[----:B------:R-:W-:Y:S01]  /*0a60*/  STL [R1+0x738], RZ ;  /* 0x000738ff01007387 */ /* 0x000fe20000100800 */
[C---:B------:R-:W-:Y:S02]  /*0a70*/  VIADD R55, R56.reuse, 0x33 ;  /* 0x0000003338377836 */ /* 0x040fe40000000000 */
[C---:B------:R-:W-:Y:S01]  /*0a80*/  VIADD R27, R56.reuse, 0x40 ;  /* 0x00000040381b7836 */ /* 0x040fe20000000000 */
[----:B------:R-:W-:Y:S01]  /*0a90*/  STL [R1+0x73c], RZ ;  /* 0x00073cff01007387 */ /* 0x000fe20000100800 */
[C---:B------:R-:W-:Y:S02]  /*0aa0*/  VIADD R51, R56.reuse, 0x42 ;  /* 0x0000004238337836 */ /* 0x040fe40000000000 */
[C---:B------:R-:W-:Y:S01]  /*0ab0*/  VIADD R53, R56.reuse, 0x48 ;  /* 0x0000004838357836 */ /* 0x040fe20000000000 */
        /* <DEDUP_REMOVED lines=67> */
[----:B------:R-:W-:-:S03]  /*0ef0*/  VIADD R8, R56, 0x7b ;  /* 0x0000007b38087836 */ /* 0x000fc60000000000 */
[----:B------:R-:W-:Y:S04]  /*0f00*/  STL [R1+0x6dc], RZ ;  /* 0x0006dcff01007387 */ /* 0x000fe80000100800 */
        /* <DEDUP_REMOVED lines=148> */
[----:B------:R-:W-:Y:S04]  /*1850*/  STL [R1+0x7a4], R56 ;  /* 0x0007a43801007387 */ /* 0x000fe80000100800 */
[----:B------:R0:W-:Y:S04]  /*1860*/  STL [R1+0x204], R6 ;  /* 0x0002040601007387 */ /* 0x0001e80000100800 */
[----:B------:R1:W-:Y:S04]  /*1870*/  STL [R1+0x200], R0 ;  /* 0x0002000001007387 */ /* 0x0003e80000100800 */
[----:B------:R2:W-:Y:S01]  /*1880*/  STL [R1+0x1fc], R7 ;  /* 0x0001fc0701007387 */ /* 0x0005e20000100800 */
[C---:B0-----:R-:W-:Y:S01]  /*1890*/  VIADD R6, R56.reuse, 0x4 ;  /* 0x0000000438067836 */ /* 0x041fe20000000000 */
[----:B------:R-:W0:Y:S01]  /*18a0*/  S2R R14, SR_TID.X ;  /* 0x00000000000e7919 */ /* 0x000e220000002100 */
[----:B-1----:R-:W-:-:S03]  /*18b0*/  VIADD R0, R56, 0x5 ;  /* 0x0000000538007836 */ /* 0x002fc60000000000 */
[----:B------:R1:W-:Y:S01]  /*18c0*/  STL [R1+0x1f8], R6 ;  /* 0x0001f80601007387 */ /* 0x0003e20000100800 */
[----:B--2---:R-:W-:-:S03]  /*18d0*/  VIADD R7, R56, 0x6 ;  /* 0x0000000638077836 */ /* 0x004fc60000000000 */
[----:B------:R2:W-:Y:S04]  /*18e0*/  STL [R1+0x1f4], R0 ;  /* 0x0001f40001007387 */ /* 0x0005e80000100800 */
[----:B------:R3:W-:Y:S01]  /*18f0*/  STL [R1+0x1f0], R7 ;  /* 0x0001f00701007387 */ /* 0x0007e20000100800 */
[C---:B-1----:R-:W-:Y:S02]  /*1900*/  VIADD R6, R56.reuse, 0x7 ;  /* 0x0000000738067836 */ /* 0x042fe40000000000 */
[----:B--2---:R-:W-:-:S03]  /*1910*/  VIADD R0, R56, 0x8 ;  /* 0x0000000838007836 */ /* 0x004fc60000000000 */
[----:B------:R1:W-:Y:S01]  /*1920*/  STL [R1+0x1ec], R6 ;  /* 0x0001ec0601007387 */ /* 0x0003e20000100800 */
[----:B---3--:R-:W-:-:S03]  /*1930*/  VIADD R7, R56, 0x9 ;  /* 0x0000000938077836 */ /* 0x008fc60000000000 */
[----:B------:R2:W-:Y:S04]  /*1940*/  STL [R1+0x1e8], R0 ;  /* 0x0001e80001007387 */ /* 0x0005e80000100800 */
[----:B------:R3:W-:Y:S01]  /*1950*/  STL [R1+0x1e4], R7 ;  /* 0x0001e40701007387 */ /* 0x0007e20000100800 */
[----:B-1----:R-:W-:Y:S01]  /*1960*/  VIADD R6, R56, 0xa ;  /* 0x0000000a38067836 */ /* 0x002fe20000000000 */
[----:B0-----:R-:W-:Y:S01]  /*1970*/  LOP3.LUT R5, R14, 0x1f, RZ, 0xc0, !PT ;  /* 0x0000001f0e057812 */ /* 0x001fe200078ec0ff */
[----:B--2---:R-:W-:-:S03]  /*1980*/  VIADD R0, R56, 0xb ;  /* 0x0000000b38007836 */ /* 0x004fc60000000000 */
[----:B------:R0:W-:Y:S01]  /*1990*/  STL [R1+0x1e0], R6 ;  /* 0x0001e00601007387 */ /* 0x0001e20000100800 */
[----:B---3--:R-:W-:-:S03]  /*19a0*/  VIADD R7, R56, 0xc ;  /* 0x0000000c38077836 */ /* 0x008fc60000000000 */
[----:B------:R1:W-:Y:S04]  /*19b0*/  STL [R1+0x1dc], R0 ;  /* 0x0001dc0001007387 */ /* 0x0003e80000100800 */
[----:B------:R2:W-:Y:S01]  /*19c0*/  STL [R1+0x1d8], R7 ;  /* 0x0001d80701007387 */ /* 0x0005e20000100800 */
[C---:B0-----:R-:W-:Y:S02]  /*19d0*/  VIADD R6, R56.reuse, 0xd ;  /* 0x0000000d38067836 */ /* 0x041fe40000000000 */
[----:B-1----:R-:W-:-:S03]  /*19e0*/  VIADD R0, R56, 0xe ;  /* 0x0000000e38007836 */ /* 0x002fc60000000000 */
[----:B------:R0:W-:Y:S01]  /*19f0*/  STL [R1+0x1d4], R6 ;  /* 0x0001d40601007387 */ /* 0x0001e20000100800 */
[----:B--2---:R-:W-:-:S03]  /*1a00*/  VIADD R7, R56, 0xf ;  /* 0x0000000f38077836 */ /* 0x004fc60000000000 */
        /* <DEDUP_REMOVED lines=66> */
[----:B------:R1:W-:Y:S01]  /*1e30*/  STL [R1+0x14c], R0 ;  /* 0x00014c0001007387 */ /* 0x0003e20000100800 */
[C---:B0-----:R-:W-:Y:S02]  /*1e40*/  VIADD R6, R56.reuse, 0x34 ;  /* 0x0000003438067836 */ /* 0x041fe40000000000 */
[----:B-1----:R-:W-:-:S05]  /*1e50*/  VIADD R0, R56, 0x32 ;  /* 0x0000003238007836 */ /* 0x002fca0000000000 */
[----:B------:R0:W-:Y:S04]  /*1e60*/  STL [R1+0x140], R0 ;  /* 0x0001400001007387 */ /* 0x0001e80000100800 */
[----:B------:R1:W-:Y:S01]  /*1e70*/  STL [R1+0x138], R6 ;  /* 0x0001380601007387 */ /* 0x0003e20000100800 */
[C---:B0-----:R-:W-:Y:S02]  /*1e80*/  VIADD R0, R56.reuse, 0x35 ;  /* 0x0000003538007836 */ /* 0x041fe40000000000 */
[----:B-1----:R-:W-:-:S03]  /*1e90*/  VIADD R6, R56, 0x36 ;  /* 0x0000003638067836 */ /* 0x002fc60000000000 */
[----:B------:R0:W-:Y:S04]  /*1ea0*/  STL [R1+0x134], R0 ;  /* 0x0001340001007387 */ /* 0x0001e80000100800 */
        /* <DEDUP_REMOVED lines=20> */
[----:B-1----:R-:W-:-:S03]  /*1ff0*/  VIADD R6, R56, 0x43 ;  /* 0x0000004338067836 */ /* 0x002fc60000000000 */
        /* <DEDUP_REMOVED lines=10> */
[----:B--2---:R-:W-:-:S05]  /*20a0*/  VIADD R6, R56, 0x49 ;  /* 0x0000004938067836 */ /* 0x004fca0000000000 */
[----:B------:R1:W-:Y:S01]  /*20b0*/  STL [R1+0x88], R6 ;  /* 0x0000880601007387 */ /* 0x0003e20000100800 */
[----:B0-----:R-:W-:-:S05]  /*20c0*/  VIADD R0, R56, 0x4b ;  /* 0x0000004b38007836 */ /* 0x001fca0000000000 */
[----:B------:R0:W-:Y:S01]  /*20d0*/  STL [R1+0x78], R0 ;  /* 0x0000780001007387 */ /* 0x0001e20000100800 */
[C---:B-1----:R-:W-:Y:S02]  /*20e0*/  VIADD R6, R56.reuse, 0x51 ;  /* 0x0000005138067836 */ /* 0x042fe40000000000 */
[----:B0-----:R-:W-:-:S05]  /*20f0*/  VIADD R0, R56, 0x4e ;  /* 0x0000004e38007836 */ /* 0x001fca0000000000 */
[----:B------:R0:W-:Y:S04]  /*2100*/  STL [R1+0x2c], R0 ;  /* 0x00002c0001007387 */ /* 0x0001e80000100800 */
[----:B------:R1:W-:Y:S01]  /*2110*/  STL [R1+0x4], R6 ;  /* 0x0000040601007387 */ /* 0x0003e20000100800 */
[C---:B0-----:R-:W-:Y:S02]  /*2120*/  VIADD R0, R56.reuse, 0x52 ;  /* 0x0000005238007836 */ /* 0x041fe40000000000 */
[----:B-1----:R-:W-:-:S03]  /*2130*/  VIADD R6, R56, 0x7d ;  /* 0x0000007d38067836 */ /* 0x002fc60000000000 */
[----:B------:R0:W-:Y:S02]  /*2140*/  STL [R1], R0 ;  /* 0x0000000001007387 */ /* 0x0001e40000100800 */
[----:B0-----:R-:W-:-:S05]  /*2150*/  IMAD.SHL.U32 R0, R4, 0x40, RZ ;  /* 0x0000004004007824 */ /* 0x001fca00078e00ff */
[----:B------:R-:W-:Y:S01]  /*2160*/  LOP3.LUT R4, R0, 0x1f, R14, 0xf8, !PT ;  /* 0x0000001f00047812 */ /* 0x000fe200078ef80e */
[----:B------:R-:W-:Y:S01]  /*2170*/  VIADD R14, R56, 0x75 ;  /* 0x00000075380e7836 */ /* 0x000fe20000000000 */
[----:B------:R-:W-:Y:S01]  /*2180*/  LOP3.LUT R0, R0, 0x20, R5, 0xfe, !PT ;  /* 0x0000002000007812 */ /* 0x000fe200078efe05 */
[C---:B------:R-:W-:Y:S02]  /*2190*/  VIADD R5, R56.reuse, 0x7e ;  /* 0x0000007e38057836 */ /* 0x040fe40000000000 */
[----:B------:R0:W-:Y:S04]  /*21a0*/  STL [R1+0xbfc], R4 ;  /* 0x000bfc0401007387 */ /* 0x0001e80000100800 */
[----:B------:R1:W-:Y:S01]  /*21b0*/  STL [R1+0xbf8], R0 ;  /* 0x000bf80001007387 */ /* 0x0003e20000100800 */
[----:B0-----:R-:W-:Y:S01]  /*21c0*/  VIADD R4, R56, 0x7f ;  /* 0x0000007f38047836 */ /* 0x001fe20000000000 */
[----:B----4-:R-:W-:Y:S06]  /*21d0*/  BRA.U !UP0, `(.L_x_0) ;  /* 0x0000066108847547 */ /* 0x010fec000b800000 */
[----:B------:R-:W-:Y:S01]  /*21e0*/  STL [R1+0x28f0], R39 ;  /* 0x0028f02701007387 */ /* 0x000fe20000100800 */
[----:B------:R-:W-:Y:S01]  /*21f0*/  IABS R57, R3 ;  /* 0x0000000300397213 */ /* 0x000fe20000000000 */
[----:B------:R-:W0:Y:S02]  /*2200*/  LDCU.128 UR24, c[0x0][0x380] ;  /* 0x00007000ff1877ac */ /* 0x000e240008000c00 */
[----:B------:R-:W-:Y:S01]  /*2210*/  STL [R1+0x28ec], R40 ;  /* 0x0028ec2801007387 */ /* 0x000fe20000100800 */
[----:B------:R-:W-:Y:S01]  /*2220*/  ISETP.GE.AND P3, PT, R5, RZ, PT ;  /* 0x000000ff0500720c */ /* 0x000fe20003f66270 */
[----:B------:R-:W2:Y:S02]  /*2230*/  LDCU UR74, c[0x0][0x3a4] ;  /* 0x00007480ff4a77ac */ /* 0x000ea40008000800 */
[----:B------:R3:W-:Y:S01]  /*2240*/  STL [R1+0x28e8], R41 ;  /* 0x0028e82901007387 */ /* 0x0007e20000100800 */
[----:B------:R-:W-:Y:S01]  /*2250*/  ISETP.GE.AND P5, PT, R4, RZ, PT ;  /* 0x000000ff0400720c */ /* 0x000fe20003fa6270 */
[----:B------:R-:W4:Y:S01]  /*2260*/  LDCU UR76, c[0x0][0x3b0] ;  /* 0x00007600ff4c77ac */ /* 0x000f220008000800 */
[----:B------:R-:W-:Y:S01]  /*2270*/  ISETP.NE.AND P2, PT, R2, RZ, PT ;  /* 0x000000ff0200720c */ /* 0x000fe20003f45270 */
[----:B------:R-:W5:Y:S01]  /*2280*/  LDCU UR40, c[0x0][0x3a8] ;  /* 0x00007500ff2877ac */ /* 0x000f620008000800 */
[----:B---3--:R-:W3:Y:S01]  /*2290*/  LDL R41, [R1+0x7a4] ;  /* 0x0007a40001297983 */ /* 0x008ee20000100800 */
[----:B------:R-:W1:Y:S03]  /*22a0*/  LDCU UR47, c[0x0][0x3a8] ;  /* 0x00007500ff2f77ac */ /* 0x000e660008000800 */
[----:B------:R0:W-:Y:S01]  /*22b0*/  STL [R1+0x28e4], R42 ;  /* 0x0028e42a01007387 */ /* 0x0001e20000100800 */
[----:B------:R-:W1:Y:S03]  /*22c0*/  LDCU UR55, c[0x0][0x3a8] ;  /* 0x00007500ff3777ac */ /* 0x000e660008000800 */
[----:B------:R-:W-:Y:S01]  /*22d0*/  STL [R1+0x28e0], R43 ;  /* 0x0028e02b01007387 */ /* 0x000fe20000100800 */
[----:B------:R-:W1:Y:S03]  /*22e0*/  LDCU UR63, c[0x0][0x3a8] ;  /* 0x00007500ff3f77ac */ /* 0x000e660008000800 */
[----:B------:R2:W-:Y:S01]  /*22f0*/  STL [R1+0x28dc], R44 ;  /* 0x0028dc2c01007387 */ /* 0x0005e20000100800 */
[----:B------:R-:W1:Y:S03]  /*2300*/  LDCU UR70, c[0x0][0x3a8] ;  /* 0x00007500ff4677ac */ /* 0x000e660008000800 */
[----:B------:R4:W-:Y:S01]  /*2310*/  STL [R1+0x28d8], R45 ;  /* 0x0028d82d01007387 */ /* 0x0009e20000100800 */
[----:B-1----:R-:W1:Y:S01]  /*2320*/  I2F.RP R0, R57 ;  /* 0x0000003900007306 */ /* 0x002e620000209400 */
[----:B0-----:R-:W-:Y:S01]  /*2330*/  IMAD.MOV.U32 R42, RZ, RZ, R51 ;  /* 0x000000ffff2a7224 */ /* 0x001fe200078e0033 */
[----:B------:R-:W0:Y:S01]  /*2340*/  LDCU UR45, c[0x0][0x3a8] ;  /* 0x00007500ff2d77ac */ /* 0x000e220008000800 */
[----:B------:R1:W-:Y:S01]  /*2350*/  STL [R1+0x28d4], R46 ;  /* 0x0028d42e01007387 */ /* 0x0003e20000100800 */
[----:B------:R-:W-:Y:S01]  /*2360*/  IABS R5, R5 ;  /* 0x0000000500057213 */ /* 0x000fe20000000000 */
[----:B--2---:R-:W-:Y:S01]  /*2370*/  IMAD.MOV.U32 R44, RZ, RZ, R53 ;  /* 0x000000ffff2c7224 */ /* 0x004fe200078e0035 */
[----:B------:R-:W2:Y:S01]  /*2380*/  LDCU UR49, c[0x0][0x3a8] ;  /* 0x00007500ff3177ac */ /* 0x000ea20008000800 */
[----:B------:R0:W-:Y:S01]  /*2390*/  STL [R1+0x28d0], R47 ;  /* 0x0028d02f01007387 */ /* 0x0001e20000100800 */
[----:B------:R-:W-:-:S02]  /*23a0*/  IMAD.MOV.U32 R43, RZ, RZ, R52 ;  /* 0x000000ffff2b7224 */ /* 0x000fc400078e0034 */
[----:B----4-:R-:W-:Y:S01]  /*23b0*/  IMAD.MOV.U32 R45, RZ, RZ, R55 ;  /* 0x000000ffff2d7224 */ /* 0x010fe200078e0037 */
[----:B------:R-:W4:Y:S01]  /*23c0*/  LDL R39, [R1+0xbfc] ;  /* 0x000bfc0001277983 */ /* 0x000f220000100800 */
[----:B------:R-:W2:Y:S03]  /*23d0*/  LDCU UR53, c[0x0][0x3a8] ;  /* 0x00007500ff3577ac */ /* 0x000ea60008000800 */
[----:B------:R-:W2:Y:S01]  /*23e0*/  LDL R40, [R1+0xbf8] ;  /* 0x000bf80001287983 */ /* 0x000ea20000100800 */
[----:B-1----:R-:W-:Y:S01]  /*23f0*/  MUFU.RCP R0, R0 ;  /* 0x0000000000007308 */ /* 0x002fe20000001000 */
[----:B------:R-:W-:Y:S01]  /*2400*/  IMAD.MOV.U32 R46, RZ, RZ, R27 ;  /* 0x000000ffff2e7224 */ /* 0x000fe200078e001b */
[----:B------:R-:W1:Y:S01]  /*2410*/  LDCU UR57, c[0x0][0x3a8] ;  /* 0x00007500ff3977ac */ /* 0x000e620008000800 */
[----:B------:R1:W-:Y:S01]  /*2420*/  STL [R1+0x28cc], R48 ;  /* 0x0028cc3001007387 */ /* 0x0003e20000100800 */
[----:B0-----:R-:W-:Y:S01]  /*2430*/  IMAD.MOV.U32 R47, RZ, RZ, R54 ;  /* 0x000000ffff2f7224 */ /* 0x001fe200078e0036 */
[----:B------:R-:W0:Y:S02]  /*2440*/  LDCU UR61, c[0x0][0x3a8] ;  /* 0x00007500ff3d77ac */ /* 0x000e240008000800 */
[----:B------:R-:W-:Y:S01]  /*2450*/  STL [R1+0x28c8], R58 ;  /* 0x0028c83a01007387 */ /* 0x000fe20000100800 */
[----:B------:R-:W0:Y:S03]  /*2460*/  LDCU UR65, c[0x0][0x3a8] ;  /* 0x00007500ff4177ac */ /* 0x000e260008000800 */
[----:B------:R-:W-:Y:S01]  /*2470*/  STL [R1+0x28c4], R59 ;  /* 0x0028c43b01007387 */ /* 0x000fe20000100800 */
[----:B------:R-:W0:Y:S03]  /*2480*/  LDCU UR68, c[0x0][0x3a8] ;  /* 0x00007500ff4477ac */ /* 0x000e260008000800 */
[----:B------:R-:W-:Y:S01]  /*2490*/  STL [R1+0x28c0], R60 ;  /* 0x0028c03c01007387 */ /* 0x000fe20000100800 */
[----:B------:R-:W0:Y:S03]  /*24a0*/  LDCU UR72, c[0x0][0x3a8] ;  /* 0x00007500ff4877ac */ /* 0x000e260008000800 */
[----:B------:R5:W-:Y:S01]  /*24b0*/  STL [R1+0x28bc], R61 ;  /* 0x0028bc3d01007387 */ /* 0x000be20000100800 */
[----:B-1----:R-:W-:Y:S01]  /*24c0*/  IMAD.MOV.U32 R48, RZ, RZ, R26 ;  /* 0x000000ffff307224 */ /* 0x002fe200078e001a */
[----:B------:R-:W1:Y:S01]  /*24d0*/  LDCU UR44, c[0x0][0x3a8] ;  /* 0x00007500ff2c77ac */ /* 0x000e620008000800 */
[----:B------:R-:W0:Y:S01]  /*24e0*/  LDCU UR46, c[0x0][0x3a8] ;  /* 0x00007500ff2e77ac */ /* 0x000e220008000800 */
[----:B-----5:R-:W-:Y:S01]  /*24f0*/  IMAD.MOV.U32 R61, RZ, RZ, R49 ;  /* 0x000000ffff3d7224 */ /* 0x020fe200078e0031 */
[----:B------:R-:W-:Y:S01]  /*2500*/  IABS R49, R2 ;  /* 0x0000000200317213 */ /* 0x000fe20000000000 */
[----:B------:R-:W5:Y:S03]  /*2510*/  LDCU UR48, c[0x0][0x3a8] ;  /* 0x00007500ff3077ac */ /* 0x000f660008000800 */
[----:B------:R-:W0:Y:S01]  /*2520*/  I2F.RP R26, R49 ;  /* 0x00000031001a7306 */ /* 0x000e220000209400 */
[----:B------:R-:W1:Y:S01]  /*2530*/  LDCU UR50, c[0x0][0x3a8] ;  /* 0x00007500ff3277ac */ /* 0x000e620008000800 */
[----:B------:R-:W1:Y:S01]  /*2540*/  LDCU UR52, c[0x0][0x3a8] ;  /* 0x00007500ff3477ac */ /* 0x000e620008000800 */
[----:B------:R-:W1:Y:S01]  /*2550*/  LDCU UR54, c[0x0][0x3a8] ;  /* 0x00007500ff3677ac */ /* 0x000e620008000800 */
[----:B------:R-:W1:Y:S04]  /*2560*/  LDCU UR56, c[0x0][0x3a8] ;  /* 0x00007500ff3877ac */ /* 0x000e680008000800 */
[----:B0-----:R-:W0:Y:S01]  /*2570*/  MUFU.RCP R26, R26 ;  /* 0x0000001a001a7308 */ /* 0x001e220000001000 */
[----:B------:R-:W-:Y:S01]  /*2580*/  VIADD R0, R0, 0xffffffe ;  /* 0x0ffffffe00007836 */ /* 0x000fe20000000000 */
[----:B------:R-:W1:Y:S01]  /*2590*/  LDCU UR58, c[0x0][0x3a8] ;  /* 0x00007500ff3a77ac */ /* 0x000e620008000800 */
[----:B------:R-:W-:Y:S01]  /*25a0*/  IMAD.MOV.U32 R59, RZ, RZ, R29 ;  /* 0x000000ffff3b7224 */ /* 0x000fe200078e001d */
[----:B------:R-:W1:Y:S04]  /*25b0*/  LDCU UR60, c[0x0][0x3a8] ;  /* 0x00007500ff3c77ac */ /* 0x000e680008000800 */
[----:B------:R-:W1:Y:S01]  /*25c0*/  F2I.FTZ.U32.TRUNC.NTZ R29, R0 ;  /* 0x00000000001d7305 */ /* 0x000e62000021f000 */
[----:B------:R-:W2:Y:S01]  /*25d0*/  LDCU UR62, c[0x0][0x3a8] ;  /* 0x00007500ff3e77ac */ /* 0x000ea20008000800 */
[----:B------:R-:W2:Y:S01]  /*25e0*/  LDCU UR64, c[0x0][0x3a8] ;  /* 0x00007500ff4077ac */ /* 0x000ea20008000800 */
[----:B0-----:R-:W-:Y:S01]  /*25f0*/  VIADD R26, R26, 0xffffffe ;  /* 0x0ffffffe1a1a7836 */ /* 0x001fe20000000000 */
[----:B------:R-:W0:Y:S04]  /*2600*/  LDCU UR66, c[0x0][0x3a8] ;  /* 0x00007500ff4277ac */ /* 0x000e280008000800 */
[----:B------:R5:W0:Y:S01]  /*2610*/  F2I.FTZ.U32.TRUNC.NTZ R27, R26 ;  /* 0x0000001a001b7305 */ /* 0x000a22000021f000 */
[----:B------:R-:W-:Y:S01]  /*2620*/  IMAD.MOV.U32 R58, RZ, RZ, R28 ;  /* 0x000000ffff3a7224 */ /* 0x000fe200078e001c */
[----:B------:R-:W2:Y:S01]  /*2630*/  LDCU UR67, c[0x0][0x3a8] ;  /* 0x00007500ff4377ac */ /* 0x000ea20008000800 */
[----:B-1----:R-:W-:-:S02]  /*2640*/  IMAD.MOV R0, RZ, RZ, -R29 ;  /* 0x000000ffff007224 */ /* 0x002fc400078e0a1d */
[----:B------:R-:W-:Y:S01]  /*2650*/  IMAD.MOV.U32 R60, RZ, RZ, R50 ;  /* 0x000000ffff3c7224 */ /* 0x000fe200078e0032 */
[----:B------:R-:W1:Y:S01]  /*2660*/  LDCU UR69, c[0x0][0x3a8] ;  /* 0x00007500ff4577ac */ /* 0x000e620008000800 */
[----:B-----5:R-:W-:Y:S01]  /*2670*/  IMAD.MOV.U32 R26, RZ, RZ, RZ ;  /* 0x000000ffff1a7224 */ /* 0x020fe200078e00ff */
[----:B------:R-:W5:Y:S01]  /*2680*/  LDCU UR71, c[0x0][0x3a8] ;  /* 0x00007500ff4777ac */ /* 0x000f620008000800 */
[----:B------:R-:W1:Y:S01]  /*2690*/  LDCU UR51, c[0x0][0x3a8] ;  /* 0x00007500ff3377ac */ /* 0x000e620008000800 */
[--C-:B0-----:R-:W-:Y:S01]  /*26a0*/  IMAD.MOV R28, RZ, RZ, -R27.reuse ;  /* 0x000000ffff1c7224 */ /* 0x101fe200078e0a1b */
[----:B------:R-:W0:Y:S03]  /*26b0*/  LDCU UR59, c[0x0][0x3a8] ;  /* 0x00007500ff3b77ac */ /* 0x000e260008000800 */
[----:B------:R-:W-:Y:S02]  /*26c0*/  IMAD R28, R28, R49, RZ ;  /* 0x000000311c1c7224 */ /* 0x000fe400078e02ff */
[----:B------:R-:W-:Y:S01]  /*26d0*/  IMAD R0, R0, R57, RZ ;  /* 0x0000003900007224 */ /* 0x000fe200078e02ff */
[----:B------:R-:W0:Y:S01]  /*26e0*/  LDCU UR5, c[0x0][0x3a8] ;  /* 0x00007500ff0577ac */ /* 0x000e220008000800 */
[----:B------:R-:W-:Y:S01]  /*26f0*/  IMAD.HI.U32 R26, R27, R28, R26 ;  /* 0x0000001c1b1a7227 */ /* 0x000fe200078e001a */
[----:B------:R-:W0:Y:S03]  /*2700*/  LDCU UR6, c[0x0][0x3a8] ;  /* 0x00007500ff0677ac */ /* 0x000e260008000800 */
[----:B------:R-:W-:Y:S01]  /*2710*/  IMAD.MOV.U32 R28, RZ, RZ, RZ ;  /* 0x000000ffff1c7224 */ /* 0x000fe200078e00ff */
[----:B------:R-:W0:Y:S03]  /*2720*/  LDCU UR7, c[0x0][0x3a8] ;  /* 0x00007500ff0777ac */ /* 0x000e260008000800 */
[----:B------:R-:W-:Y:S01]  /*2730*/  IMAD.HI.U32 R0, R29, R0, R28 ;  /* 0x000000001d007227 */ /* 0x000fe200078e001c */
[----:B------:R-:W0:Y:S01]  /*2740*/  LDCU UR8, c[0x0][0x3a8] ;  /* 0x00007500ff0877ac */ /* 0x000e220008000800 */
        /* <DEDUP_REMOVED lines=29> */
[----:B----4-:R-:W-:-:S02]  /*2920*/  IABS R50, R39 ;  /* 0x0000002700327213 */ /* 0x010fc40000000000 */
[----:B--2---:R-:W-:-:S03]  /*2930*/  IABS R51, R40 ;  /* 0x0000002800337213 */ /* 0x004fc60000000000 */
[----:B------:R-:W-:-:S04]  /*2940*/  IMAD.HI.U32 R28, R26, R50, RZ ;  /* 0x000000321a1c7227 */ /* 0x000fc800078e00ff */
[----:B------:R-:W-:-:S04]  /*2950*/  IMAD.HI.U32 R26, R26, R51, RZ ;  /* 0x000000331a1a7227 */ /* 0x000fc800078e00ff */
[----:B------:R-:W-:-:S04]  /*2960*/  IMAD.MOV R26, RZ, RZ, -R26 ;  /* 0x000000ffff1a7224 */ /* 0x000fc800078e0a1a */
[----:B------:R-:W-:Y:S01]  /*2970*/  IMAD R26, R49, R26, R51 ;  /* 0x0000001a311a7224 */ /* 0x000fe200078e0233 */
[----:B------:R-:W-:-:S05]  /*2980*/  IABS R51, R4 ;  /* 0x0000000400337213 */ /* 0x000fca0000000000 */
[----:B------:R-:W-:-:S04]  /*2990*/  IMAD.HI.U32 R54, R0, R51, RZ ;  /* 0x0000003300367227 */ /* 0x000fc800078e00ff */
[----:B------:R-:W-:-:S04]  /*29a0*/  IMAD.MOV R54, RZ, RZ, -R54 ;  /* 0x000000ffff367224 */ /* 0x000fc800078e0a36 */
[----:B------:R-:W-:Y:S02]  /*29b0*/  IMAD R51, R57, R54, R51 ;  /* 0x0000003639337224 */ /* 0x000fe400078e0233 */
[----:B------:R-:W2:Y:S01]  /*29c0*/  LDL.LU R54, [R1+0x14c] ;  /* 0x00014c0001367983 */ /* 0x000ea20000300800 */
[----:B------:R-:W-:-:S04]  /*29d0*/  IMAD.MOV R28, RZ, RZ, -R28 ;  /* 0x000000ffff1c7224 */ /* 0x000fc800078e0a1c */
[----:B------:R-:W-:-:S05]  /*29e0*/  IMAD R28, R49, R28, R50 ;  /* 0x0000001c311c7224 */ /* 0x000fca00078e0232 */
[C---:B------:R-:W-:Y:S02]  /*29f0*/  ISETP.GT.U32.AND P0, PT, R49.reuse, R28, PT ;  /* 0x0000001c3100720c */ /* 0x040fe40003f04070 */
[----:B------:R-:W-:Y:S02]  /*2a00*/  ISETP.GT.U32.AND P1, PT, R49, R26, PT ;  /* 0x0000001a3100720c */ /* 0x000fe40003f24070 */
[----:B---3--:R-:W-:-:S09]  /*2a10*/  IABS R27, R41 ;  /* 0x00000029001b7213 */ /* 0x008fd20000000000 */
[--C-:B------:R-:W-:Y:S02]  /*2a20*/  @!P0 IMAD.IADD R28, R28, 0x1, -R49.reuse ;  /* 0x000000011c1c8824 */ /* 0x100fe400078e0a31 */
[----:B------:R-:W-:-:S03]  /*2a30*/  @!P1 IMAD.IADD R26, R26, 0x1, -R49 ;  /* 0x000000011a1a9824 */ /* 0x000fc600078e0a31 */
[C---:B------:R-:W-:Y:S01]  /*2a40*/  ISETP.GT.U32.AND P0, PT, R49.reuse, R28, PT ;  /* 0x0000001c3100720c */ /* 0x040fe20003f04070 */
[----:B------:R-:W-:Y:S01]  /*2a50*/  IMAD.HI.U32 R29, R0, R27, RZ ;  /* 0x0000001b001d7227 */ /* 0x000fe200078e00ff */
[----:B------:R-:W-:-:S03]  /*2a60*/  ISETP.GT.U32.AND P1, PT, R49, R26, PT ;  /* 0x0000001a3100720c */ /* 0x000fc60003f24070 */
[----:B------:R-:W-:Y:S01]  /*2a70*/  IMAD.MOV R29, RZ, RZ, -R29 ;  /* 0x000000ffff1d7224 */ /* 0x000fe200078e0a1d */
[----:B------:R-:W-:-:S03]  /*2a80*/  IABS R4, R6 ;  /* 0x0000000600047213 */ /* 0x000fc60000000000 */
[----:B------:R-:W-:-:S04]  /*2a90*/  IMAD R27, R57, R29, R27 ;  /* 0x0000001d391b7224 */ /* 0x000fc800078e021b */
[----:B------:R-:W-:Y:S01]  /*2aa0*/  @!P0 IMAD.IADD R28, R28, 0x1, -R49 ;  /* 0x000000011c1c8824 */ /* 0x000fe200078e0a31 */
[----:B------:R-:W-:Y:S02]  /*2ab0*/  ISETP.GE.AND P0, PT, R39, RZ, PT ;  /* 0x000000ff2700720c */ /* 0x000fe40003f06270 */
[----:B------:R-:W-:Y:S01]  /*2ac0*/  IABS R29, R7 ;  /* 0x00000007001d7213 */ /* 0x000fe20000000000 */
[C---:B------:R-:W-:Y:S01]  /*2ad0*/  IMAD.HI.U32 R53, R0.reuse, R5, RZ ;  /* 0x0000000500357227 */ /* 0x040fe200078e00ff */
[----:B------:R-:W-:Y:S01]  /*2ae0*/  ISETP.GT.U32.AND P4, PT, R57, R27, PT ;  /* 0x0000001b3900720c */ /* 0x000fe20003f84070 */
[----:B------:R-:W3:Y:S02]  /*2af0*/  LDL.LU R39, [R1+0x28f0] ;  /* 0x0028f00001277983 */ /* 0x000ee40000300800 */
[----:B------:R-:W-:-:S04]  /*2b00*/  IMAD.HI.U32 R56, R0, R4, RZ ;  /* 0x0000000400387227 */ /* 0x000fc800078e00ff */
[----:B------:R-:W-:Y:S01]  /*2b10*/  @!P1 IMAD.IADD R26, R26, 0x1, -R49 ;  /* 0x000000011a1a9824 */ /* 0x000fe200078e0a31 */
[----:B------:R-:W-:Y:S01]  /*2b20*/  ISETP.GE.AND P1, PT, R40, RZ, PT ;  /* 0x000000ff2800720c */ /* 0x000fe20003f26270 */
[----:B------:R-:W-:Y:S01]  /*2b30*/  IMAD.HI.U32 R55, R0, R29, RZ ;  /* 0x0000001d00377227 */ /* 0x000fe200078e00ff */
[----:B------:R-:W4:Y:S03]  /*2b40*/  LDL.LU R40, [R1+0x28ec] ;  /* 0x0028ec0001287983 */ /* 0x000f260000300800 */
[----:B------:R-:W-:Y:S02]  /*2b50*/  IMAD.MOV R53, RZ, RZ, -R53 ;  /* 0x000000ffff357224 */ /* 0x000fe400078e0a35 */
[----:B------:R-:W-:Y:S02]  /*2b60*/  IMAD.MOV R56, RZ, RZ, -R56 ;  /* 0x000000ffff387224 */ /* 0x000fe400078e0a38 */
[----:B------:R-:W-:-:S02]  /*2b70*/  IMAD.MOV R55, RZ, RZ, -R55 ;  /* 0x000000ffff377224 */ /* 0x000fc400078e0a37 */
[C---:B------:R-:W-:Y:S02]  /*2b80*/  IMAD R5, R57.reuse, R53, R5 ;  /* 0x0000003539057224 */ /* 0x040fe400078e0205 */
[----:B------:R-:W-:Y:S01]  /*2b90*/  @!P0 IMAD.MOV R28, RZ, RZ, -R28 ;  /* 0x000000ffff1c8224 */ /* 0x000fe200078e0a1c */
[C---:B------:R-:W-:Y:S01]  /*2ba0*/  ISETP.GT.U32.AND P0, PT, R57.reuse, R51, PT ;  /* 0x000000333900720c */ /* 0x040fe20003f04070 */
[C---:B------:R-:W-:Y:S02]  /*2bb0*/  IMAD R4, R57.reuse, R56, R4 ;  /* 0x0000003839047224 */ /* 0x040fe400078e0204 */
[----:B------:R-:W-:Y:S02]  /*2bc0*/  IMAD R29, R57, R55, R29 ;  /* 0x00000037391d7224 */ /* 0x000fe400078e021d */
[----:B------:R-:W-:Y:S02]  /*2bd0*/  IMAD.MOV.U32 R55, RZ, RZ, R26 ;  /* 0x000000ffff377224 */ /* 0x000fe400078e001a */
[----:B------:R-:W-:Y:S01]  /*2be0*/  @!P4 IMAD.IADD R27, R27, 0x1, -R57 ;  /* 0x000000011b1bc824 */ /* 0x000fe200078e0a39 */
[----:B------:R-:W-:Y:S01]  /*2bf0*/  ISETP.GT.U32.AND P4, PT, R57, R5, PT ;  /* 0x000000053900720c */ /* 0x000fe20003f84070 */
[----:B------:R-:W-:Y:S01]  /*2c00*/  @!P1 IMAD.MOV R55, RZ, RZ, -R55 ;  /* 0x000000ffff379224 */ /* 0x000fe200078e0a37 */
[----:B------:R-:W-:-:S03]  /*2c10*/  IABS R53, R9 ;  /* 0x0000000900357213 */ /* 0x000fc60000000000 */
[----:B------:R-:W-:Y:S02]  /*2c20*/  @!P0 IMAD.IADD R51, R51, 0x1, -R57 ;  /* 0x0000000133338824 */ /* 0x000fe400078e0a39 */
[----:B------:R-:W-:Y:S01]  /*2c30*/  IMAD.HI.U32 R26, R0, R53, RZ ;  /* 0x00000035001a7227 */ /* 0x000fe200078e00ff */
[----:B------:R-:W-:-:S03]  /*2c40*/  ISETP.GE.AND P0, PT, R41, RZ, PT ;  /* 0x000000ff2900720c */ /* 0x000fc60003f06270 */
[----:B------:R-:W-:Y:S02]  /*2c50*/  IMAD.MOV R26, RZ, RZ, -R26 ;  /* 0x000000ffff1a7224 */ /* 0x000fe400078e0a1a */
[----:B------:R-:W-:Y:S01]  /*2c60*/  @!P4 IMAD.IADD R5, R5, 0x1, -R57 ;  /* 0x000000010505c824 */ /* 0x000fe200078e0a39 */
[C---:B------:R-:W-:Y:S01]  /*2c70*/  ISETP.GT.U32.AND P4, PT, R57.reuse, R51, PT ;  /* 0x000000333900720c */ /* 0x040fe20003f84070 */
[C---:B------:R-:W-:Y:S01]  /*2c80*/  IMAD R26, R57.reuse, R26, R53 ;  /* 0x0000001a391a7224 */ /* 0x040fe200078e0235 */
[----:B------:R-:W-:-:S11]  /*2c90*/  ISETP.GT.U32.AND P1, PT, R57, R27, PT ;  /* 0x0000001b3900720c */ /* 0x000fd60003f24070 */
[--C-:B------:R-:W-:Y:S01]  /*2ca0*/  @!P4 IMAD.IADD R51, R51, 0x1, -R57.reuse ;  /* 0x000000013333c824 */ /* 0x100fe200078e0a39 */
[----:B------:R-:W-:Y:S01]  /*2cb0*/  ISETP.GT.U32.AND P4, PT, R57, R26, PT ;  /* 0x0000001a3900720c */ /* 0x000fe20003f84070 */
[----:B------:R-:W-:-:S04]  /*2cc0*/  @!P1 IMAD.IADD R27, R27, 0x1, -R57 ;  /* 0x000000011b1b9824 */ /* 0x000fc800078e0a39 */
[----:B------:R-:W-:-:S08]  /*2cd0*/  @!P0 IMAD.MOV R27, RZ, RZ, -R27 ;  /* 0x000000ffff1b8224 */ /* 0x000fd000078e0a1b */
[----:B------:R-:W-:Y:S01]  /*2ce0*/  @!P4 IMAD.IADD R26, R26, 0x1, -R57 ;  /* 0x000000011a1ac824 */ /* 0x000fe200078e0a39 */
[----:B------:R-:W-:Y:S01]  /*2cf0*/  ISETP.GE.AND P4, PT, R7, RZ, PT ;  /* 0x000000ff0700720c */ /* 0x000fe20003f86270 */
[----:B--2---:R-:W-:Y:S01]  /*2d00*/  IMAD.MOV.U32 R56, RZ, RZ, R54 ;  /* 0x000000ffff387224 */ /* 0x004fe200078e0036 */
[----:B------:R-:W-:Y:S02]  /*2d10*/  LOP3.LUT R54, RZ, R2, RZ, 0x33, !PT ;  /* 0x00000002ff367212 */ /* 0x000fe400078e33ff */
[----:B------:R-:W-:Y:S02]  /*2d20*/  IABS R2, R10 ;  /* 0x0000000a00027213 */ /* 0x000fe40000000000 */
[----:B------:R-:W-:-:S05]  /*2d30*/  SEL R28, R54, R28, !P2 ;  /* 0x0000001c361c7207 */ /* 0x000fca0005000000 */
[----:B------:R2:W-:Y:S02]  /*2d40*/  STL [R1+0x20c], R28 ;  /* 0x00020c1c01007387 */ /* 0x0005e40000100800 */
[----:B--2---:R-:W-:Y:S01]  /*2d50*/  SEL R28, R54, R55, !P2 ;  /* 0x00000037361c7207 */ /* 0x004fe20005000000 */
[----:B------:R-:W-:-:S04]  /*2d60*/  IMAD.HI.U32 R55, R0, R2, RZ ;  /* 0x0000000200377227 */ /* 0x000fc800078e00ff */
[----:B------:R-:W-:Y:S01]  /*2d70*/  IMAD.MOV R55, RZ, RZ, -R55 ;  /* 0x000000ffff377224 */ /* 0x000fe200078e0a37 */
[----:B------:R-:W-:Y:S03]  /*2d80*/  STL [R1+0x208], R28 ;  /* 0x0002081c01007387 */ /* 0x000fe60000100800 */
[----:B------:R-:W-:Y:S01]  /*2d90*/  IMAD R2, R57, R55, R2 ;  /* 0x0000003739027224 */ /* 0x000fe200078e0202 */
[----:B------:R-:W2:Y:S04]  /*2da0*/  LDL.LU R41, [R1+0x28e8] ;  /* 0x0028e80001297983 */ /* 0x000ea80000300800 */
[----:B------:R-:W2:Y:S04]  /*2db0*/  LDL.LU R53, [R1+0xa8] ;  /* 0x0000a80001357983 */ /* 0x000ea80000300800 */
[----:B------:R-:W2:Y:S04]  /*2dc0*/  LDL.LU R55, [R1+0x164] ;  /* 0x0001640001377983 */ /* 0x000ea80000300800 */
[----:B------:R0:W-:Y:S04]  /*2dd0*/  STL [R1+0x104], R27 ;  /* 0x0001041b01007387 */ /* 0x0001e80000100800 */
[----:B------:R-:W3:Y:S01]  /*2de0*/  LDL.LU R7, [R1+0x15c] ;  /* 0x00015c0001077983 */ /* 0x000ee20000300800 */
[----:B------:R-:W-:-:S05]  /*2df0*/  IABS R50, R8 ;  /* 0x0000000800327213 */ /* 0x000fca0000000000 */
[----:B------:R-:W-:-:S04]  /*2e00*/  IMAD.HI.U32 R52, R0, R50, RZ ;  /* 0x0000003200347227 */ /* 0x000fc800078e00ff */
[----:B------:R-:W-:Y:S01]  /*2e10*/  IMAD.MOV R52, RZ, RZ, -R52 ;  /* 0x000000ffff347224 */ /* 0x000fe200078e0a34 */
[----:B------:R-:W-:-:S03]  /*2e20*/  ISETP.GT.U32.AND P2, PT, R57, R4, PT ;  /* 0x000000043900720c */ /* 0x000fc60003f44070 */
[C---:B------:R-:W-:Y:S01]  /*2e30*/  IMAD R50, R57.reuse, R52, R50 ;  /* 0x0000003439327224 */ /* 0x040fe200078e0232 */
[----:B------:R-:W-:-:S04]  /*2e40*/  ISETP.GT.U32.AND P6, PT, R57, R29, PT ;  /* 0x0000001d3900720c */ /* 0x000fc80003fc4070 */
[----:B------:R-:W-:Y:S02]  /*2e50*/  ISETP.GT.U32.AND P1, PT, R57, R50, PT ;  /* 0x000000323900720c */ /* 0x000fe40003f24070 */
[----:B------:R-:W-:-:S03]  /*2e60*/  IABS R52, R11 ;  /* 0x0000000b00347213 */ /* 0x000fc60000000000 */
[----:B------:R-:W-:Y:S01]  /*2e70*/  @!P2 IMAD.IADD R4, R4, 0x1, -R57 ;  /* 0x000000010404a824 */ /* 0x000fe200078e0a39 */
[----:B------:R-:W-:-:S03]  /*2e80*/  ISETP.GT.U32.AND P2, PT, R57, R5, PT ;  /* 0x000000053900720c */ /* 0x000fc60003f44070 */
[----:B------:R-:W-:Y:S02]  /*2e90*/  @!P6 IMAD.IADD R29, R29, 0x1, -R57 ;  /* 0x000000011d1de824 */ /* 0x000fe400078e0a39 */
[----:B------:R-:W-:-:S04]  /*2ea0*/  IMAD.HI.U32 R54, R0, R52, RZ ;  /* 0x0000003400367227 */ /* 0x000fc800078e00ff */
[----:B------:R-:W-:Y:S01]  /*2eb0*/  @!P1 IMAD.IADD R50, R50, 0x1, -R57 ;  /* 0x0000000132329824 */ /* 0x000fe200078e0a39 */
[C---:B------:R-:W-:Y:S02]  /*2ec0*/  ISETP.GT.U32.AND P1, PT, R57.reuse, R4, PT ;  /* 0x000000043900720c */ /* 0x040fe40003f24070 */
[C---:B------:R-:W-:Y:S01]  /*2ed0*/  ISETP.GT.U32.AND P0, PT, R57.reuse, R29, PT ;  /* 0x0000001d3900720c */ /* 0x040fe20003f04070 */
[----:B------:R-:W-:Y:S01]  /*2ee0*/  IMAD.MOV R54, RZ, RZ, -R54 ;  /* 0x000000ffff367224 */ /* 0x000fe200078e0a36 */
[----:B------:R-:W-:Y:S02]  /*2ef0*/  IABS R49, R12 ;  /* 0x0000000c00317213 */ /* 0x000fe40000000000 */
[----:B0-----:R-:W-:Y:S01]  /*2f00*/  IABS R27, R14 ;  /* 0x0000000e001b7213 */ /* 0x001fe20000000000 */
[----:B------:R-:W-:Y:S02]  /*2f10*/  IMAD R52, R57, R54, R52 ;  /* 0x0000003639347224 */ /* 0x000fe400078e0234 */
[----:B------:R-:W-:-:S04]  /*2f20*/  IMAD.HI.U32 R28, R0, R49, RZ ;  /* 0x00000031001c7227 */ /* 0x000fc800078e00ff */
[--C-:B------:R-:W-:Y:S01]  /*2f30*/  @!P2 IMAD.IADD R5, R5, 0x1, -R57.reuse ;  /* 0x000000010505a824 */ /* 0x100fe200078e0a39 */
[C---:B------:R-:W-:Y:S01]  /*2f40*/  ISETP.GT.U32.AND P2, PT, R57.reuse, R2, PT ;  /* 0x000000023900720c */ /* 0x040fe20003f44070 */
[--C-:B------:R-:W-:Y:S01]  /*2f50*/  @!P1 IMAD.IADD R4, R4, 0x1, -R57.reuse ;  /* 0x0000000104049824 */ /* 0x100fe200078e0a39 */
[----:B------:R-:W-:Y:S01]  /*2f60*/  ISETP.GT.U32.AND P1, PT, R57, R52, PT ;  /* 0x000000343900720c */ /* 0x000fe20003f24070 */
[----:B------:R-:W-:Y:S02]  /*2f70*/  IMAD.MOV R28, RZ, RZ, -R28 ;  /* 0x000000ffff1c7224 */ /* 0x000fe400078e0a1c */
[----:B------:R-:W-:Y:S01]  /*2f80*/  @!P0 IMAD.IADD R29, R29, 0x1, -R57 ;  /* 0x000000011d1d8824 */ /* 0x000fe200078e0a39 */
[----:B------:R-:W-:Y:S01]  /*2f90*/  ISETP.GE.AND P0, PT, R6, RZ, PT ;  /* 0x000000ff0600720c */ /* 0x000fe20003f06270 */
[C---:B------:R-:W-:Y:S01]  /*2fa0*/  IMAD R49, R57.reuse, R28, R49 ;  /* 0x0000001c39317224 */ /* 0x040fe200078e0231 */
[----:B------:R-:W-:Y:S02]  /*2fb0*/  IABS R28, R13 ;  /* 0x0000000d001c7213 */ /* 0x000fe40000000000 */
[----:B------:R-:W-:-:S03]  /*2fc0*/  ISETP.GT.U32.AND P6, PT, R57, R50, PT ;  /* 0x000000323900720c */ /* 0x000fc60003fc4070 */
[----:B------:R-:W-:-:S04]  /*2fd0*/  IMAD.HI.U32 R6, R0, R28, RZ ;  /* 0x0000001c00067227 */ /* 0x000fc800078e00ff */
[--C-:B------:R-:W-:Y:S01]  /*2fe0*/  @!P2 IMAD.IADD R2, R2, 0x1, -R57.reuse ;  /* 0x000000010202a824 */ /* 0x100fe200078e0a39 */
[----:B------:R-:W-:Y:S01]  /*2ff0*/  ISETP.GE.AND P2, PT, R8, RZ, PT ;  /* 0x000000ff0800720c */ /* 0x000fe20003f46270 */
[--C-:B------:R-:W-:Y:S01]  /*3000*/  @!P1 IMAD.IADD R52, R52, 0x1, -R57.reuse ;  /* 0x0000000134349824 */ /* 0x100fe200078e0a39 */
[----:B------:R-:W4:Y:S01]  /*3010*/  LDL.LU R8, [R1+0x98] ;  /* 0x0000980001087983 */ /* 0x000f220000300800 */
[----:B------:R-:W-:Y:S01]  /*3020*/  ISETP.GE.AND P1, PT, R9, RZ, PT ;  /* 0x000000ff0900720c */ /* 0x000fe20003f26270 */
[----:B------:R-:W-:Y:S02]  /*3030*/  IMAD.MOV R6, RZ, RZ, -R6 ;  /* 0x000000ffff067224 */ /* 0x000fe400078e0a06 */
[----:B------:R-:W4:Y:S02]  /*3040*/  LDL.LU R9, [R1+0x9c] ;  /* 0x00009c0001097983 */ /* 0x000f240000300800 */
[----:B------:R-:W-:Y:S02]  /*3050*/  IMAD R6, R57, R6, R28 ;  /* 0x0000000639067224 */ /* 0x000fe400078e021c */
[----:B------:R-:W-:-:S02]  /*3060*/  @!P6 IMAD.IADD R50, R50, 0x1, -R57 ;  /* 0x000000013232e824 */ /* 0x000fc400078e0a39 */
[----:B--2---:R-:W-:Y:S02]  /*3070*/  IMAD.MOV.U32 R54, RZ, RZ, R55 ;  /* 0x000000ffff367224 */ /* 0x004fe400078e0037 */
[----:B------:R-:W-:Y:S02]  /*3080*/  IMAD.MOV.U32 R55, RZ, RZ, R53 ;  /* 0x000000ffff377224 */ /* 0x000fe400078e0035 */
[----:B------:R-:W-:-:S04]  /*3090*/  IMAD.HI.U32 R53, R0, R27, RZ ;  /* 0x0000001b00357227 */ /* 0x000fc800078e00ff */
[----:B------:R-:W-:-:S04]  /*30a0*/  IMAD.MOV R53, RZ, RZ, -R53 ;  /* 0x000000ffff357224 */ /* 0x000fc800078e0a35 */
[----:B------:R-:W-:Y:S02]  /*30b0*/  IMAD R27, R57, R53, R27 ;  /* 0x00000035391b7224 */ /* 0x000fe400078e021b */
[----:B------:R-:W-:Y:S02]  /*30c0*/  IMAD.MOV.U32 R53, RZ, RZ, R42 ;  /* 0x000000ffff357224 */ /* 0x000fe400078e002a */
[----:B------:R-:W-:Y:S02]  /*30d0*/  IMAD.MOV.U32 R42, RZ, RZ, R51 ;  /* 0x000000ffff2a7224 */ /* 0x000fe400078e0033 */
[----:B------:R-:W-:Y:S02]  /*30e0*/  IMAD.MOV.U32 R51, RZ, RZ, R43 ;  /* 0x000000ffff337224 */ /* 0x000fe400078e002b */
[----:B------:R-:W-:Y:S02]  /*30f0*/  IMAD.MOV.U32 R43, RZ, RZ, R5 ;  /* 0x000000ffff2b7224 */ /* 0x000fe400078e0005 */
[----:B------:R-:W-:-:S02]  /*3100*/  IMAD.MOV.U32 R5, RZ, RZ, R44 ;  /* 0x000000ffff057224 */ /* 0x000fc400078e002c */
[----:B------:R-:W-:Y:S02]  /*3110*/  IMAD.MOV.U32 R44, RZ, RZ, R4 ;  /* 0x000000ffff2c7224 */ /* 0x000fe400078e0004 */
[----:B------:R-:W-:Y:S01]  /*3120*/  @!P5 IMAD.MOV R42, RZ, RZ, -R42 ;  /* 0x000000ffff2ad224 */ /* 0x000fe200078e0a2a */
[----:B------:R-:W2:Y:S01]  /*3130*/  LDL.LU R4, [R1+0x78] ;  /* 0x0000780001047983 */ /* 0x000ea20000300800 */
[----:B------:R-:W-:Y:S02]  /*3140*/  @!P3 IMAD.MOV R43, RZ, RZ, -R43 ;  /* 0x000000ffff2bb224 */ /* 0x000fe400078e0a2b */
[----:B------:R-:W-:Y:S01]  /*3150*/  @!P0 IMAD.MOV R44, RZ, RZ, -R44 ;  /* 0x000000ffff2c8224 */ /* 0x000fe200078e0a2c */
[----:B------:R0:W-:Y:S01]  /*3160*/  STL [R1+0x110], R42 ;  /* 0x0001102a01007387 */ /* 0x0001e20000100800 */
[----:B---3--:R-:W-:Y:S01]  /*3170*/  IMAD.MOV.U32 R28, RZ, RZ, R7 ;  /* 0x000000ffff1c7224 */ /* 0x008fe200078e0007 */
[----:B------:R-:W-:Y:S02]  /*3180*/  ISETP.GT.U32.AND P3, PT, R57, R2, PT ;  /* 0x000000023900720c */ /* 0x000fe40003f64070 */
[----:B0-----:R-:W3:Y:S04]  /*3190*/  LDL.LU R42, [R1+0x28e4] ;  /* 0x0028e400012a7983 */ /* 0x001ee80000300800 */
[----:B------:R0:W-:Y:S04]  /*31a0*/  STL [R1+0x118], R43 ;  /* 0x0001182b01007387 */ /* 0x0001e80000100800 */
[----:B0-----:R-:W3:Y:S04]  /*31b0*/  LDL.LU R43, [R1+0x28e0] ;  /* 0x0028e000012b7983 */ /* 0x001ee80000300800 */
[----:B------:R0:W-:Y:S02]  /*31c0*/  STL [R1+0x120], R44 ;  /* 0x0001202c01007387 */ /* 0x0001e40000100800 */
[----:B0-----:R-:W-:-:S02]  /*31d0*/  IMAD.MOV.U32 R44, RZ, RZ, R29 ;  /* 0x000000ffff2c7224 */ /* 0x001fc400078e001d */
[----:B------:R-:W-:Y:S02]  /*31e0*/  IMAD.MOV.U32 R29, RZ, RZ, R51 ;  /* 0x000000ffff1d7224 */ /* 0x000fe400078e0033 */
[----:B------:R-:W-:Y:S02]  /*31f0*/  IMAD.MOV.U32 R51, RZ, RZ, R28 ;  /* 0x000000ffff337224 */ /* 0x000fe400078e001c */
[----:B------:R-:W-:Y:S02]  /*3200*/  IMAD.MOV.U32 R28, RZ, RZ, R45 ;  /* 0x000000ffff1c7224 */ /* 0x000fe400078e002d */
[----:B------:R-:W-:Y:S02]  /*3210*/  IMAD.MOV.U32 R45, RZ, RZ, R50 ;  /* 0x000000ffff2d7224 */ /* 0x000fe400078e0032 */
[----:B------:R-:W-:Y:S01]  /*3220*/  @!P4 IMAD.MOV R44, RZ, RZ, -R44 ;  /* 0x000000ffff2cc224 */ /* 0x000fe200078e0a2c */
[----:B------:R-:W3:Y:S01]  /*3230*/  LDL.LU R50, [R1+0xb0] ;  /* 0x0000b00001327983 */ /* 0x000ee20000300800 */
[----:B------:R-:W-:-:S03]  /*3240*/  @!P2 IMAD.MOV R45, RZ, RZ, -R45 ;  /* 0x000000ffff2da224 */ /* 0x000fc600078e0a2d */
[----:B------:R0:W-:Y:S01]  /*3250*/  STL [R1+0x11c], R44 ;  /* 0x00011c2c01007387 */ /* 0x0001e20000100800 */
[----:B------:R-:W-:Y:S01]  /*3260*/  @!P3 IMAD.IADD R2, R2, 0x1, -R57 ;  /* 0x000000010202b824 */ /* 0x000fe200078e0a39 */
[----:B------:R-:W-:Y:S02]  /*3270*/  ISETP.GE.AND P3, PT, R11, RZ, PT ;  /* 0x000000ff0b00720c */ /* 0x000fe40003f66270 */
[----:B0-----:R-:W3:Y:S04]  /*3280*/  LDL.LU R44, [R1+0x28dc] ;  /* 0x0028dc00012c7983 */ /* 0x001ee80000300800 */
[----:B------:R0:W-:Y:S04]  /*3290*/  STL [R1+0x114], R45 ;  /* 0x0001142d01007387 */ /* 0x0001e80000100800 */
[----:B0-----:R-:W3:Y:S04]  /*32a0*/  LDL.LU R45, [R1+0x28d8] ;  /* 0x0028d800012d7983 */ /* 0x001ee80000300800 */
[----:B------:R-:W3:Y:S01]  /*32b0*/  LDL.LU R11, [R1+0xb8] ;  /* 0x0000b800010b7983 */ /* 0x000ee20000300800 */
[----:B------:R-:W-:-:S13]  /*32c0*/  ISETP.GT.U32.AND P0, PT, R57, R52, PT ;  /* 0x000000343900720c */ /* 0x000fda0003f04070 */
[----:B------:R-:W-:Y:S01]  /*32d0*/  @!P0 IMAD.IADD R52, R52, 0x1, -R57 ;  /* 0x0000000134348824 */ /* 0x000fe200078e0a39 */
[----:B------:R-:W-:Y:S02]  /*32e0*/  ISETP.GE.AND P0, PT, R12, RZ, PT ;  /* 0x000000ff0c00720c */ /* 0x000fe40003f06270 */
[----:B------:R-:W4:Y:S01]  /*32f0*/  LDL.LU R12, [R1+0xa0] ;  /* 0x0000a000010c7983 */ /* 0x000f220000300800 */
[C---:B------:R-:W-:Y:S02]  /*3300*/  ISETP.GT.U32.AND P6, PT, R57.reuse, R49, PT ;  /* 0x000000313900720c */ /* 0x040fe40003fc4070 */
[----:B------:R-:W-:Y:S02]  /*3310*/  IABS R7, R15 ;  /* 0x0000000f00077213 */ /* 0x000fe40000000000 */
[----:B------:R-:W-:-:S09]  /*3320*/  ISETP.GT.U32.AND P4, PT, R57, R6, PT ;  /* 0x000000063900720c */ /* 0x000fd20003f84070 */
[----:B------:R-:W-:Y:S01]  /*3330*/  @!P6 IMAD.IADD R49, R49, 0x1, -R57 ;  /* 0x000000013131e824 */ /* 0x000fe200078e0a39 */
[----:B------:R-:W-:-:S04]  /*3340*/  ISETP.GT.U32.AND P6, PT, R57, R26, PT ;  /* 0x0000001a3900720c */ /* 0x000fc80003fc4070 */
[----:B------:R-:W-:Y:S02]  /*3350*/  ISETP.GT.U32.AND P5, PT, R57, R49, PT ;  /* 0x000000313900720c */ /* 0x000fe40003fa4070 */
[----:B------:R-:W-:Y:S01]  /*3360*/  ISETP.GE.AND P2, PT, R10, RZ, PT ;  /* 0x000000ff0a00720c */ /* 0x000fe20003f46270 */
[----:B------:R-:W-:-:S06]  /*3370*/  @!P4 IMAD.IADD R6, R6, 0x1, -R57 ;  /* 0x000000010606c824 */ /* 0x000fcc00078e0a39 */
[--C-:B------:R-:W-:Y:S01]  /*3380*/  @!P6 IMAD.IADD R26, R26, 0x1, -R57.reuse ;  /* 0x000000011a1ae824 */ /* 0x100fe200078e0a39 */
[----:B------:R-:W-:Y:S02]  /*3390*/  ISETP.GE.AND P4, PT, R14, RZ, PT ;  /* 0x000000ff0e00720c */ /* 0x000fe40003f86270 */
[----:B------:R-:W4:Y:S01]  /*33a0*/  LDL.LU R14, [R1+0x88] ;  /* 0x00008800010e7983 */ /* 0x000f220000300800 */
[----:B------:R-:W-:Y:S02]  /*33b0*/  @!P1 IMAD.MOV R26, RZ, RZ, -R26 ;  /* 0x000000ffff1a9224 */ /* 0x000fe400078e0a1a */
[----:B------:R-:W-:Y:S01]  /*33c0*/  @!P5 IMAD.IADD R49, R49, 0x1, -R57 ;  /* 0x000000013131d824 */ /* 0x000fe200078e0a39 */
[----:B------:R-:W-:Y:S01]  /*33d0*/  ISETP.GE.AND P5, PT, R13, RZ, PT ;  /* 0x000000ff0d00720c */ /* 0x000fe20003fa6270 */
[----:B------:R-:W-:Y:S01]  /*33e0*/  IMAD.MOV.U32 R13, RZ, RZ, R5 ;  /* 0x000000ffff0d7224 */ /* 0x000fe200078e0005 */
[----:B------:R0:W-:Y:S01]  /*33f0*/  STL [R1+0x10c], R26 ;  /* 0x00010c1a01007387 */ /* 0x0001e20000100800 */
[----:B--2---:R-:W-:-:S02]  /*3400*/  IMAD.MOV.U32 R10, RZ, RZ, R4 ;  /* 0x000000ffff0a7224 */ /* 0x004fc400078e0004 */
[----:B------:R-:W-:-:S04]  /*3410*/  IMAD.HI.U32 R4, R0, R7, RZ ;  /* 0x0000000700047227 */ /* 0x000fc800078e00ff */
[----:B------:R-:W-:-:S04]  /*3420*/  IMAD.MOV R4, RZ, RZ, -R4 ;  /* 0x000000ffff047224 */ /* 0x000fc800078e0a04 */
[----:B------:R-:W-:Y:S02]  /*3430*/  IMAD R4, R57, R4, R7 ;  /* 0x0000000439047224 */ /* 0x000fe400078e0207 */
[----:B------:R-:W-:-:S04]  /*3440*/  IMAD.MOV.U32 R7, RZ, RZ, R46 ;  /* 0x000000ffff077224 */ /* 0x000fc800078e002e */
[----:B0-----:R-:W-:Y:S02]  /*3450*/  IMAD.MOV.U32 R26, RZ, RZ, R7 ;  /* 0x000000ffff1a7224 */ /* 0x001fe400078e0007 */
[----:B------:R-:W-:Y:S02]  /*3460*/  IMAD.MOV.U32 R7, RZ, RZ, R13 ;  /* 0x000000ffff077224 */ /* 0x000fe400078e000d */
[----:B---3--:R-:W-:Y:S02]  /*3470*/  IMAD.MOV.U32 R13, RZ, RZ, R11 ;  /* 0x000000ffff0d7224 */ /* 0x008fe400078e000b */
[----:B------:R-:W-:Y:S02]  /*3480*/  IMAD.MOV.U32 R11, RZ, RZ, R47 ;  /* 0x000000ffff0b7224 */ /* 0x000fe400078e002f */
[----:B------:R-:W-:Y:S02]  /*3490*/  IMAD.MOV.U32 R47, RZ, RZ, R52 ;  /* 0x000000ffff2f7224 */ /* 0x000fe400078e0034 */
[----:B------:R-:W2:Y:S01]  /*34a0*/  LDL.LU R52, [R1+0x2c] ;  /* 0x00002c0001347983 */ /* 0x000ea20000300800 */
[----:B------:R-:W-:-:S02]  /*34b0*/  ISETP.GT.U32.AND P6, PT, R57, R27, PT ;  /* 0x0000001b3900720c */ /* 0x000fc40003fc4070 */
[----:B------:R-:W-:Y:S02]  /*34c0*/  ISETP.GT.U32.AND P1, PT, R57, R6, PT ;  /* 0x000000063900720c */ /* 0x000fe40003f24070 */
[----:B------:R-:W-:Y:S01]  /*34d0*/  IABS R5, R16 ;  /* 0x0000001000057213 */ /* 0x000fe20000000000 */
[----:B------:R-:W-:-:S04]  /*34e0*/  IMAD.MOV.U32 R46, RZ, RZ, R2 ;  /* 0x000000ffff2e7224 */ /* 0x000fc800078e0002 */
[----:B------:R-:W-:-:S04]  /*34f0*/  IMAD.HI.U32 R2, R0, R5, RZ ;  /* 0x0000000500027227 */ /* 0x000fc800078e00ff */
[--C-:B------:R-:W-:Y:S01]  /*3500*/  @!P6 IMAD.IADD R27, R27, 0x1, -R57.reuse ;  /* 0x000000011b1be824 */ /* 0x100fe200078e0a39 */
[C---:B------:R-:W-:Y:S01]  /*3510*/  ISETP.GT.U32.AND P6, PT, R57.reuse, R4, PT ;  /* 0x000000043900720c */ /* 0x040fe20003fc4070 */
[----:B------:R-:W-:Y:S02]  /*3520*/  IMAD.MOV R2, RZ, RZ, -R2 ;  /* 0x000000ffff027224 */ /* 0x000fe400078e0a02 */
[----:B------:R-:W-:Y:S02]  /*3530*/  @!P1 IMAD.IADD R6, R6, 0x1, -R57 ;  /* 0x0000000106069824 */ /* 0x000fe400078e0a39 */
[----:B------:R-:W-:Y:S01]  /*3540*/  @!P0 IMAD.MOV R49, RZ, RZ, -R49 ;  /* 0x000000ffff318224 */ /* 0x000fe200078e0a31 */
[----:B------:R-:W-:Y:S01]  /*3550*/  ISETP.GE.AND P0, PT, R16, RZ, PT ;  /* 0x000000ff1000720c */ /* 0x000fe20003f06270 */
[----:B------:R-:W-:Y:S02]  /*3560*/  IMAD R2, R57, R2, R5 ;  /* 0x0000000239027224 */ /* 0x000fe400078e0205 */
[----:B------:R-:W-:-:S02]  /*3570*/  IMAD.MOV.U32 R16, RZ, RZ, R6 ;  /* 0x000000ffff107224 */ /* 0x000fc400078e0006 */
[----:B------:R-:W-:Y:S01]  /*3580*/  @!P2 IMAD.MOV R46, RZ, RZ, -R46 ;  /* 0x000000ffff2ea224 */ /* 0x000fe200078e0a2e */
[----:B------:R-:W-:Y:S01]  /*3590*/  ISETP.GT.U32.AND P2, PT, R57, R27, PT ;  /* 0x0000001b3900720c */ /* 0x000fe20003f44070 */
[----:B------:R-:W-:Y:S01]  /*35a0*/  @!P3 IMAD.MOV R47, RZ, RZ, -R47 ;  /* 0x000000ffff2fb224 */ /* 0x000fe200078e0a2f */
[----:B------:R-:W-:Y:S01]  /*35b0*/  ISETP.GE.AND P3, PT, R15, RZ, PT ;  /* 0x000000ff0f00720c */ /* 0x000fe20003f66270 */
[----:B------:R-:W-:Y:S01]  /*35c0*/  @!P5 IMAD.MOV R16, RZ, RZ, -R16 ;  /* 0x000000ffff10d224 */ /* 0x000fe200078e0a10 */
[C---:B------:R-:W-:Y:S01]  /*35d0*/  ISETP.GT.U32.AND P5, PT, R57.reuse, R2, PT ;  /* 0x000000023900720c */ /* 0x040fe20003fa4070 */
[----:B------:R-:W-:Y:S01]  /*35e0*/  IMAD.MOV.U32 R15, RZ, RZ, R7 ;  /* 0x000000ffff0f7224 */ /* 0x000fe200078e0007 */
[----:B------:R0:W-:Y:S01]  /*35f0*/  STL [R1+0x108], R46 ;  /* 0x0001082e01007387 */ /* 0x0001e20000100800 */
[----:B------:R-:W-:Y:S01]  /*3600*/  IMAD.MOV.U32 R7, RZ, RZ, R11 ;  /* 0x000000ffff077224 */ /* 0x000fe200078e000b */
[----:B------:R-:W-:Y:S01]  /*3610*/  IABS R11, R17 ;  /* 0x00000011000b7213 */ /* 0x000fe20000000000 */
[----:B------:R-:W-:Y:S01]  /*3620*/  @!P6 IMAD.IADD R4, R4, 0x1, -R57 ;  /* 0x000000010404e824 */ /* 0x000fe200078e0a39 */
[----:B0-----:R-:W3:Y:S04]  /*3630*/  LDL.LU R46, [R1+0x28d4] ;  /* 0x0028d400012e7983 */ /* 0x001ee80000300800 */
[----:B------:R-:W-:Y:S01]  /*3640*/  ISETP.GT.U32.AND P6, PT, R57, R4, PT ;  /* 0x000000043900720c */ /* 0x000fe20003fc4070 */
[----:B------:R0:W-:Y:S01]  /*3650*/  STL [R1+0x100], R47 ;  /* 0x0001002f01007387 */ /* 0x0001e20000100800 */
[----:B------:R-:W-:-:S03]  /*3660*/  IMAD.HI.U32 R6, R0, R11, RZ ;  /* 0x0000000b00067227 */ /* 0x000fc600078e00ff */
[----:B0-----:R-:W3:Y:S04]  /*3670*/  LDL.LU R47, [R1+0x28d0] ;  /* 0x0028d000012f7983 */ /* 0x001ee80000300800 */
[----:B------:R0:W-:Y:S01]  /*3680*/  STL [R1+0xfc], R49 ;  /* 0x0000fc3101007387 */ /* 0x0001e20000100800 */
[----:B------:R-:W-:-:S03]  /*3690*/  @!P2 IMAD.IADD R27, R27, 0x1, -R57 ;  /* 0x000000011b1ba824 */ /* 0x000fc600078e0a39 */
[----:B------:R1:W-:Y:S01]  /*36a0*/  STL [R1+0xf8], R16 ;  /* 0x0000f81001007387 */ /* 0x0003e20000100800 */
[----:B------:R-:W-:Y:S02]  /*36b0*/  IMAD.MOV R6, RZ, RZ, -R6 ;  /* 0x000000ffff067224 */ /* 0x000fe400078e0a06 */
[----:B0-----:R-:W-:Y:S02]  /*36c0*/  IMAD.MOV.U32 R49, RZ, RZ, R13 ;  /* 0x000000ffff317224 */ /* 0x001fe400078e000d */
[----:B------:R-:W-:Y:S02]  /*36d0*/  IMAD.MOV.U32 R13, RZ, RZ, R10 ;  /* 0x000000ffff0d7224 */ /* 0x000fe400078e000a */
[----:B-1----:R-:W-:Y:S02]  /*36e0*/  IMAD.MOV.U32 R16, RZ, RZ, R49 ;  /* 0x000000ffff107224 */ /* 0x002fe400078e0031 */
[----:B------:R-:W-:Y:S01]  /*36f0*/  IMAD.MOV.U32 R49, RZ, RZ, R7 ;  /* 0x000000ffff317224 */ /* 0x000fe200078e0007 */
[----:B------:R-:W-:Y:S01]  /*3700*/  ISETP.GE.AND P1, PT, R17, RZ, PT ;  /* 0x000000ff1100720c */ /* 0x000fe20003f26270 */
[----:B------:R-:W-:-:S02]  /*3710*/  IMAD.MOV.U32 R7, RZ, RZ, R13 ;  /* 0x000000ffff077224 */ /* 0x000fc400078e000d */
[----:B------:R-:W-:Y:S01]  /*3720*/  @!P5 IMAD.IADD R2, R2, 0x1, -R57 ;  /* 0x000000010202d824 */ /* 0x000fe200078e0a39 */
[----:B------:R-:W-:Y:S01]  /*3730*/  IABS R10, R18 ;  /* 0x00000012000a7213 */ /* 0x000fe20000000000 */
[----:B----4-:R-:W-:Y:S02]  /*3740*/  IMAD.MOV.U32 R13, RZ, RZ, R12 ;  /* 0x000000ffff0d7224 */ /* 0x010fe400078e000c */
[----:B------:R-:W-:Y:S01]  /*3750*/  IMAD.MOV.U32 R12, RZ, RZ, R9 ;  /* 0x000000ffff0c7224 */ /* 0x000fe200078e0009 */
[----:B------:R-:W-:Y:S01]  /*3760*/  IABS R9, R19 ;  /* 0x0000001300097213 */ /* 0x000fe20000000000 */
[----:B------:R-:W-:Y:S02]  /*3770*/  IMAD.MOV.U32 R17, RZ, RZ, R27 ;  /* 0x000000ffff117224 */ /* 0x000fe400078e001b */
[C---:B------:R-:W-:Y:S01]  /*3780*/  IMAD R11, R57.reuse, R6, R11 ;  /* 0x00000006390b7224 */ /* 0x040fe200078e020b */
[----:B------:R-:W-:Y:S01]  /*3790*/  ISETP.GT.U32.AND P5, PT, R57, R2, PT ;  /* 0x000000023900720c */ /* 0x000fe20003fa4070 */
[----:B------:R-:W-:Y:S01]  /*37a0*/  @!P4 IMAD.MOV R17, RZ, RZ, -R17 ;  /* 0x000000ffff11c224 */ /* 0x000fe200078e0a11 */
[----:B------:R-:W-:Y:S01]  /*37b0*/  ISETP.GE.AND P2, PT, R18, RZ, PT ;  /* 0x000000ff1200720c */ /* 0x000fe20003f46270 */
[----:B------:R-:W-:Y:S01]  /*37c0*/  IMAD.MOV.U32 R18, RZ, RZ, R13 ;  /* 0x000000ffff127224 */ /* 0x000fe200078e000d */
[----:B------:R-:W-:Y:S01]  /*37d0*/  IABS R5, R20 ;  /* 0x0000001400057213 */ /* 0x000fe20000000000 */
[----:B------:R-:W-:-:S04]  /*37e0*/  IMAD.HI.U32 R6, R0, R10, RZ ;  /* 0x0000000a00067227 */ /* 0x000fc800078e00ff */
[----:B------:R-:W-:Y:S01]  /*37f0*/  @!P6 IMAD.IADD R4, R4, 0x1, -R57 ;  /* 0x000000010404e824 */ /* 0x000fe200078e0a39 */
[C---:B------:R-:W-:Y:S01]  /*3800*/  ISETP.GT.U32.AND P6, PT, R57.reuse, R11, PT ;  /* 0x0000000b3900720c */ /* 0x040fe20003fc4070 */
[----:B------:R-:W-:Y:S01]  /*3810*/  IMAD.HI.U32 R13, R0, R9, RZ ;  /* 0x00000009000d7227 */ /* 0x000fe200078e00ff */
[----:B------:R0:W-:Y:S03]  /*3820*/  STL [R1+0xf4], R17 ;  /* 0x0000f41101007387 */ /* 0x0001e60000100800 */
[----:B------:R-:W-:Y:S02]  /*3830*/  IMAD.MOV R6, RZ, RZ, -R6 ;  /* 0x000000ffff067224 */ /* 0x000fe400078e0a06 */
[----:B------:R-:W-:Y:S02]  /*3840*/  IMAD.MOV R13, RZ, RZ, -R13 ;  /* 0x000000ffff0d7224 */ /* 0x000fe400078e0a0d */
[----:B------:R-:W-:-:S02]  /*3850*/  IMAD R10, R57, R6, R10 ;  /* 0x00000006390a7224 */ /* 0x000fc400078e020a */
[----:B0-----:R-:W-:Y:S02]  /*3860*/  IMAD.MOV.U32 R17, RZ, RZ, R12 ;  /* 0x000000ffff117224 */ /* 0x001fe400078e000c */
[----:B------:R-:W-:-:S04]  /*3870*/  IMAD.HI.U32 R12, R0, R5, RZ ;  /* 0x00000005000c7227 */ /* 0x000fc800078e00ff */
[C---:B------:R-:W-:Y:S02]  /*3880*/  IMAD R9, R57.reuse, R13, R9 ;  /* 0x0000000d39097224 */ /* 0x040fe400078e0209 */
[----:B------:R-:W-:Y:S02]  /*3890*/  IMAD.MOV R12, RZ, RZ, -R12 ;  /* 0x000000ffff0c7224 */ /* 0x000fe400078e0a0c */
[----:B------:R-:W-:Y:S02]  /*38a0*/  IMAD.MOV.U32 R13, RZ, RZ, R48 ;  /* 0x000000ffff0d7224 */ /* 0x000fe400078e0030 */
[--C-:B------:R-:W-:Y:S02]  /*38b0*/  @!P5 IMAD.IADD R2, R2, 0x1, -R57.reuse ;  /* 0x000000010202d824 */ /* 0x100fe400078e0a39 */
[----:B------:R-:W-:Y:S01]  /*38c0*/  IMAD.MOV.U32 R48, RZ, RZ, R4 ;  /* 0x000000ffff307224 */ /* 0x000fe200078e0004 */
[----:B------:R-:W-:Y:S01]  /*38d0*/  ISETP.GT.U32.AND P5, PT, R57, R10, PT ;  /* 0x0000000a3900720c */ /* 0x000fe20003fa4070 */
[----:B------:R-:W-:-:S02]  /*38e0*/  @!P6 IMAD.IADD R11, R11, 0x1, -R57 ;  /* 0x000000010b0be824 */ /* 0x000fc400078e0a39 */
[C---:B------:R-:W-:Y:S02]  /*38f0*/  IMAD R5, R57.reuse, R12, R5 ;  /* 0x0000000c39057224 */ /* 0x040fe400078e0205 */
[----:B------:R-:W-:Y:S02]  /*3900*/  IMAD.MOV.U32 R12, RZ, RZ, R2 ;  /* 0x000000ffff0c7224 */ /* 0x000fe400078e0002 */
[----:B------:R-:W-:Y:S01]  /*3910*/  @!P3 IMAD.MOV R48, RZ, RZ, -R48 ;  /* 0x000000ffff30b224 */ /* 0x000fe200078e0a30 */
[C---:B------:R-:W-:Y:S01]  /*3920*/  ISETP.GT.U32.AND P3, PT, R57.reuse, R9, PT ;  /* 0x000000093900720c */ /* 0x040fe20003f64070 */
[----:B------:R-:W-:Y:S01]  /*3930*/  IMAD.MOV.U32 R27, RZ, RZ, R49 ;  /* 0x000000ffff1b7224 */ /* 0x000fe200078e0031 */
[C---:B------:R-:W-:Y:S01]  /*3940*/  ISETP.GT.U32.AND P6, PT, R57.reuse, R11, PT ;  /* 0x0000000b3900720c */ /* 0x040fe20003fc4070 */
[----:B------:R-:W-:Y:S01]  /*3950*/  IMAD.MOV.U32 R49, RZ, RZ, R8 ;  /* 0x000000ffff317224 */ /* 0x000fe200078e0008 */
[----:B------:R-:W-:Y:S01]  /*3960*/  IABS R8, R21 ;  /* 0x0000001500087213 */ /* 0x000fe20000000000 */
[----:B------:R-:W-:Y:S01]  /*3970*/  @!P0 IMAD.MOV R12, RZ, RZ, -R12 ;  /* 0x000000ffff0c8224 */ /* 0x000fe200078e0a0c */
[----:B------:R-:W-:-:S02]  /*3980*/  ISETP.GT.U32.AND P0, PT, R57, R5, PT ;  /* 0x000000053900720c */ /* 0x000fc40003f04070 */
[----:B------:R-:W-:Y:S01]  /*3990*/  ISETP.GE.AND P4, PT, R19, RZ, PT ;  /* 0x000000ff1300720c */ /* 0x000fe20003f86270 */
[----:B------:R-:W-:Y:S02]  /*39a0*/  IMAD.MOV.U32 R19, RZ, RZ, R7 ;  /* 0x000000ffff137224 */ /* 0x000fe400078e0007 */
[----:B------:R-:W-:Y:S01]  /*39b0*/  IMAD.HI.U32 R7, R0, R8, RZ ;  /* 0x0000000800077227 */ /* 0x000fe200078e00ff */
[----:B------:R-:W-:-:S03]  /*39c0*/  IABS R6, R22 ;  /* 0x0000001600067213 */ /* 0x000fc60000000000 */
[----:B------:R-:W-:Y:S02]  /*39d0*/  @!P5 IMAD.IADD R10, R10, 0x1, -R57 ;  /* 0x000000010a0ad824 */ /* 0x000fe400078e0a39 */
[----:B------:R-:W-:Y:S02]  /*39e0*/  IMAD.MOV R7, RZ, RZ, -R7 ;  /* 0x000000ffff077224 */ /* 0x000fe400078e0a07 */
[----:B------:R-:W-:Y:S01]  /*39f0*/  @!P3 IMAD.IADD R9, R9, 0x1, -R57 ;  /* 0x000000010909b824 */ /* 0x000fe200078e0a39 */
[----:B------:R-:W-:Y:S01]  /*3a00*/  ISETP.GT.U32.AND P3, PT, R57, R10, PT ;  /* 0x0000000a3900720c */ /* 0x000fe20003f64070 */
[----:B------:R-:W-:-:S04]  /*3a10*/  IMAD.HI.U32 R4, R0, R6, RZ ;  /* 0x0000000600047227 */ /* 0x000fc800078e00ff */
[----:B------:R-:W-:Y:S02]  /*3a20*/  IMAD R8, R57, R7, R8 ;  /* 0x0000000739087224 */ /* 0x000fe400078e0208 */
[--C-:B------:R-:W-:Y:S02]  /*3a30*/  @!P6 IMAD.IADD R11, R11, 0x1, -R57.reuse ;  /* 0x000000010b0be824 */ /* 0x100fe400078e0a39 */
[----:B------:R-:W-:Y:S01]  /*3a40*/  @!P0 IMAD.IADD R5, R5, 0x1, -R57 ;  /* 0x0000000105058824 */ /* 0x000fe200078e0a39 */
[C---:B------:R-:W-:Y:S01]  /*3a50*/  ISETP.GT.U32.AND P0, PT, R57.reuse, R9, PT ;  /* 0x000000093900720c */ /* 0x040fe20003f04070 */
[----:B------:R-:W-:Y:S01]  /*3a60*/  IMAD.MOV R4, RZ, RZ, -R4 ;  /* 0x000000ffff047224 */ /* 0x000fe200078e0a04 */
[----:B------:R-:W-:Y:S01]  /*3a70*/  ISETP.GE.AND P6, PT, R20, RZ, PT ;  /* 0x000000ff1400720c */ /* 0x000fe20003fc6270 */
[----:B------:R-:W-:Y:S01]  /*3a80*/  IMAD.MOV.U32 R20, RZ, RZ, R11 ;  /* 0x000000ffff147224 */ /* 0x000fe200078e000b */
[C---:B------:R-:W-:Y:S01]  /*3a90*/  ISETP.GT.U32.AND P5, PT, R57.reuse, R8, PT ;  /* 0x000000083900720c */ /* 0x040fe20003fa4070 */
[----:B------:R-:W-:-:S02]  /*3aa0*/  IMAD R2, R57, R4, R6 ;  /* 0x0000000439027224 */ /* 0x000fc400078e0206 */
[----:B------:R-:W-:Y:S01]  /*3ab0*/  @!P1 IMAD.MOV R20, RZ, RZ, -R20 ;  /* 0x000000ffff149224 */ /* 0x000fe200078e0a14 */
[----:B------:R0:W-:Y:S01]  /*3ac0*/  STL [R1+0xf0], R48 ;  /* 0x0000f03001007387 */ /* 0x0001e20000100800 */
[----:B------:R-:W-:Y:S01]  /*3ad0*/  IABS R7, R25 ;  /* 0x0000001900077213 */ /* 0x000fe20000000000 */
[--C-:B------:R-:W-:Y:S01]  /*3ae0*/  @!P3 IMAD.IADD R10, R10, 0x1, -R57.reuse ;  /* 0x000000010a0ab824 */ /* 0x100fe200078e0a39 */
[----:B------:R-:W-:Y:S02]  /*3af0*/  ISETP.GT.U32.AND P3, PT, R57, R2, PT ;  /* 0x000000023900720c */ /* 0x000fe40003f64070 */
[----:B------:R-:W-:Y:S01]  /*3b00*/  @!P0 IMAD.IADD R9, R9, 0x1, -R57 ;  /* 0x0000000109098824 */ /* 0x000fe200078e0a39 */
[----:B0-----:R-:W4:Y:S04]  /*3b10*/  LDL.LU R48, [R1+0x28cc] ;  /* 0x0028cc0001307983 */ /* 0x001f280000300800 */
[----:B------:R0:W-:Y:S01]  /*3b20*/  STL [R1+0xec], R12 ;  /* 0x0000ec0c01007387 */ /* 0x0001e20000100800 */
[----:B------:R-:W-:-:S03]  /*3b30*/  ISETP.GE.AND P0, PT, R21, RZ, PT ;  /* 0x000000ff1500720c */ /* 0x000fc60003f06270 */
[----:B------:R1:W-:Y:S01]  /*3b40*/  STL [R1+0xe8], R20 ;  /* 0x0000e81401007387 */ /* 0x0003e20000100800 */
[----:B------:R-:W-:Y:S01]  /*3b50*/  IMAD.MOV.U32 R21, RZ, RZ, R15 ;  /* 0x000000ffff157224 */ /* 0x000fe200078e000f */
[----:B------:R-:W-:Y:S01]  /*3b60*/  IABS R6, R23 ;  /* 0x0000001700067213 */ /* 0x000fe20000000000 */
[----:B------:R-:W-:Y:S01]  /*3b70*/  @!P5 IMAD.IADD R8, R8, 0x1, -R57 ;  /* 0x000000010808d824 */ /* 0x000fe200078e0a39 */
[----:B0-----:R-:W-:Y:S01]  /*3b80*/  IABS R12, R24 ;  /* 0x00000018000c7213 */ /* 0x001fe20000000000 */
[----:B-1----:R-:W-:Y:S02]  /*3b90*/  IMAD.MOV.U32 R20, RZ, RZ, R13 ;  /* 0x000000ffff147224 */ /* 0x002fe400078e000d */
[----:B------:R-:W-:Y:S01]  /*3ba0*/  IMAD.HI.U32 R13, R0, R7, RZ ;  /* 0x00000007000d7227 */ /* 0x000fe200078e00ff */
[----:B------:R-:W-:-:S03]  /*3bb0*/  ISETP.GT.U32.AND P5, PT, R57, R5, PT ;  /* 0x000000053900720c */ /* 0x000fc60003fa4070 */
[----:B------:R-:W-:Y:S02]  /*3bc0*/  IMAD.MOV R13, RZ, RZ, -R13 ;  /* 0x000000ffff0d7224 */ /* 0x000fe400078e0a0d */
[----:B------:R-:W-:-:S04]  /*3bd0*/  IMAD.HI.U32 R11, R0, R6, RZ ;  /* 0x00000006000b7227 */ /* 0x000fc800078e00ff */
[C---:B------:R-:W-:Y:S02]  /*3be0*/  IMAD R7, R57.reuse, R13, R7 ;  /* 0x0000000d39077224 */ /* 0x040fe400078e0207 */
[----:B------:R-:W-:Y:S02]  /*3bf0*/  IMAD.MOV.U32 R13, RZ, RZ, R58 ;  /* 0x000000ffff0d7224 */ /* 0x000fe400078e003a */
[----:B------:R-:W-:Y:S01]  /*3c00*/  IMAD.MOV.U32 R58, RZ, RZ, R10 ;  /* 0x000000ffff3a7224 */ /* 0x000fe200078e000a */
[----:B------:R-:W-:Y:S01]  /*3c10*/  IABS R10, R32 ;  /* 0x00000020000a7213 */ /* 0x000fe20000000000 */
[----:B------:R-:W-:Y:S01]  /*3c20*/  @!P3 IMAD.IADD R2, R2, 0x1, -R57 ;  /* 0x000000010202b824 */ /* 0x000fe200078e0a39 */
[----:B------:R-:W-:Y:S01]  /*3c30*/  IABS R4, R30 ;  /* 0x0000001e00047213 */ /* 0x000fe20000000000 */
[----:B------:R-:W-:Y:S02]  /*3c40*/  IMAD.MOV R11, RZ, RZ, -R11 ;  /* 0x000000ffff0b7224 */ /* 0x000fe400078e0a0b */
[----:B------:R-:W-:Y:S01]  /*3c50*/  @!P2 IMAD.MOV R58, RZ, RZ, -R58 ;  /* 0x000000ffff3aa224 */ /* 0x000fe200078e0a3a */
[C---:B------:R-:W-:Y:S01]  /*3c60*/  ISETP.GT.U32.AND P2, PT, R57.reuse, R2, PT ;  /* 0x000000023900720c */ /* 0x040fe20003f44070 */
[----:B------:R-:W-:-:S02]  /*3c70*/  IMAD R6, R57, R11, R6 ;  /* 0x0000000b39067224 */ /* 0x000fc400078e0206 */
[----:B------:R-:W-:-:S04]  /*3c80*/  IMAD.HI.U32 R11, R0, R4, RZ ;  /* 0x00000004000b7227 */ /* 0x000fc800078e00ff */
[----:B------:R-:W-:Y:S01]  /*3c90*/  @!P5 IMAD.IADD R5, R5, 0x1, -R57 ;  /* 0x000000010505d824 */ /* 0x000fe200078e0a39 */
[----:B------:R-:W-:Y:S01]  /*3ca0*/  ISETP.GT.U32.AND P1, PT, R57, R8, PT ;  /* 0x000000083900720c */ /* 0x000fe20003f24070 */
[----:B------:R-:W-:-:S04]  /*3cb0*/  IMAD.MOV R11, RZ, RZ, -R11 ;  /* 0x000000ffff0b7224 */ /* 0x000fc800078e0a0b */
[----:B------:R-:W-:Y:S02]  /*3cc0*/  IMAD R4, R57, R11, R4 ;  /* 0x0000000b39047224 */ /* 0x000fe400078e0204 */
[----:B------:R-:W-:-:S03]  /*3cd0*/  @!P2 IMAD.IADD R2, R2, 0x1, -R57 ;  /* 0x000000010202a824 */ /* 0x000fc600078e0a39 */
[----:B------:R-:W-:-:S03]  /*3ce0*/  ISETP.GT.U32.AND P2, PT, R57, R4, PT ;  /* 0x000000043900720c */ /* 0x000fc60003f44070 */
[--C-:B------:R-:W-:Y:S01]  /*3cf0*/  @!P1 IMAD.IADD R8, R8, 0x1, -R57.reuse ;  /* 0x0000000108089824 */ /* 0x100fe200078e0a39 */
[----:B------:R-:W-:Y:S02]  /*3d00*/  ISETP.GE.AND P1, PT, R22, RZ, PT ;  /* 0x000000ff1600720c */ /* 0x000fe40003f26270 */
[----:B------:R-:W3:Y:S01]  /*3d10*/  LDL.LU R22, [R1+0x94] ;  /* 0x0000940001167983 */ /* 0x000ee20000300800 */
[----:B------:R-:W-:Y:S01]  /*3d20*/  ISETP.GE.AND P3, PT, R23, RZ, PT ;  /* 0x000000ff1700720c */ /* 0x000fe20003f66270 */
[----:B------:R-:W-:Y:S02]  /*3d30*/  @!P0 IMAD.MOV R8, RZ, RZ, -R8 ;  /* 0x000000ffff088224 */ /* 0x000fe400078e0a08 */
[----:B------:R-:W3:Y:S04]  /*3d40*/  LDL.LU R23, [R1+0x90] ;  /* 0x0000900001177983 */ /* 0x000ee80000300800 */
[----:B------:R0:W-:Y:S01]  /*3d50*/  STL [R1+0xe4], R58 ;  /* 0x0000e43a01007387 */ /* 0x0001e20000100800 */
[----:B------:R-:W-:-:S03]  /*3d60*/  @!P2 IMAD.IADD R4, R4, 0x1, -R57 ;  /* 0x000000010404a824 */ /* 0x000fc600078e0a39 */
[----:B0-----:R-:W3:Y:S01]  /*3d70*/  LDL.LU R58, [R1+0x28c8] ;  /* 0x0028c800013a7983 */ /* 0x001ee20000300800 */
        /* <DEDUP_REMOVED lines=11> */
[----:B------:R-:W-:Y:S02]  /*3e30*/  IMAD.MOV.U32 R50, RZ, RZ, R60 ;  /* 0x000000ffff327224 */ /* 0x000fe400078e003c */
[----:B------:R-:W-:-:S04]  /*3e40*/  IMAD.MOV.U32 R60, RZ, RZ, R5 ;  /* 0x000000ffff3c7224 */ /* 0x000fc800078e0005 */
[----:B------:R-:W-:Y:S01]  /*3e50*/  @!P6 IMAD.MOV R60, RZ, RZ, -R60 ;  /* 0x000000ffff3ce224 */ /* 0x000fe200078e0a3c */
[----:B------:R-:W-:Y:S01]  /*3e60*/  ISETP.GT.U32.AND P6, PT, R57, R7, PT ;  /* 0x000000073900720c */ /* 0x000fe20003fc4070 */
[----:B------:R-:W-:-:S05]  /*3e70*/  @!P4 IMAD.MOV R59, RZ, RZ, -R59 ;  /* 0x000000ffff3bc224 */ /* 0x000fca00078e0a3b */
[----:B------:R0:W-:Y:S07]  /*3e80*/  STL [R1+0xe0], R59 ;  /* 0x0000e03b01007387 */ /* 0x0001ee0000100800 */
[----:B------:R-:W-:Y:S01]  /*3e90*/  @!P6 IMAD.IADD R7, R7, 0x1, -R57 ;  /* 0x000000010707e824 */ /* 0x000fe200078e0a39 */
[----:B0-----:R-:W2:Y:S04]  /*3ea0*/  LDL.LU R59, [R1+0x28c4] ;  /* 0x0028c400013b7983 */ /* 0x001ea80000300800 */
[----:B------:R-:W-:Y:S01]  /*3eb0*/  ISETP.GT.U32.AND P2, PT, R57, R7, PT ;  /* 0x000000073900720c */ /* 0x000fe20003f44070 */
[----:B------:R0:W-:Y:S04]  /*3ec0*/  STL [R1+0xdc], R60 ;  /* 0x0000dc3c01007387 */ /* 0x0001e80000100800 */
[----:B0-----:R-:W2:Y:S04]  /*3ed0*/  LDL.LU R60, [R1+0x28c0] ;  /* 0x0028c000013c7983 */ /* 0x001ea80000300800 */
[----:B------:R0:W-:Y:S02]  /*3ee0*/  STL [R1+0xd8], R8 ;  /* 0x0000d80801007387 */ /* 0x0001e40000100800 */
[----:B0-----:R-:W-:-:S04]  /*3ef0*/  IMAD.HI.U32 R8, R0, R9, RZ ;  /* 0x0000000900087227 */ /* 0x001fc800078e00ff */
[----:B------:R-:W-:-:S04]  /*3f00*/  IMAD.MOV R8, RZ, RZ, -R8 ;  /* 0x000000ffff087224 */ /* 0x000fc800078e0a08 */
[----:B------:R-:W-:Y:S02]  /*3f10*/  IMAD R8, R57, R8, R9 ;  /* 0x0000000839087224 */ /* 0x000fe400078e0209 */
[----:B------:R-:W-:-:S03]  /*3f20*/  @!P2 IMAD.IADD R7, R7, 0x1, -R57 ;  /* 0x000000010707a824 */ /* 0x000fc600078e0a39 */
[----:B------:R-:W-:Y:S02]  /*3f30*/  ISETP.GT.U32.AND P2, PT, R57, R8, PT ;  /* 0x000000083900720c */ /* 0x000fe40003f44070 */
[----:B------:R-:W-:Y:S01]  /*3f40*/  ISETP.GE.AND P0, PT, R24, RZ, PT ;  /* 0x000000ff1800720c */ /* 0x000fe20003f06270 */
[----:B------:R-:W-:-:S04]  /*3f50*/  IMAD.MOV.U32 R24, RZ, RZ, R2 ;  /* 0x000000ffff187224 */ /* 0x000fc800078e0002 */
[----:B------:R-:W-:-:S05]  /*3f60*/  @!P1 IMAD.MOV R24, RZ, RZ, -R24 ;  /* 0x000000ffff189224 */ /* 0x000fca00078e0a18 */
[----:B------:R-:W-:Y:S01]  /*3f70*/  STL [R1+0xd4], R24 ;  /* 0x0000d41801007387 */ /* 0x000fe20000100800 */
[----:B------:R-:W-:Y:S01]  /*3f80*/  @!P2 IMAD.IADD R8, R8, 0x1, -R57 ;  /* 0x000000010808a824 */ /* 0x000fe200078e0a39 */
[----:B------:R-:W-:Y:S02]  /*3f90*/  ISETP.GE.AND P2, PT, R32, RZ, PT ;  /* 0x000000ff2000720c */ /* 0x000fe40003f46270 */
[----:B------:R-:W2:Y:S01]  /*3fa0*/  LDL.LU R32, [R1+0x4] ;  /* 0x0000040001207983 */ /* 0x000ea20000300800 */
[C---:B------:R-:W-:Y:S02]  /*3fb0*/  ISETP.GT.U32.AND P5, PT, R57.reuse, R6, PT ;  /* 0x000000063900720c */ /* 0x040fe40003fa4070 */
[----:B------:R-:W-:-:S11]  /*3fc0*/  ISETP.GT.U32.AND P4, PT, R57, R12, PT ;  /* 0x0000000c3900720c */ /* 0x000fd60003f84070 */
[----:B------:R-:W-:-:S05]  /*3fd0*/  @!P5 IMAD.IADD R6, R6, 0x1, -R57 ;  /* 0x000000010606d824 */ /* 0x000fca00078e0a39 */
[C---:B------:R-:W-:Y:S02]  /*3fe0*/  ISETP.GT.U32.AND P5, PT, R57.reuse, R6, PT ;  /* 0x000000063900720c */ /* 0x040fe40003fa4070 */
[----:B------:R-:W-:Y:S01]  /*3ff0*/  ISETP.GT.U32.AND P1, PT, R57, R4, PT ;  /* 0x000000043900720c */ /* 0x000fe20003f24070 */
[----:B------:R-:W-:Y:S01]  /*4000*/  @!P4 IMAD.IADD R12, R12, 0x1, -R57 ;  /* 0x000000010c0cc824 */ /* 0x000fe200078e0a39 */
[----:B------:R-:W-:Y:S01]  /*4010*/  ISETP.GE.AND P4, PT, R30, RZ, PT ;  /* 0x000000ff1e00720c */ /* 0x000fe20003f86270 */
[----:B------:R-:W-:-:S08]  /*4020*/  IMAD.MOV.U32 R30, RZ, RZ, R15 ;  /* 0x000000ffff1e7224 */ /* 0x000fd000078e000f */
[--C-:B------:R-:W-:Y:S01]  /*4030*/  @!P5 IMAD.IADD R6, R6, 0x1, -R57.reuse ;  /* 0x000000010606d824 */ /* 0x100fe200078e0a39 */
[----:B------:R-:W-:Y:S01]  /*4040*/  ISETP.GE.AND P5, PT, R25, RZ, PT ;  /* 0x000000ff1900720c */ /* 0x000fe20003fa6270 */
[----:B------:R-:W-:Y:S01]  /*4050*/  IMAD.MOV.U32 R25, RZ, RZ, R10 ;  /* 0x000000ffff197224 */ /* 0x000fe200078e000a */
[----:B------:R-:W-:Y:S01]  /*4060*/  IABS R10, R34 ;  /* 0x00000022000a7213 */ /* 0x000fe20000000000 */
[----:B------:R-:W-:-:S04]  /*4070*/  @!P1 IMAD.IADD R4, R4, 0x1, -R57 ;  /* 0x0000000104049824 */ /* 0x000fc800078e0a39 */
[----:B------:R-:W-:Y:S01]  /*4080*/  IMAD.HI.U32 R15, R0, R10, RZ ;  /* 0x0000000a000f7227 */ /* 0x000fe200078e00ff */
[----:B------:R-:W-:Y:S02]  /*4090*/  IABS R11, R31 ;  /* 0x0000001f000b7213 */ /* 0x000fe40000000000 */
[----:B------:R-:W-:Y:S01]  /*40a0*/  ISETP.GE.AND P1, PT, R31, RZ, PT ;  /* 0x000000ff1f00720c */ /* 0x000fe20003f26270 */
[----:B------:R-:W-:Y:S02]  /*40b0*/  IMAD.MOV R15, RZ, RZ, -R15 ;  /* 0x000000ffff0f7224 */ /* 0x000fe400078e0a0f */
[----:B------:R-:W-:Y:S02]  /*40c0*/  IMAD.MOV.U32 R31, RZ, RZ, R14 ;  /* 0x000000ffff1f7224 */ /* 0x000fe400078e000e */
[----:B------:R-:W-:Y:S02]  /*40d0*/  IMAD R10, R57, R15, R10 ;  /* 0x0000000f390a7224 */ /* 0x000fe400078e020a */
[----:B--2---:R-:W-:-:S02]  /*40e0*/  IMAD.MOV.U32 R15, RZ, RZ, R32 ;  /* 0x000000ffff0f7224 */ /* 0x004fc400078e0020 */
[----:B------:R-:W-:Y:S02]  /*40f0*/  IMAD.MOV.U32 R32, RZ, RZ, R31 ;  /* 0x000000ffff207224 */ /* 0x000fe400078e001f */
[----:B------:R-:W-:Y:S02]  /*4100*/  IMAD.MOV.U32 R31, RZ, RZ, R30 ;  /* 0x000000ffff1f7224 */ /* 0x000fe400078e001e */
[----:B------:R-:W-:Y:S02]  /*4110*/  IMAD.MOV.U32 R30, RZ, RZ, R61 ;  /* 0x000000ffff1e7224 */ /* 0x000fe400078e003d */
[----:B------:R-:W-:Y:S02]  /*4120*/  IMAD.MOV.U32 R61, RZ, RZ, R6 ;  /* 0x000000ffff3d7224 */ /* 0x000fe400078e0006 */
[----:B------:R-:W2:Y:S02]  /*4130*/  LDL.LU R6, [R1] ;  /* 0x0000000001067983 */ /* 0x000ea40000300800 */
[----:B------:R-:W-:-:S05]  /*4140*/  @!P3 IMAD.MOV R61, RZ, RZ, -R61 ;  /* 0x000000ffff3db224 */ /* 0x000fca00078e0a3d */
[----:B------:R0:W-:Y:S04]  /*4150*/  STL [R1+0x84], R61 ;  /* 0x0000843d01007387 */ /* 0x0001e80000100800 */
[----:B0-----:R-:W3:Y:S01]  /*4160*/  LDL.LU R61, [R1+0x28bc] ;  /* 0x0028bc00013d7983 */ /* 0x001ee20000300800 */
[----:B------:R-:W-:Y:S01]  /*4170*/  ISETP.GT.U32.AND P6, PT, R57, R12, PT ;  /* 0x0000000c3900720c */ /* 0x000fe20003fc4070 */
[----:B------:R-:W-:Y:S01]  /*4180*/  IMAD.HI.U32 R5, R0, R11, RZ ;  /* 0x0000000b00057227 */ /* 0x000fe200078e00ff */
[----:B------:R-:W-:-:S03]  /*4190*/  IABS R2, R33 ;  /* 0x0000002100027213 */ /* 0x000fc60000000000 */
[----:B------:R-:W-:Y:S02]  /*41a0*/  IMAD.MOV R5, RZ, RZ, -R5 ;  /* 0x000000ffff057224 */ /* 0x000fe400078e0a05 */
[----:B------:R-:W-:Y:S02]  /*41b0*/  IMAD.MOV.U32 R9, RZ, RZ, R2 ;  /* 0x000000ffff097224 */ /* 0x000fe400078e0002 */
[C---:B------:R-:W-:Y:S02]  /*41c0*/  IMAD R11, R57.reuse, R5, R11 ;  /* 0x00000005390b7224 */ /* 0x040fe400078e020b */
[----:B------:R-:W-:Y:S02]  /*41d0*/  IMAD.MOV.U32 R24, RZ, RZ, R13 ;  /* 0x000000ffff187224 */ /* 0x000fe400078e000d */
[----:B------:R-:W-:Y:S01]  /*41e0*/  @!P6 IMAD.IADD R12, R12, 0x1, -R57 ;  /* 0x000000010c0ce824 */ /* 0x000fe200078e0a39 */
[----:B------:R-:W-:Y:S01]  /*41f0*/  ISETP.GT.U32.AND P6, PT, R57, R11, PT ;  /* 0x0000000b3900720c */ /* 0x000fe20003fc4070 */
[----:B------:R-:W-:Y:S01]  /*4200*/  IMAD.HI.U32 R13, R0, R9, RZ ;  /* 0x00000009000d7227 */ /* 0x000fe200078e00ff */
[----:B------:R-:W-:-:S03]  /*4210*/  IABS R5, R35 ;  /* 0x0000002300057213 */ /* 0x000fc60000000000 */
[----:B------:R-:W-:Y:S02]  /*4220*/  IMAD.MOV R13, RZ, RZ, -R13 ;  /* 0x000000ffff0d7224 */ /* 0x000fe400078e0a0d */
[----:B------:R-:W-:Y:S02]  /*4230*/  @!P0 IMAD.MOV R12, RZ, RZ, -R12 ;  /* 0x000000ffff0c8224 */ /* 0x000fe400078e0a0c */
[----:B------:R-:W-:Y:S02]  /*4240*/  IMAD R9, R57, R13, R9 ;  /* 0x0000000d39097224 */ /* 0x000fe400078e0209 */
[----:B------:R-:W-:Y:S01]  /*4250*/  IMAD.HI.U32 R14, R0, R5, RZ ;  /* 0x00000005000e7227 */ /* 0x000fe200078e00ff */
[----:B------:R0:W-:Y:S03]  /*4260*/  STL [R1+0x80], R12 ;  /* 0x0000800c01007387 */ /* 0x0001e60000100800 */
[----:B------:R-:W-:Y:S01]  /*4270*/  @!P6 IMAD.IADD R11, R11, 0x1, -R57 ;  /* 0x000000010b0be824 */ /* 0x000fe200078e0a39 */
[----:B------:R-:W-:Y:S01]  /*4280*/  ISETP.GT.U32.AND P6, PT, R57, R9, PT ;  /* 0x000000093900720c */ /* 0x000fe20003fc4070 */
[----:B------:R-:W-:-:S02]  /*4290*/  IMAD.MOV R14, RZ, RZ, -R14 ;  /* 0x000000ffff0e7224 */ /* 0x000fc400078e0a0e */
[----:B0-----:R-:W-:Y:S01]  /*42a0*/  IMAD.MOV.U32 R12, RZ, RZ, R7 ;  /* 0x000000ffff0c7224 */ /* 0x001fe200078e0007 */
[----:B------:R-:W-:Y:S01]  /*42b0*/  IABS R2, R36 ;  /* 0x0000002400027213 */ /* 0x000fe20000000000 */
[C---:B------:R-:W-:Y:S02]  /*42c0*/  IMAD R5, R57.reuse, R14, R5 ;  /* 0x0000000e39057224 */ /* 0x040fe400078e0205 */
[----:B------:R-:W-:Y:S02]  /*42d0*/  IMAD.MOV.U32 R7, RZ, RZ, R4 ;  /* 0x000000ffff077224 */ /* 0x000fe400078e0004 */
[----:B------:R-:W-:Y:S01]  /*42e0*/  @!P5 IMAD.MOV R12, RZ, RZ, -R12 ;  /* 0x000000ffff0cd224 */ /* 0x000fe200078e0a0c */
[C---:B------:R-:W-:Y:S01]  /*42f0*/  ISETP.GT.U32.AND P5, PT, R57.reuse, R10, PT ;  /* 0x0000000a3900720c */ /* 0x040fe20003fa4070 */
[----:B------:R-:W-:Y:S01]  /*4300*/  @!P4 IMAD.MOV R7, RZ, RZ, -R7 ;  /* 0x000000ffff07c224 */ /* 0x000fe200078e0a07 */
[C---:B------:R-:W-:Y:S01]  /*4310*/  ISETP.GT.U32.AND P4, PT, R57.reuse, R5, PT ;  /* 0x000000053900720c */ /* 0x040fe20003f84070 */
[----:B------:R-:W-:Y:S01]  /*4320*/  IMAD.HI.U32 R13, R0, R2, RZ ;  /* 0x00000002000d7227 */ /* 0x000fe200078e00ff */
[----:B------:R-:W-:-:S03]  /*4330*/  ISETP.GT.U32.AND P3, PT, R57, R11, PT ;  /* 0x0000000b3900720c */ /* 0x000fc60003f64070 */
[----:B------:R-:W-:Y:S01]  /*4340*/  @!P6 IMAD.IADD R9, R9, 0x1, -R57 ;  /* 0x000000010909e824 */ /* 0x000fe200078e0a39 */
[C---:B------:R-:W-:Y:S01]  /*4350*/  ISETP.GT.U32.AND P6, PT, R57.reuse, R8, PT ;  /* 0x000000083900720c */ /* 0x040fe20003fc4070 */
[----:B------:R-:W-:Y:S01]  /*4360*/  IMAD.MOV R13, RZ, RZ, -R13 ;  /* 0x000000ffff0d7224 */ /* 0x000fe200078e0a0d */
[----:B------:R-:W-:Y:S01]  /*4370*/  IABS R14, R37 ;  /* 0x00000025000e7213 */ /* 0x000fe20000000000 */
[----:B------:R-:W-:Y:S02]  /*4380*/  STL [R1+0x70], R12 ;  /* 0x0000700c01007387 */ /* 0x000fe40000100800 */
[C---:B------:R-:W-:Y:S01]  /*4390*/  IMAD R2, R57.reuse, R13, R2 ;  /* 0x0000000d39027224 */ /* 0x040fe200078e0202 */
[----:B------:R-:W-:Y:S01]  /*43a0*/  IABS R13, R38 ;  /* 0x00000026000d7213 */ /* 0x000fe20000000000 */
[--C-:B------:R-:W-:Y:S01]  /*43b0*/  @!P5 IMAD.IADD R10, R10, 0x1, -R57.reuse ;  /* 0x000000010a0ad824 */ /* 0x100fe200078e0a39 */
[----:B------:R-:W-:Y:S01]  /*43c0*/  ISETP.GT.U32.AND P0, PT, R57, R9, PT ;  /* 0x000000093900720c */ /* 0x000fe20003f04070 */
[----:B------:R-:W-:-:S02]  /*43d0*/  @!P4 IMAD.IADD R5, R5, 0x1, -R57 ;  /* 0x000000010505c824 */ /* 0x000fc400078e0a39 */
[----:B------:R-:W-:Y:S01]  /*43e0*/  IMAD.HI.U32 R4, R0, R13, RZ ;  /* 0x0000000d00047227 */ /* 0x000fe200078e00ff */
[----:B------:R-:W-:-:S03]  /*43f0*/  ISETP.GT.U32.AND P4, PT, R57, R10, PT ;  /* 0x0000000a3900720c */ /* 0x000fc60003f84070 */
[--C-:B------:R-:W-:Y:S01]  /*4400*/  @!P3 IMAD.IADD R11, R11, 0x1, -R57.reuse ;  /* 0x000000010b0bb824 */ /* 0x100fe200078e0a39 */
[----:B------:R0:W-:Y:S01]  /*4410*/  STL [R1+0x6c], R7 ;  /* 0x00006c0701007387 */ /* 0x0001e20000100800 */
[----:B------:R-:W-:Y:S01]  /*4420*/  @!P6 IMAD.IADD R8, R8, 0x1, -R57 ;  /* 0x000000010808e824 */ /* 0x000fe200078e0a39 */
[----:B------:R-:W-:Y:S01]  /*4430*/  ISETP.GE.AND P6, PT, R33, RZ, PT ;  /* 0x000000ff2100720c */ /* 0x000fe20003fc6270 */
[----:B------:R-:W-:Y:S01]  /*4440*/  IMAD.MOV R4, RZ, RZ, -R4 ;  /* 0x000000ffff047224 */ /* 0x000fe200078e0a04 */
[C---:B------:R-:W-:Y:S01]  /*4450*/  ISETP.GT.U32.AND P3, PT, R57.reuse, R2, PT ;  /* 0x000000023900720c */ /* 0x040fe20003f64070 */
[----:B------:R-:W-:Y:S02]  /*4460*/  @!P2 IMAD.MOV R8, RZ, RZ, -R8 ;  /* 0x000000ffff08a224 */ /* 0x000fe400078e0a08 */
[----:B0-----:R-:W-:Y:S02]  /*4470*/  IMAD.MOV.U32 R7, RZ, RZ, R11 ;  /* 0x000000ffff077224 */ /* 0x001fe400078e000b */
[----:B------:R-:W-:-:S02]  /*4480*/  IMAD R4, R57, R4, R13 ;  /* 0x0000000439047224 */ /* 0x000fc400078e020d */
[----:B------:R-:W-:Y:S02]  /*4490*/  @!P1 IMAD.MOV R7, RZ, RZ, -R7 ;  /* 0x000000ffff079224 */ /* 0x000fe400078e0a07 */
[--C-:B------:R-:W-:Y:S01]  /*44a0*/  @!P0 IMAD.IADD R9, R9, 0x1, -R57.reuse ;  /* 0x0000000109098824 */ /* 0x100fe200078e0a39 */
[----:B------:R-:W-:Y:S01]  /*44b0*/  ISETP.GE.AND P0, PT, R34, RZ, PT ;  /* 0x000000ff2200720c */ /* 0x000fe20003f06270 */
[----:B------:R-:W-:Y:S01]  /*44c0*/  @!P4 IMAD.IADD R10, R10, 0x1, -R57 ;  /* 0x000000010a0ac824 */ /* 0x000fe200078e0a39 */
[----:B------:R0:W-:Y:S01]  /*44d0*/  STL [R1+0x68], R7 ;  /* 0x0000680701007387 */ /* 0x0001e20000100800 */
[C---:B------:R-:W-:Y:S02]  /*44e0*/  ISETP.GT.U32.AND P4, PT, R57.reuse, R4, PT ;  /* 0x000000043900720c */ /* 0x040fe40003f84070 */
[----:B------:R-:W-:Y:S01]  /*44f0*/  ISETP.GT.U32.AND P1, PT, R57, R5, PT ;  /* 0x000000053900720c */ /* 0x000fe20003f24070 */
[----:B------:R-:W-:Y:S01]  /*4500*/  @!P6 IMAD.MOV R9, RZ, RZ, -R9 ;  /* 0x000000ffff09e224 */ /* 0x000fe200078e0a09 */
[----:B------:R-:W-:Y:S01]  /*4510*/  ISETP.GE.AND P5, PT, R35, RZ, PT ;  /* 0x000000ff2300720c */ /* 0x000fe20003fa6270 */
[----:B------:R1:W-:Y:S01]  /*4520*/  STL [R1+0x60], R8 ;  /* 0x0000600801007387 */ /* 0x0003e20000100800 */
[----:B0-----:R-:W-:Y:S01]  /*4530*/  IABS R7, R39 ;  /* 0x0000002700077213 */ /* 0x001fe20000000000 */
[----:B------:R-:W-:-:S02]  /*4540*/  @!P3 IMAD.IADD R2, R2, 0x1, -R57 ;  /* 0x000000010202b824 */ /* 0x000fc400078e0a39 */
[----:B------:R0:W-:Y:S01]  /*4550*/  STL [R1+0x5c], R9 ;  /* 0x00005c0901007387 */ /* 0x0001e20000100800 */
[----:B------:R-:W-:Y:S02]  /*4560*/  IMAD.MOV.U32 R13, RZ, RZ, R10 ;  /* 0x000000ffff0d7224 */ /* 0x000fe400078e000a */
[----:B-1----:R-:W-:Y:S01]  /*4570*/  IMAD.HI.U32 R8, R0, R7, RZ ;  /* 0x0000000700087227 */ /* 0x002fe200078e00ff */
[----:B------:R-:W-:-:S03]  /*4580*/  ISETP.GT.U32.AND P3, PT, R57, R2, PT ;  /* 0x000000023900720c */ /* 0x000fc60003f64070 */
[----:B------:R-:W-:Y:S01]  /*4590*/  IMAD.MOV R11, RZ, RZ, -R8 ;  /* 0x000000ffff0b7224 */ /* 0x000fe200078e0a08 */
[----:B0-----:R-:W-:Y:S01]  /*45a0*/  IABS R9, R40 ;  /* 0x0000002800097213 */ /* 0x001fe20000000000 */
[----:B------:R-:W-:Y:S02]  /*45b0*/  @!P0 IMAD.MOV R13, RZ, RZ, -R13 ;  /* 0x000000ffff0d8224 */ /* 0x000fe400078e0a0d */
[--C-:B------:R-:W-:Y:S02]  /*45c0*/  @!P4 IMAD.IADD R4, R4, 0x1, -R57.reuse ;  /* 0x000000010404c824 */ /* 0x100fe400078e0a39 */
[----:B------:R-:W-:Y:S02]  /*45d0*/  @!P1 IMAD.IADD R5, R5, 0x1, -R57 ;  /* 0x0000000105059824 */ /* 0x000fe400078e0a39 */
[----:B------:R-:W-:Y:S02]  /*45e0*/  IMAD.MOV.U32 R8, RZ, RZ, R9 ;  /* 0x000000ffff087224 */ /* 0x000fe400078e0009 */
[C---:B------:R-:W-:Y:S01]  /*45f0*/  IMAD R7, R57.reuse, R11, R7 ;  /* 0x0000000b39077224 */ /* 0x040fe200078e0207 */
[----:B------:R-:W-:Y:S01]  /*4600*/  ISETP.GT.U32.AND P4, PT, R57, R4, PT ;  /* 0x000000043900720c */ /* 0x000fe20003f84070 */
[----:B------:R-:W-:-:S04]  /*4610*/  IMAD.HI.U32 R9, R0, R8, RZ ;  /* 0x0000000800097227 */ /* 0x000fc800078e00ff */
[----:B------:R-:W-:Y:S01]  /*4620*/  @!P5 IMAD.MOV R5, RZ, RZ, -R5 ;  /* 0x000000ffff05d224 */ /* 0x000fe200078e0a05 */
[----:B------:R-:W-:Y:S01]  /*4630*/  ISETP.GT.U32.AND P5, PT, R57, R7, PT ;  /* 0x000000073900720c */ /* 0x000fe20003fa4070 */
[----:B------:R-:W-:Y:S01]  /*4640*/  IMAD.MOV R9, RZ, RZ, -R9 ;  /* 0x000000ffff097224 */ /* 0x000fe200078e0a09 */
[----:B------:R-:W-:Y:S02]  /*4650*/  ISETP.GE.AND P6, PT, R36, RZ, PT ;  /* 0x000000ff2400720c */ /* 0x000fe40003fc6270 */
[----:B------:R-:W-:Y:S01]  /*4660*/  IABS R10, R41 ;  /* 0x00000029000a7213 */ /* 0x000fe20000000000 */
[----:B------:R-:W-:Y:S01]  /*4670*/  STL [R1+0x58], R13 ;  /* 0x0000580d01007387 */ /* 0x000fe20000100800 */
[----:B------:R-:W-:Y:S01]  /*4680*/  ISETP.GE.AND P1, PT, R37, RZ, PT ;  /* 0x000000ff2500720c */ /* 0x000fe20003f26270 */
[--C-:B------:R-:W-:Y:S01]  /*4690*/  @!P3 IMAD.IADD R2, R2, 0x1, -R57.reuse ;  /* 0x000000010202b824 */ /* 0x100fe200078e0a39 */
[----:B------:R-:W-:Y:S01]  /*46a0*/  ISETP.GE.AND P3, PT, R38, RZ, PT ;  /* 0x000000ff2600720c */ /* 0x000fe20003f66270 */
[----:B------:R0:W-:Y:S01]  /*46b0*/  STL [R1+0x54], R5 ;  /* 0x0000540501007387 */ /* 0x0001e20000100800 */
[----:B------:R-:W-:-:S03]  /*46c0*/  @!P4 IMAD.IADD R4, R4, 0x1, -R57 ;  /* 0x000000010404c824 */ /* 0x000fc600078e0a39 */
[----:B------:R-:W-:Y:S02]  /*46d0*/  @!P5 IMAD.IADD R7, R7, 0x1, -R57 ;  /* 0x000000010707d824 */ /* 0x000fe400078e0a39 */
[----:B0-----:R-:W-:Y:S02]  /*46e0*/  IMAD R5, R57, R9, R8 ;  /* 0x0000000939057224 */ /* 0x001fe400078e0208 */
[----:B------:R-:W-:-:S03]  /*46f0*/  IMAD.HI.U32 R8, R0, R10, RZ ;  /* 0x0000000a00087227 */ /* 0x000fc600078e00ff */
[----:B------:R-:W-:Y:S01]  /*4700*/  ISETP.GT.U32.AND P4, PT, R57, R5, PT ;  /* 0x000000053900720c */ /* 0x000fe20003f84070 */
[----:B------:R-:W-:Y:S02]  /*4710*/  @!P6 IMAD.MOV R2, RZ, RZ, -R2 ;  /* 0x000000ffff02e224 */ /* 0x000fe400078e0a02 */
[----:B------:R-:W-:-:S03]  /*4720*/  @!P3 IMAD.MOV R4, RZ, RZ, -R4 ;  /* 0x000000ffff04b224 */ /* 0x000fc600078e0a04 */
[----:B------:R0:W-:Y:S01]  /*4730*/  STL [R1+0x50], R2 ;  /* 0x0000500201007387 */ /* 0x0001e20000100800 */
[----:B------:R-:W-:Y:S02]  /*4740*/  IABS R9, R42 ;  /* 0x0000002a00097213 */ /* 0x000fe40000000000 */
[----:B0-----:R-:W-:-:S04]  /*4750*/  IABS R2, R43 ;  /* 0x0000002b00027213 */ /* 0x001fc80000000000 */
[----:B------:R-:W-:-:S05]  /*4760*/  @!P4 IMAD.IADD R5, R5, 0x1, -R57 ;  /* 0x000000010505c824 */ /* 0x000fca00078e0a39 */
[----:B------:R-:W-:-:S13]  /*4770*/  ISETP.GT.U32.AND P4, PT, R57, R5, PT ;  /* 0x000000053900720c */ /* 0x000fda0003f84070 */
[----:B------:R-:W-:-:S04]  /*4780*/  @!P4 IMAD.IADD R5, R5, 0x1, -R57 ;  /* 0x000000010505c824 */ /* 0x000fc800078e0a39 */
[----:B------:R-:W-:Y:S02]  /*4790*/  IMAD.MOV.U32 R13, RZ, RZ, R5 ;  /* 0x000000ffff0d7224 */ /* 0x000fe400078e0005 */
[----:B--2---:R-:W-:Y:S02]  /*47a0*/  IMAD.MOV.U32 R12, RZ, RZ, R6 ;  /* 0x000000ffff0c7224 */ /* 0x004fe400078e0006 */
[----:B------:R-:W-:-:S04]  /*47b0*/  IMAD.HI.U32 R6, R0, R14, RZ ;  /* 0x0000000e00067227 */ /* 0x000fc800078e00ff */
[----:B------:R-:W-:-:S04]  /*47c0*/  IMAD.MOV R6, RZ, RZ, -R6 ;  /* 0x000000ffff067224 */ /* 0x000fc800078e0a06 */
[----:B------:R-:W-:-:S05]  /*47d0*/  IMAD R6, R57, R6, R14 ;  /* 0x0000000639067224 */ /* 0x000fca00078e020e */
[----:B------:R-:W-:-:S13]  /*47e0*/  ISETP.GT.U32.AND P2, PT, R57, R6, PT ;  /* 0x000000063900720c */ /* 0x000fda0003f44070 */
[----:B------:R-:W-:-:S05]  /*47f0*/  @!P2 IMAD.IADD R6, R6, 0x1, -R57 ;  /* 0x000000010606a824 */ /* 0x000fca00078e0a39 */
[----:B------:R-:W-:-:S13]  /*4800*/  ISETP.GT.U32.AND P0, PT, R57, R6, PT ;  /* 0x000000063900720c */ /* 0x000fda0003f04070 */
[----:B------:R-:W-:-:S04]  /*4810*/  @!P0 IMAD.IADD R6, R6, 0x1, -R57 ;  /* 0x0000000106068824 */ /* 0x000fc800078e0a39 */
[----:B------:R-:W-:Y:S02]  /*4820*/  IMAD.MOV.U32 R11, RZ, RZ, R6 ;  /* 0x000000ffff0b7224 */ /* 0x000fe400078e0006 */
[----:B------:R-:W-:Y:S02]  /*4830*/  IMAD.MOV R6, RZ, RZ, -R8 ;  /* 0x000000ffff067224 */ /* 0x000fe400078e0a08 */
[----:B------:R-:W-:Y:S02]  /*4840*/  @!P1 IMAD.MOV R11, RZ, RZ, -R11 ;  /* 0x000000ffff0b9224 */ /* 0x000fe400078e0a0b */
[C---:B------:R-:W-:Y:S01]  /*4850*/  IMAD R6, R57.reuse, R6, R10 ;  /* 0x0000000639067224 */ /* 0x040fe200078e020a */
[----:B------:R-:W-:-:S04]  /*4860*/  ISETP.GT.U32.AND P1, PT, R57, R7, PT ;  /* 0x000000073900720c */ /* 0x000fc80003f24070 */
[----:B------:R-:W-:Y:S01]  /*4870*/  ISETP.GT.U32.AND P3, PT, R57, R6, PT ;  /* 0x000000063900720c */ /* 0x000fe20003f64070 */
[----:B------:R-:W-:Y:S01]  /*4880*/  IMAD.HI.U32 R8, R0, R2, RZ ;  /* 0x0000000200087227 */ /* 0x000fe200078e00ff */
[----:B------:R-:W-:Y:S01]  /*4890*/  ISETP.GE.AND P2, PT, R39, RZ, PT ;  /* 0x000000ff2700720c */ /* 0x000fe20003f46270 */
[----:B------:R0:W-:Y:S02]  /*48a0*/  STL [R1+0x4c], R11 ;  /* 0x00004c0b01007387 */ /* 0x0001e40000100800 */
[----:B------:R-:W-:-:S04]  /*48b0*/  IMAD.MOV R8, RZ, RZ, -R8 ;  /* 0x000000ffff087224 */ /* 0x000fc800078e0a08 */
[----:B------:R-:W-:Y:S02]  /*48c0*/  @!P1 IMAD.IADD R7, R7, 0x1, -R57 ;  /* 0x0000000107079824 */ /* 0x000fe400078e0a39 */
[----:B0-----:R-:W-:Y:S01]  /*48d0*/  IMAD.HI.U32 R11, R0, R9, RZ ;  /* 0x00000009000b7227 */ /* 0x001fe200078e00ff */
[----:B------:R-:W-:-:S03]  /*48e0*/  IABS R10, R44 ;  /* 0x0000002c000a7213 */ /* 0x000fc60000000000 */
[----:B------:R-:W-:Y:S02]  /*48f0*/  @!P3 IMAD.IADD R6, R6, 0x1, -R57 ;  /* 0x000000010606b824 */ /* 0x000fe400078e0a39 */
[C---:B------:R-:W-:Y:S02]  /*4900*/  IMAD R2, R57.reuse, R8, R2 ;  /* 0x0000000839027224 */ /* 0x040fe400078e0202 */
[----:B------:R-:W-:Y:S02]  /*4910*/  IMAD.MOV.U32 R14, RZ, RZ, R7 ;  /* 0x000000ffff0e7224 */ /* 0x000fe400078e0007 */
[----:B------:R-:W-:Y:S01]  /*4920*/  IMAD.MOV R11, RZ, RZ, -R11 ;  /* 0x000000ffff0b7224 */ /* 0x000fe200078e0a0b */
[C---:B------:R-:W-:Y:S01]  /*4930*/  ISETP.GT.U32.AND P3, PT, R57.reuse, R6, PT ;  /* 0x000000063900720c */ /* 0x040fe20003f64070 */
[----:B------:R-:W-:Y:S01]  /*4940*/  @!P2 IMAD.MOV R14, RZ, RZ, -R14 ;  /* 0x000000ffff0ea224 */ /* 0x000fe200078e0a0e */
[C---:B------:R-:W-:Y:S01]  /*4950*/  ISETP.GT.U32.AND P2, PT, R57.reuse, R2, PT ;  /* 0x000000023900720c */ /* 0x040fe20003f44070 */
[----:B------:R-:W-:Y:S01]  /*4960*/  IMAD R9, R57, R11, R9 ;  /* 0x0000000b39097224 */ /* 0x000fe200078e0209 */
[----:B------:R0:W-:Y:S01]  /*4970*/  STL [R1+0x48], R4 ;  /* 0x0000480401007387 */ /* 0x0001e20000100800 */
[----:B------:R-:W-:Y:S01]  /*4980*/  IMAD.MOV.U32 R8, RZ, RZ, R10 ;  /* 0x000000ffff087224 */ /* 0x000fe200078e000a */
[----:B------:R-:W-:-:S02]  /*4990*/  ISETP.GE.AND P0, PT, R41, RZ, PT ;  /* 0x000000ff2900720c */ /* 0x000fc40003f06270 */
[----:B------:R-:W-:Y:S01]  /*49a0*/  ISETP.GT.U32.AND P4, PT, R57, R9, PT ;  /* 0x000000093900720c */ /* 0x000fe20003f84070 */
[----:B------:R-:W-:Y:S01]  /*49b0*/  IMAD.HI.U32 R10, R0, R8, RZ ;  /* 0x00000008000a7227 */ /* 0x000fe200078e00ff */
[----:B0-----:R-:W-:-:S03]  /*49c0*/  IABS R4, R45 ;  /* 0x0000002d00047213 */ /* 0x001fc60000000000 */
[----:B------:R-:W-:Y:S02]  /*49d0*/  IMAD.MOV R10, RZ, RZ, -R10 ;  /* 0x000000ffff0a7224 */ /* 0x000fe400078e0a0a */
[----:B------:R-:W-:-:S04]  /*49e0*/  IMAD.HI.U32 R7, R0, R4, RZ ;  /* 0x0000000400077227 */ /* 0x000fc800078e00ff */
[----:B------:R-:W-:Y:S02]  /*49f0*/  IMAD.MOV R5, RZ, RZ, -R7 ;  /* 0x000000ffff057224 */ /* 0x000fe400078e0a07 */
[--C-:B------:R-:W-:Y:S02]  /*4a00*/  @!P3 IMAD.IADD R6, R6, 0x1, -R57.reuse ;  /* 0x000000010606b824 */ /* 0x100fe400078e0a39 */
[C---:B------:R-:W-:Y:S01]  /*4a10*/  IMAD R7, R57.reuse, R10, R8 ;  /* 0x0000000a39077224 */ /* 0x040fe200078e0208 */
[----:B---3--:R-:W-:Y:S01]  /*4a20*/  IABS R10, R46 ;  /* 0x0000002e000a7213 */ /* 0x008fe20000000000 */
[--C-:B------:R-:W-:Y:S02]  /*4a30*/  @!P2 IMAD.IADD R2, R2, 0x1, -R57.reuse ;  /* 0x000000010202a824 */ /* 0x100fe400078e0a39 */
[C---:B------:R-:W-:Y:S02]  /*4a40*/  IMAD R4, R57.reuse, R5, R4 ;  /* 0x0000000539047224 */ /* 0x040fe400078e0204 */
[----:B------:R-:W-:Y:S01]  /*4a50*/  IMAD.MOV.U32 R11, RZ, RZ, R6 ;  /* 0x000000ffff0b7224 */ /* 0x000fe200078e0006 */
[----:B------:R-:W-:Y:S01]  /*4a60*/  ISETP.GT.U32.AND P2, PT, R57, R2, PT ;  /* 0x000000023900720c */ /* 0x000fe20003f44070 */
[----:B------:R-:W-:Y:S01]  /*4a70*/  @!P4 IMAD.IADD R9, R9, 0x1, -R57 ;  /* 0x000000010909c824 */ /* 0x000fe200078e0a39 */
[----:B------:R-:W-:Y:S01]  /*4a80*/  ISETP.GT.U32.AND P3, PT, R57, R7, PT ;  /* 0x000000073900720c */ /* 0x000fe20003f64070 */
[----:B------:R-:W-:Y:S01]  /*4a90*/  IMAD.HI.U32 R6, R0, R10, RZ ;  /* 0x0000000a00067227 */ /* 0x000fe200078e00ff */
[----:B------:R-:W-:-:S03]  /*4aa0*/  ISETP.GE.AND P6, PT, R40, RZ, PT ;  /* 0x000000ff2800720c */ /* 0x000fc60003fc6270 */
[----:B------:R-:W-:Y:S01]  /*4ab0*/  @!P0 IMAD.MOV R11, RZ, RZ, -R11 ;  /* 0x000000ffff0b8224 */ /* 0x000fe200078e0a0b */
[C---:B------:R-:W-:Y:S01]  /*4ac0*/  ISETP.GT.U32.AND P0, PT, R57.reuse, R4, PT ;  /* 0x000000043900720c */ /* 0x040fe20003f04070 */
[----:B------:R-:W-:Y:S01]  /*4ad0*/  IMAD.MOV R6, RZ, RZ, -R6 ;  /* 0x000000ffff067224 */ /* 0x000fe200078e0a06 */
[----:B------:R-:W-:-:S03]  /*4ae0*/  ISETP.GT.U32.AND P4, PT, R57, R9, PT ;  /* 0x000000093900720c */ /* 0x000fc60003f84070 */
[----:B------:R-:W-:Y:S02]  /*4af0*/  IMAD R6, R57, R6, R10 ;  /* 0x0000000639067224 */ /* 0x000fe400078e020a */
[--C-:B------:R-:W-:Y:S02]  /*4b00*/  @!P2 IMAD.IADD R2, R2, 0x1, -R57.reuse ;  /* 0x000000010202a824 */ /* 0x100fe400078e0a39 */
[----:B------:R-:W-:Y:S01]  /*4b10*/  @!P3 IMAD.IADD R7, R7, 0x1, -R57 ;  /* 0x000000010707b824 */ /* 0x000fe200078e0a39 */
[----:B------:R-:W-:Y:S01]  /*4b20*/  ISETP.GT.U32.AND P2, PT, R57, R6, PT ;  /* 0x000000063900720c */ /* 0x000fe20003f44070 */
[----:B------:R-:W-:Y:S01]  /*4b30*/  @!P6 IMAD.MOV R13, RZ, RZ, -R13 ;  /* 0x000000ffff0de224 */ /* 0x000fe200078e0a0d */
[----:B------:R-:W-:Y:S01]  /*4b40*/  IABS R5, R47 ;  /* 0x0000002f00057213 */ /* 0x000fe20000000000 */
[--C-:B------:R-:W-:Y:S01]  /*4b50*/  @!P0 IMAD.IADD R4, R4, 0x1, -R57.reuse ;  /* 0x0000000104048824 */ /* 0x100fe200078e0a39 */
[----:B----4-:R-:W-:Y:S01]  /*4b60*/  IABS R8, R48 ;  /* 0x0000003000087213 */ /* 0x010fe20000000000 */
[----:B------:R-:W-:Y:S01]  /*4b70*/  @!P4 IMAD.IADD R9, R9, 0x1, -R57 ;  /* 0x000000010909c824 */ /* 0x000fe200078e0a39 */
[----:B------:R-:W-:Y:S01]  /*4b80*/  ISETP.GT.U32.AND P3, PT, R57, R7, PT ;  /* 0x000000073900720c */ /* 0x000fe20003f64070 */
[----:B------:R-:W-:Y:S01]  /*4b90*/  STL [R1+0x44], R14 ;  /* 0x0000440e01007387 */ /* 0x000fe20000100800 */
[----:B------:R-:W-:Y:S01]  /*4ba0*/  ISETP.GE.AND P5, PT, R42, RZ, PT ;  /* 0x000000ff2a00720c */ /* 0x000fe20003fa6270 */
[----:B------:R-:W-:Y:S01]  /*4bb0*/  IMAD.HI.U32 R10, R0, R5, RZ ;  /* 0x00000005000a7227 */ /* 0x000fe200078e00ff */
[----:B------:R-:W-:Y:S01]  /*4bc0*/  ISETP.GE.AND P1, PT, R43, RZ, PT ;  /* 0x000000ff2b00720c */ /* 0x000fe20003f26270 */
[----:B------:R0:W-:Y:S01]  /*4bd0*/  STL [R1+0x40], R13 ;  /* 0x0000400d01007387 */ /* 0x0001e20000100800 */
[----:B------:R-:W-:Y:S01]  /*4be0*/  ISETP.GT.U32.AND P0, PT, R57, R4, PT ;  /* 0x000000043900720c */ /* 0x000fe20003f04070 */
[----:B------:R-:W-:-:S02]  /*4bf0*/  IMAD.MOV R10, RZ, RZ, -R10 ;  /* 0x000000ffff0a7224 */ /* 0x000fc400078e0a0a */
[----:B------:R-:W-:Y:S02]  /*4c00*/  @!P2 IMAD.IADD R6, R6, 0x1, -R57 ;  /* 0x000000010606a824 */ /* 0x000fe400078e0a39 */
[----:B0-----:R-:W-:Y:S02]  /*4c10*/  IMAD.MOV.U32 R13, RZ, RZ, R9 ;  /* 0x000000ffff0d7224 */ /* 0x001fe400078e0009 */
[----:B------:R-:W-:Y:S01]  /*4c20*/  IMAD.HI.U32 R9, R0, R8, RZ ;  /* 0x0000000800097227 */ /* 0x000fe200078e00ff */
[----:B------:R0:W-:Y:S03]  /*4c30*/  STL [R1+0x3c], R11 ;  /* 0x00003c0b01007387 */ /* 0x0001e60000100800 */
[----:B------:R-:W-:Y:S01]  /*4c40*/  IMAD.MOV R9, RZ, RZ, -R9 ;  /* 0x000000ffff097224 */ /* 0x000fe200078e0a09 */
[----:B------:R-:W-:Y:S01]  /*4c50*/  ISETP.GE.AND P6, PT, R44, RZ, PT ;  /* 0x000000ff2c00720c */ /* 0x000fe20003fc6270 */
[C---:B------:R-:W-:Y:S01]  /*4c60*/  IMAD R5, R57.reuse, R10, R5 ;  /* 0x0000000a39057224 */ /* 0x040fe200078e0205 */
[----:B------:R-:W-:Y:S01]  /*4c70*/  ISETP.GT.U32.AND P2, PT, R57, R6, PT ;  /* 0x000000063900720c */ /* 0x000fe20003f44070 */
[----:B------:R-:W-:-:S02]  /*4c80*/  @!P3 IMAD.IADD R7, R7, 0x1, -R57 ;  /* 0x000000010707b824 */ /* 0x000fc400078e0a39 */
[----:B0-----:R-:W-:Y:S02]  /*4c90*/  IMAD.MOV.U32 R11, RZ, RZ, R2 ;  /* 0x000000ffff0b7224 */ /* 0x001fe400078e0002 */
[----:B------:R-:W-:Y:S01]  /*4ca0*/  IMAD R2, R57, R9, R8 ;  /* 0x0000000939027224 */ /* 0x000fe200078e0208 */
[----:B------:R-:W-:Y:S01]  /*4cb0*/  IABS R8, R58 ;  /* 0x0000003a00087213 */ /* 0x000fe20000000000 */
[----:B------:R-:W-:Y:S01]  /*4cc0*/  @!P5 IMAD.MOV R13, RZ, RZ, -R13 ;  /* 0x000000ffff0dd224 */ /* 0x000fe200078e0a0d */
[----:B------:R-:W-:Y:S01]  /*4cd0*/  ISETP.GE.AND P4, PT, R45, RZ, PT ;  /* 0x000000ff2d00720c */ /* 0x000fe20003f86270 */
[----:B------:R-:W-:Y:S02]  /*4ce0*/  @!P1 IMAD.MOV R11, RZ, RZ, -R11 ;  /* 0x000000ffff0b9224 */ /* 0x000fe400078e0a0b */
[----:B------:R-:W-:Y:S01]  /*4cf0*/  @!P0 IMAD.IADD R4, R4, 0x1, -R57 ;  /* 0x0000000104048824 */ /* 0x000fe200078e0a39 */
[----:B------:R-:W-:Y:S01]  /*4d00*/  ISETP.GT.U32.AND P0, PT, R57, R5, PT ;  /* 0x000000053900720c */ /* 0x000fe20003f04070 */
[----:B------:R-:W-:-:S02]  /*4d10*/  IMAD.MOV.U32 R33, RZ, RZ, R12 ;  /* 0x000000ffff217224 */ /* 0x000fc400078e000c */
[----:B------:R-:W-:Y:S01]  /*4d20*/  IMAD.MOV.U32 R12, RZ, RZ, R7 ;  /* 0x000000ffff0c7224 */ /* 0x000fe200078e0007 */
[----:B------:R-:W-:Y:S01]  /*4d30*/  STL [R1+0x38], R13 ;  /* 0x0000380d01007387 */ /* 0x000fe20000100800 */
[----:B------:R-:W-:Y:S01]  /*4d40*/  IMAD.MOV.U32 R7, RZ, RZ, R8 ;  /* 0x000000ffff077224 */ /* 0x000fe200078e0008 */
[----:B------:R-:W-:Y:S02]  /*4d50*/  ISETP.GE.AND P5, PT, R46, RZ, PT ;  /* 0x000000ff2e00720c */ /* 0x000fe40003fa6270 */
[----:B------:R0:W-:Y:S01]  /*4d60*/  STL [R1+0x34], R11 ;  /* 0x0000340b01007387 */ /* 0x0001e20000100800 */
[----:B------:R-:W-:Y:S02]  /*4d70*/  @!P6 IMAD.MOV R12, RZ, RZ, -R12 ;  /* 0x000000ffff0ce224 */ /* 0x000fe400078e0a0c */
[----:B------:R-:W-:Y:S02]  /*4d80*/  @!P2 IMAD.IADD R6, R6, 0x1, -R57 ;  /* 0x000000010606a824 */ /* 0x000fe400078e0a39 */
[----:B0-----:R-:W-:-:S02]  /*4d90*/  IMAD.MOV.U32 R11, RZ, RZ, R4 ;  /* 0x000000ffff0b7224 */ /* 0x001fc400078e0004 */
[----:B------:R-:W-:Y:S01]  /*4da0*/  IMAD.HI.U32 R4, R0, R7, RZ ;  /* 0x0000000700047227 */ /* 0x000fe200078e00ff */
[----:B------:R0:W-:Y:S03]  /*4db0*/  STL [R1+0x30], R12 ;  /* 0x0000300c01007387 */ /* 0x0001e60000100800 */
[----:B------:R-:W-:Y:S02]  /*4dc0*/  IMAD.MOV R4, RZ, RZ, -R4 ;  /* 0x000000ffff047224 */ /* 0x000fe400078e0a04 */
[----:B------:R-:W-:Y:S01]  /*4dd0*/  @!P4 IMAD.MOV R11, RZ, RZ, -R11 ;  /* 0x000000ffff0bc224 */ /* 0x000fe200078e0a0b */
[----:B------:R-:W-:Y:S01]  /*4de0*/  ISETP.GT.U32.AND P4, PT, R57, R2, PT ;  /* 0x000000023900720c */ /* 0x000fe20003f84070 */
[----:B------:R-:W-:Y:S02]  /*4df0*/  @!P0 IMAD.IADD R5, R5, 0x1, -R57 ;  /* 0x0000000105058824 */ /* 0x000fe400078e0a39 */
[----:B------:R-:W-:-:S02]  /*4e00*/  IMAD R4, R57, R4, R7 ;  /* 0x0000000439047224 */ /* 0x000fc400078e0207 */
[----:B0-----:R-:W-:Y:S01]  /*4e10*/  IMAD.MOV.U32 R12, RZ, RZ, R6 ;  /* 0x000000ffff0c7224 */ /* 0x001fe200078e0006 */
[----:B------:R-:W-:-:S03]  /*4e20*/  ISETP.GT.U32.AND P0, PT, R57, R5, PT ;  /* 0x000000053900720c */ /* 0x000fc60003f04070 */
[----:B------:R-:W-:Y:S01]  /*4e30*/  @!P5 IMAD.MOV R12, RZ, RZ, -R12 ;  /* 0x000000ffff0cd224 */ /* 0x000fe200078e0a0c */
[----:B------:R-:W-:Y:S02]  /*4e40*/  ISETP.GT.U32.AND P5, PT, R57, R4, PT ;  /* 0x000000043900720c */ /* 0x000fe40003fa4070 */
[----:B------:R-:W-:Y:S01]  /*4e50*/  ISETP.GE.AND P1, PT, R47, RZ, PT ;  /* 0x000000ff2f00720c */ /* 0x000fe20003f26270 */
[--C-:B------:R-:W-:Y:S01]  /*4e60*/  @!P4 IMAD.IADD R2, R2, 0x1, -R57.reuse ;  /* 0x000000010202c824 */ /* 0x100fe200078e0a39 */
[----:B------:R-:W-:Y:S01]  /*4e70*/  IABS R8, R60 ;  /* 0x0000003c00087213 */ /* 0x000fe20000000000 */
[----:B------:R-:W-:Y:S03]  /*4e80*/  STL [R1+0x24], R11 ;  /* 0x0000240b01007387 */ /* 0x000fe60000100800 */
[----:B------:R-:W-:Y:S01]  /*4e90*/  ISETP.GT.U32.AND P4, PT, R57, R2, PT ;  /* 0x000000023900720c */ /* 0x000fe20003f84070 */
[----:B------:R-:W-:-:S02]  /*4ea0*/  @!P0 IMAD.IADD R5, R5, 0x1, -R57 ;  /* 0x0000000105058824 */ /* 0x000fc400078e0a39 */
[----:B------:R-:W-:Y:S01]  /*4eb0*/  IMAD.HI.U32 R10, R0, R8, RZ ;  /* 0x00000008000a7227 */ /* 0x000fe200078e00ff */
[----:B------:R0:W-:Y:S03]  /*4ec0*/  STL [R1+0x20], R12 ;  /* 0x0000200c01007387 */ /* 0x0001e60000100800 */
[----:B------:R-:W-:Y:S01]  /*4ed0*/  @!P5 IMAD.IADD R4, R4, 0x1, -R57 ;  /* 0x000000010404d824 */ /* 0x000fe200078e0a39 */
[----:B------:R-:W-:Y:S01]  /*4ee0*/  ISETP.GE.AND P3, PT, R48, RZ, PT ;  /* 0x000000ff3000720c */ /* 0x000fe20003f66270 */
[----:B------:R-:W-:Y:S01]  /*4ef0*/  IMAD.MOV R10, RZ, RZ, -R10 ;  /* 0x000000ffff0a7224 */ /* 0x000fe200078e0a0a */
[----:B------:R-:W-:Y:S02]  /*4f00*/  IABS R9, R59 ;  /* 0x0000003b00097213 */ /* 0x000fe40000000000 */
[----:B------:R-:W-:Y:S01]  /*4f10*/  IABS R7, R61 ;  /* 0x0000003d00077213 */ /* 0x000fe20000000000 */
[----:B0-----:R-:W-:Y:S01]  /*4f20*/  IMAD.MOV.U32 R12, RZ, RZ, R5 ;  /* 0x000000ffff0c7224 */ /* 0x001fe200078e0005 */
[C---:B------:R-:W-:Y:S01]  /*4f30*/  ISETP.GT.U32.AND P5, PT, R57.reuse, R4, PT ;  /* 0x000000043900720c */ /* 0x040fe20003fa4070 */
[----:B------:R-:W-:-:S02]  /*4f40*/  IMAD R6, R57, R10, R8 ;  /* 0x0000000a39067224 */ /* 0x000fc400078e0208 */
[----:B------:R-:W-:Y:S01]  /*4f50*/  @!P1 IMAD.MOV R12, RZ, RZ, -R12 ;  /* 0x000000ffff0c9224 */ /* 0x000fe200078e0a0c */
[----:B------:R-:W-:Y:S01]  /*4f60*/  IABS R8, R33 ;  /* 0x0000002100087213 */ /* 0x000fe20000000000 */
[----:B------:R-:W-:-:S04]  /*4f70*/  IMAD.HI.U32 R11, R0, R9, RZ ;  /* 0x00000009000b7227 */ /* 0x000fc800078e00ff */
[----:B------:R-:W-:Y:S01]  /*4f80*/  IMAD.HI.U32 R10, R0, R7, RZ ;  /* 0x00000007000a7227 */ /* 0x000fe200078e00ff */
[----:B------:R0:W-:Y:S01]  /*4f90*/  STL [R1+0x1c], R12 ;  /* 0x00001c0c01007387 */ /* 0x0001e20000100800 */
[----:B------:R-:W-:Y:S02]  /*4fa0*/  ISETP.GE.AND P6, PT, R58, RZ, PT ;  /* 0x000000ff3a00720c */ /* 0x000fe40003fc6270 */
[----:B------:R-:W-:Y:S02]  /*4fb0*/  @!P4 IMAD.IADD R2, R2, 0x1, -R57 ;  /* 0x000000010202c824 */ /* 0x000fe400078e0a39 */
[----:B------:R-:W-:Y:S02]  /*4fc0*/  IMAD.MOV R11, RZ, RZ, -R11 ;  /* 0x000000ffff0b7224 */ /* 0x000fe400078e0a0b */
[----:B------:R-:W-:Y:S02]  /*4fd0*/  @!P3 IMAD.MOV R2, RZ, RZ, -R2 ;  /* 0x000000ffff02b224 */ /* 0x000fe400078e0a02 */
[----:B0-----:R-:W-:-:S02]  /*4fe0*/  IMAD.MOV R12, RZ, RZ, -R10 ;  /* 0x000000ffff0c7224 */ /* 0x001fc400078e0a0a */
[----:B------:R-:W-:-:S04]  /*4ff0*/  IMAD.HI.U32 R10, R0, R8, RZ ;  /* 0x00000008000a7227 */ /* 0x000fc800078e00ff */
[C---:B------:R-:W-:Y:S02]  /*5000*/  IMAD R9, R57.reuse, R11, R9 ;  /* 0x0000000b39097224 */ /* 0x040fe400078e0209 */
[C---:B------:R-:W-:Y:S02]  /*5010*/  IMAD R7, R57.reuse, R12, R7 ;  /* 0x0000000c39077224 */ /* 0x040fe400078e0207 */
[----:B------:R-:W-:Y:S02]  /*5020*/  IMAD.MOV R10, RZ, RZ, -R10 ;  /* 0x000000ffff0a7224 */ /* 0x000fe400078e0a0a */
[----:B------:R-:W-:Y:S01]  /*5030*/  @!P5 IMAD.IADD R4, R4, 0x1, -R57 ;  /* 0x000000010404d824 */ /* 0x000fe200078e0a39 */
[----:B------:R0:W-:Y:S01]  /*5040*/  STL [R1+0x18], R2 ;  /* 0x0000180201007387 */ /* 0x0001e20000100800 */
[C---:B------:R-:W-:Y:S02]  /*5050*/  ISETP.GT.U32.AND P0, PT, R57.reuse, R9, PT ;  /* 0x000000093900720c */ /* 0x040fe40003f04070 */
[----:B------:R-:W-:Y:S01]  /*5060*/  IMAD.MOV.U32 R12, RZ, RZ, R4 ;  /* 0x000000ffff0c7224 */ /* 0x000fe200078e0004 */
[C---:B------:R-:W-:Y:S01]  /*5070*/  ISETP.GT.U32.AND P5, PT, R57.reuse, R7, PT ;  /* 0x000000073900720c */ /* 0x040fe20003fa4070 */
[----:B0-----:R-:W-:-:S02]  /*5080*/  IMAD R2, R57, R10, R8 ;  /* 0x0000000a39027224 */ /* 0x001fc400078e0208 */
[----:B------:R-:W-:Y:S01]  /*5090*/  @!P6 IMAD.MOV R12, RZ, RZ, -R12 ;  /* 0x000000ffff0ce224 */ /* 0x000fe200078e0a0c */
[----:B------:R-:W-:Y:S02]  /*50a0*/  IABS R11, R15 ;  /* 0x0000000f000b7213 */ /* 0x000fe40000000000 */
[C---:B------:R-:W-:Y:S02]  /*50b0*/  ISETP.GT.U32.AND P6, PT, R57.reuse, R2, PT ;  /* 0x000000023900720c */ /* 0x040fe40003fc4070 */
[----:B------:R-:W-:Y:S01]  /*50c0*/  ISETP.GT.U32.AND P4, PT, R57, R6, PT ;  /* 0x000000063900720c */ /* 0x000fe20003f84070 */
[----:B------:R-:W-:Y:S02]  /*50d0*/  IMAD.MOV.U32 R5, RZ, RZ, R11 ;  /* 0x000000ffff057224 */ /* 0x000fe400078e000b */
[--C-:B------:R-:W-:Y:S01]  /*50e0*/  @!P0 IMAD.IADD R9, R9, 0x1, -R57.reuse ;  /* 0x0000000109098824 */ /* 0x100fe200078e0a39 */
[----:B------:R-:W-:Y:S01]  /*50f0*/  ISETP.GE.AND P0, PT, R61, RZ, PT ;  /* 0x000000ff3d00720c */ /* 0x000fe20003f06270 */
[----:B------:R-:W-:Y:S01]  /*5100*/  @!P5 IMAD.IADD R7, R7, 0x1, -R57 ;  /* 0x000000010707d824 */ /* 0x000fe200078e0a39 */
[----:B------:R-:W-:Y:S01]  /*5110*/  IABS R61, R25 ;  /* 0x00000019003d7213 */ /* 0x000fe20000000000 */
[----:B------:R-:W-:Y:S01]  /*5120*/  IMAD.HI.U32 R11, R0, R5, RZ ;  /* 0x00000005000b7227 */ /* 0x000fe200078e00ff */
[----:B------:R-:W-:-:S03]  /*5130*/  ISETP.GE.AND P1, PT, R60, RZ, PT ;  /* 0x000000ff3c00720c */ /* 0x000fc60003f26270 */
[--C-:B------:R-:W-:Y:S01]  /*5140*/  @!P6 IMAD.IADD R2, R2, 0x1, -R57.reuse ;  /* 0x000000010202e824 */ /* 0x100fe200078e0a39 */
[C---:B------:R-:W-:Y:S01]  /*5150*/  ISETP.GT.U32.AND P6, PT, R57.reuse, R7, PT ;  /* 0x000000073900720c */ /* 0x040fe20003fc4070 */
[----:B------:R-:W-:Y:S01]  /*5160*/  @!P4 IMAD.IADD R6, R6, 0x1, -R57 ;  /* 0x000000010606c824 */ /* 0x000fe200078e0a39 */
[----:B------:R-:W-:Y:S01]  /*5170*/  IABS R60, R32 ;  /* 0x00000020003c7213 */ /* 0x000fe20000000000 */
[----:B------:R-:W-:Y:S01]  /*5180*/  IMAD.MOV R11, RZ, RZ, -R11 ;  /* 0x000000ffff0b7224 */ /* 0x000fe200078e0a0b */
[----:B------:R-:W-:Y:S01]  /*5190*/  ISETP.GT.U32.AND P4, PT, R57, R9, PT ;  /* 0x000000093900720c */ /* 0x000fe20003f84070 */
[----:B------:R-:W-:Y:S01]  /*51a0*/  IMAD.HI.U32 R8, R0, R61, RZ ;  /* 0x0000003d00087227 */ /* 0x000fe200078e00ff */
[----:B------:R-:W-:-:S03]  /*51b0*/  ISETP.GE.AND P2, PT, R59, RZ, PT ;  /* 0x000000ff3b00720c */ /* 0x000fc60003f46270 */
[----:B------:R-:W-:Y:S02]  /*51c0*/  IMAD R4, R57, R11, R5 ;  /* 0x0000000b39047224 */ /* 0x000fe400078e0205 */
[----:B------:R-:W-:Y:S02]  /*51d0*/  IMAD.MOV R8, RZ, RZ, -R8 ;  /* 0x000000ffff087224 */ /* 0x000fe400078e0a08 */
[----:B------:R-:W-:Y:S01]  /*51e0*/  IMAD.HI.U32 R5, R0, R60, RZ ;  /* 0x0000003c00057227 */ /* 0x000fe200078e00ff */
[----:B------:R-:W-:-:S03]  /*51f0*/  IABS R59, R31 ;  /* 0x0000001f003b7213 */ /* 0x000fc60000000000 */
[C---:B------:R-:W-:Y:S02]  /*5200*/  IMAD R61, R57.reuse, R8, R61 ;  /* 0x00000008393d7224 */ /* 0x040fe400078e023d */
[----:B------:R-:W-:Y:S01]  /*5210*/  IMAD.MOV R5, RZ, RZ, -R5 ;  /* 0x000000ffff057224 */ /* 0x000fe200078e0a05 */
[----:B------:R-:W-:Y:S01]  /*5220*/  ISETP.GT.U32.AND P3, PT, R57, R6, PT ;  /* 0x000000063900720c */ /* 0x000fe20003f64070 */
[--C-:B------:R-:W-:Y:S01]  /*5230*/  @!P6 IMAD.IADD R7, R7, 0x1, -R57.reuse ;  /* 0x000000010707e824 */ /* 0x100fe200078e0a39 */
[C---:B------:R-:W-:Y:S01]  /*5240*/  ISETP.GT.U32.AND P6, PT, R57.reuse, R61, PT ;  /* 0x0000003d3900720c */ /* 0x040fe20003fc4070 */
[----:B------:R-:W-:Y:S02]  /*5250*/  IMAD R60, R57, R5, R60 ;  /* 0x00000005393c7224 */ /* 0x000fe400078e023c */
[----:B------:R-:W-:Y:S01]  /*5260*/  @!P4 IMAD.IADD R9, R9, 0x1, -R57 ;  /* 0x000000010909c824 */ /* 0x000fe200078e0a39 */
[----:B------:R-:W-:Y:S01]  /*5270*/  ISETP.GT.U32.AND P4, PT, R57, R4, PT ;  /* 0x000000043900720c */ /* 0x000fe20003f84070 */
[----:B------:R-:W-:-:S04]  /*5280*/  IMAD.HI.U32 R5, R0, R59, RZ ;  /* 0x0000003b00057227 */ /* 0x000fc800078e00ff */
[----:B------:R-:W-:Y:S01]  /*5290*/  @!P2 IMAD.MOV R9, RZ, RZ, -R9 ;  /* 0x000000ffff09a224 */ /* 0x000fe200078e0a09 */
[C---:B------:R-:W-:Y:S01]  /*52a0*/  ISETP.GT.U32.AND P2, PT, R57.reuse, R2, PT ;  /* 0x000000023900720c */ /* 0x040fe20003f44070 */
[----:B------:R-:W-:Y:S02]  /*52b0*/  IMAD.MOV R5, RZ, RZ, -R5 ;  /* 0x000000ffff057224 */ /* 0x000fe400078e0a05 */
[----:B------:R-:W-:Y:S02]  /*52c0*/  @!P3 IMAD.IADD R6, R6, 0x1, -R57 ;  /* 0x000000010606b824 */ /* 0x000fe400078e0a39 */
[----:B------:R-:W-:Y:S02]  /*52d0*/  IMAD R59, R57, R5, R59 ;  /* 0x00000005393b7224 */ /* 0x000fe400078e023b */
[--C-:B------:R-:W-:Y:S01]  /*52e0*/  @!P6 IMAD.IADD R61, R61, 0x1, -R57.reuse ;  /* 0x000000013d3de824 */ /* 0x100fe200078e0a39 */
[----:B------:R-:W-:Y:S01]  /*52f0*/  IABS R46, R30 ;  /* 0x0000001e002e7213 */ /* 0x000fe20000000000 */
[----:B------:R-:W-:Y:S01]  /*5300*/  @!P4 IMAD.IADD R4, R4, 0x1, -R57 ;  /* 0x000000010404c824 */ /* 0x000fe200078e0a39 */
[----:B------:R-:W-:Y:S01]  /*5310*/  ISETP.GT.U32.AND P6, PT, R57, R59, PT ;  /* 0x0000003b3900720c */ /* 0x000fe20003fc4070 */
[----:B------:R-:W-:Y:S01]  /*5320*/  @!P1 IMAD.MOV R6, RZ, RZ, -R6 ;  /* 0x000000ffff069224 */ /* 0x000fe200078e0a06 */
[----:B------:R-:W-:Y:S01]  /*5330*/  ISETP.GE.AND P4, PT, R25, RZ, PT ;  /* 0x000000ff1900720c */ /* 0x000fe20003f86270 */
[----:B------:R-:W-:Y:S01]  /*5340*/  IMAD.MOV.U32 R25, RZ, RZ, R24 ;  /* 0x000000ffff197224 */ /* 0x000fe200078e0018 */
[----:B------:R-:W-:Y:S01]  /*5350*/  STL [R1+0x14], R12 ;  /* 0x0000140c01007387 */ /* 0x000fe20000100800 */
[----:B------:R-:W-:-:S02]  /*5360*/  IMAD.MOV.U32 R24, RZ, RZ, R52 ;  /* 0x000000ffff187224 */ /* 0x000fc400078e0034 */
[----:B------:R-:W-:Y:S01]  /*5370*/  IMAD.MOV.U32 R52, RZ, RZ, R53 ;  /* 0x000000ffff347224 */ /* 0x000fe200078e0035 */
[----:B------:R-:W-:Y:S01]  /*5380*/  STL [R1+0x10], R9 ;  /* 0x0000100901007387 */ /* 0x000fe20000100800 */
[----:B------:R-:W-:Y:S01]  /*5390*/  @!P2 IMAD.IADD R2, R2, 0x1, -R57 ;  /* 0x000000010202a824 */ /* 0x000fe200078e0a39 */
[----:B------:R-:W-:Y:S01]  /*53a0*/  IABS R53, R20 ;  /* 0x0000001400357213 */ /* 0x000fe20000000000 */
[----:B------:R-:W-:Y:S01]  /*53b0*/  @!P0 IMAD.MOV R7, RZ, RZ, -R7 ;  /* 0x000000ffff078224 */ /* 0x000fe200078e0a07 */
[----:B------:R0:W-:Y:S01]  /*53c0*/  STL [R1+0xc], R6 ;  /* 0x00000c0601007387 */ /* 0x0001e20000100800 */
[C---:B------:R-:W-:Y:S02]  /*53d0*/  ISETP.GT.U32.AND P2, PT, R57.reuse, R60, PT ;  /* 0x0000003c3900720c */ /* 0x040fe40003f44070 */
[----:B------:R-:W-:Y:S01]  /*53e0*/  ISETP.GT.U32.AND P0, PT, R57, R61, PT ;  /* 0x0000003d3900720c */ /* 0x000fe20003f04070 */
[----:B------:R-:W-:Y:S01]  /*53f0*/  IMAD.HI.U32 R5, R0, R53, RZ ;  /* 0x0000003500057227 */ /* 0x000fe200078e00ff */
[----:B------:R-:W-:-:S03]  /*5400*/  ISETP.GE.AND P3, PT, R33, RZ, PT ;  /* 0x000000ff2100720c */ /* 0x000fc60003f66270 */
[----:B0-----:R-:W-:Y:S01]  /*5410*/  IMAD.HI.U32 R6, R0, R46, RZ ;  /* 0x0000002e00067227 */ /* 0x001fe200078e00ff */
[----:B------:R-:W-:-:S03]  /*5420*/  IABS R36, R19 ;  /* 0x0000001300247213 */ /* 0x000fc60000000000 */
[----:B------:R-:W-:Y:S01]  /*5430*/  IMAD.MOV R6, RZ, RZ, -R6 ;  /* 0x000000ffff067224 */ /* 0x000fe200078e0a06 */
[----:B------:R0:W-:Y:S01]  /*5440*/  STL [R1+0x8], R7 ;  /* 0x0000080701007387 */ /* 0x0001e20000100800 */
[----:B------:R-:W-:Y:S02]  /*5450*/  @!P6 IMAD.IADD R59, R59, 0x1, -R57 ;  /* 0x000000013b3be824 */ /* 0x000fe400078e0a39 */
[----:B------:R-:W-:Y:S02]  /*5460*/  IMAD.MOV R5, RZ, RZ, -R5 ;  /* 0x000000ffff057224 */ /* 0x000fe400078e0a05 */
[C---:B------:R-:W-:Y:S01]  /*5470*/  IMAD R46, R57.reuse, R6, R46 ;  /* 0x00000006392e7224 */ /* 0x040fe200078e022e */
[----:B------:R-:W-:Y:S01]  /*5480*/  ISETP.GT.U32.AND P6, PT, R57, R59, PT ;  /* 0x0000003b3900720c */ /* 0x000fe20003fc4070 */
[----:B0-----:R-:W-:Y:S02]  /*5490*/  IMAD.MOV.U32 R7, RZ, RZ, R2 ;  /* 0x000000ffff077224 */ /* 0x001fe400078e0002 */
[----:B------:R-:W-:Y:S01]  /*54a0*/  IMAD.HI.U32 R2, R0, R36, RZ ;  /* 0x0000002400027227 */ /* 0x000fe200078e00ff */
[----:B------:R-:W-:-:S02]  /*54b0*/  ISETP.GE.AND P5, PT, R15, RZ, PT ;  /* 0x000000ff0f00720c */ /* 0x000fc40003fa6270 */
[----:B------:R-:W-:Y:S01]  /*54c0*/  IABS R15, R25 ;  /* 0x00000019000f7213 */ /* 0x000fe20000000000 */
[----:B------:R-:W-:Y:S02]  /*54d0*/  @!P2 IMAD.IADD R60, R60, 0x1, -R57 ;  /* 0x000000013c3ca824 */ /* 0x000fe400078e0a39 */
[----:B------:R-:W-:Y:S02]  /*54e0*/  IMAD R53, R57, R5, R53 ;  /* 0x0000000539357224 */ /* 0x000fe400078e0235 */
[----:B------:R-:W-:Y:S01]  /*54f0*/  @!P0 IMAD.IADD R61, R61, 0x1, -R57 ;  /* 0x000000013d3d8824 */ /* 0x000fe200078e0a39 */
[C---:B------:R-:W-:Y:S01]  /*5500*/  ISETP.GT.U32.AND P0, PT, R57.reuse, R46, PT ;  /* 0x0000002e3900720c */ /* 0x040fe20003f04070 */
[----:B------:R-:W-:Y:S01]  /*5510*/  IMAD.MOV R2, RZ, RZ, -R2 ;  /* 0x000000ffff027224 */ /* 0x000fe200078e0a02 */
[----:B------:R-:W-:Y:S01]  /*5520*/  ISETP.GT.U32.AND P1, PT, R57, R4, PT ;  /* 0x000000043900720c */ /* 0x000fe20003f24070 */
[----:B------:R-:W-:Y:S01]  /*5530*/  @!P3 IMAD.MOV R7, RZ, RZ, -R7 ;  /* 0x000000ffff07b224 */ /* 0x000fe200078e0a07 */
[----:B------:R-:W-:Y:S01]  /*5540*/  ISETP.GE.AND P2, PT, R31, RZ, PT ;  /* 0x000000ff1f00720c */ /* 0x000fe20003f46270 */
[----:B------:R-:W-:Y:S01]  /*5550*/  @!P4 IMAD.MOV R61, RZ, RZ, -R61 ;  /* 0x000000ffff3dc224 */ /* 0x000fe200078e0a3d */
[C---:B------:R-:W-:Y:S01]  /*5560*/  ISETP.GT.U32.AND P3, PT, R57.reuse, R60, PT ;  /* 0x0000003c3900720c */ /* 0x040fe20003f64070 */
[C---:B------:R-:W-:Y:S01]  /*5570*/  IMAD R36, R57.reuse, R2, R36 ;  /* 0x0000000239247224 */ /* 0x040fe200078e0224 */
[----:B------:R-:W-:Y:S01]  /*5580*/  ISETP.GT.U32.AND P4, PT, R57, R53, PT ;  /* 0x000000353900720c */ /* 0x000fe20003f84070 */
[----:B------:R-:W-:-:S04]  /*5590*/  IMAD.HI.U32 R2, R0, R15, RZ ;  /* 0x0000000f00027227 */ /* 0x000fc800078e00ff */
[----:B------:R-:W-:Y:S02]  /*55a0*/  IMAD.MOV R2, RZ, RZ, -R2 ;  /* 0x000000ffff027224 */ /* 0x000fe400078e0a02 */
[--C-:B------:R-:W-:Y:S01]  /*55b0*/  @!P6 IMAD.IADD R59, R59, 0x1, -R57.reuse ;  /* 0x000000013b3be824 */ /* 0x100fe200078e0a39 */
[C---:B------:R-:W-:Y:S01]  /*55c0*/  ISETP.GT.U32.AND P6, PT, R57.reuse, R36, PT ;  /* 0x000000243900720c */ /* 0x040fe20003fc4070 */
[----:B------:R-:W-:Y:S02]  /*55d0*/  @!P0 IMAD.IADD R46, R46, 0x1, -R57 ;  /* 0x000000012e2e8824 */ /* 0x000fe400078e0a39 */
[----:B------:R-:W-:Y:S02]  /*55e0*/  IMAD R15, R57, R2, R15 ;  /* 0x00000002390f7224 */ /* 0x000fe400078e020f */
[--C-:B------:R-:W-:Y:S02]  /*55f0*/  @!P1 IMAD.IADD R4, R4, 0x1, -R57.reuse ;  /* 0x0000000104049824 */ /* 0x100fe400078e0a39 */
[--C-:B------:R-:W-:Y:S01]  /*5600*/  @!P3 IMAD.IADD R60, R60, 0x1, -R57.reuse ;  /* 0x000000013c3cb824 */ /* 0x100fe200078e0a39 */
[----:B------:R-:W-:Y:S01]  /*5610*/  ISETP.GE.AND P3, PT, R20, RZ, PT ;  /* 0x000000ff1400720c */ /* 0x000fe20003f66270 */
[----:B------:R-:W-:Y:S01]  /*5620*/  @!P4 IMAD.IADD R53, R53, 0x1, -R57 ;  /* 0x000000013535c824 */ /* 0x000fe200078e0a39 */
[C---:B------:R-:W-:Y:S01]  /*5630*/  ISETP.GT.U32.AND P4, PT, R57.reuse, R46, PT ;  /* 0x0000002e3900720c */ /* 0x040fe20003f84070 */
[----:B------:R-:W-:Y:S01]  /*5640*/  @!P2 IMAD.MOV R59, RZ, RZ, -R59 ;  /* 0x000000ffff3ba224 */ /* 0x000fe200078e0a3b */
[----:B------:R-:W-:Y:S01]  /*5650*/  ISETP.GT.U32.AND P2, PT, R57, R15, PT ;  /* 0x0000000f3900720c */ /* 0x000fe20003f44070 */
[----:B------:R-:W-:-:S02]  /*5660*/  IMAD.MOV.U32 R20, RZ, RZ, R27 ;  /* 0x000000ffff147224 */ /* 0x000fc400078e001b */
[----:B------:R-:W-:Y:S02]  /*5670*/  IMAD.MOV.U32 R27, RZ, RZ, R17 ;  /* 0x000000ffff1b7224 */ /* 0x000fe400078e0011 */
[----:B------:R-:W-:Y:S01]  /*5680*/  @!P5 IMAD.MOV R4, RZ, RZ, -R4 ;  /* 0x000000ffff04d224 */ /* 0x000fe200078e0a04 */
[----:B------:R-:W-:Y:S01]  /*5690*/  ISETP.GE.AND P5, PT, R30, RZ, PT ;  /* 0x000000ff1e00720c */ /* 0x000fe20003fa6270 */
[----:B------:R-:W-:Y:S02]  /*56a0*/  IMAD.MOV.U32 R17, RZ, RZ, R52 ;  /* 0x000000ffff117224 */ /* 0x000fe400078e0034 */
[----:B------:R-:W-:Y:S01]  /*56b0*/  IMAD.MOV.U32 R52, RZ, RZ, R55 ;  /* 0x000000ffff347224 */ /* 0x000fe200078e0037 */
[----:B------:R-:W-:Y:S01]  /*56c0*/  IABS R55, R24 ;  /* 0x0000001800377213 */ /* 0x000fe20000000000 */
[----:B------:R-:W-:Y:S01]  /*56d0*/  @!P6 IMAD.IADD R36, R36, 0x1, -R57 ;  /* 0x000000012424e824 */ /* 0x000fe200078e0a39 */
[----:B------:R-:W-:Y:S02]  /*56e0*/  IABS R6, R21 ;  /* 0x0000001500067213 */ /* 0x000fe40000000000 */
[----:B------:R-:W-:Y:S01]  /*56f0*/  ISETP.GT.U32.AND P6, PT, R57, R53, PT ;  /* 0x000000353900720c */ /* 0x000fe20003fc4070 */
[----:B------:R-:W-:Y:S01]  /*5700*/  IMAD.HI.U32 R2, R0, R55, RZ ;  /* 0x0000003700027227 */ /* 0x000fe200078e00ff */
[----:B------:R-:W-:-:S03]  /*5710*/  IABS R11, R22 ;  /* 0x00000016000b7213 */ /* 0x000fc60000000000 */
[----:B------:R-:W-:Y:S02]  /*5720*/  @!P4 IMAD.IADD R46, R46, 0x1, -R57 ;  /* 0x000000012e2ec824 */ /* 0x000fe400078e0a39 */
[----:B------:R-:W-:-:S04]  /*5730*/  IMAD.HI.U32 R5, R0, R6, RZ ;  /* 0x0000000600057227 */ /* 0x000fc800078e00ff */
[----:B------:R-:W-:Y:S02]  /*5740*/  @!P2 IMAD.IADD R15, R15, 0x1, -R57 ;  /* 0x000000010f0fa824 */ /* 0x000fe400078e0a39 */
[----:B------:R-:W-:Y:S02]  /*5750*/  IMAD.MOV R2, RZ, RZ, -R2 ;  /* 0x000000ffff027224 */ /* 0x000fe400078e0a02 */
[----:B------:R-:W-:Y:S02]  /*5760*/  IMAD.MOV R5, RZ, RZ, -R5 ;  /* 0x000000ffff057224 */ /* 0x000fe400078e0a05 */
[----:B------:R-:W-:Y:S01]  /*5770*/  @!P5 IMAD.MOV R46, RZ, RZ, -R46 ;  /* 0x000000ffff2ed224 */ /* 0x000fe200078e0a2e */
[C---:B------:R-:W-:Y:S01]  /*5780*/  ISETP.GT.U32.AND P5, PT, R57.reuse, R15, PT ;  /* 0x0000000f3900720c */ /* 0x040fe20003fa4070 */
[----:B------:R-:W-:Y:S02]  /*5790*/  IMAD R55, R57, R2, R55 ;  /* 0x0000000239377224 */ /* 0x000fe400078e0237 */
[----:B------:R-:W-:Y:S01]  /*57a0*/  IMAD.HI.U32 R2, R0, R11, RZ ;  /* 0x0000000b00027227 */ /* 0x000fe200078e00ff */
[----:B------:R-:W-:-:S03]  /*57b0*/  ISETP.GE.AND P1, PT, R32, RZ, PT ;  /* 0x000000ff2000720c */ /* 0x000fc60003f26270 */
[----:B------:R-:W-:Y:S02]  /*57c0*/  @!P6 IMAD.IADD R53, R53, 0x1, -R57 ;  /* 0x000000013535e824 */ /* 0x000fe400078e0a39 */
[----:B------:R-:W-:Y:S01]  /*57d0*/  IMAD R6, R57, R5, R6 ;  /* 0x0000000539067224 */ /* 0x000fe200078e0206 */
[----:B------:R-:W-:Y:S01]  /*57e0*/  ISETP.GE.AND P0, PT, R19, RZ, PT ;  /* 0x000000ff1300720c */ /* 0x000fe20003f06270 */
[----:B------:R-:W-:Y:S02]  /*57f0*/  IMAD.MOV R2, RZ, RZ, -R2 ;  /* 0x000000ffff027224 */ /* 0x000fe400078e0a02 */
[----:B------:R-:W-:Y:S01]  /*5800*/  IMAD.MOV.U32 R19, RZ, RZ, R49 ;  /* 0x000000ffff137224 */ /* 0x000fe200078e0031 */
[----:B------:R-:W-:Y:S01]  /*5810*/  IABS R49, R23 ;  /* 0x0000001700317213 */ /* 0x000fe20000000000 */
[----:B------:R-:W-:Y:S01]  /*5820*/  @!P3 IMAD.MOV R53, RZ, RZ, -R53 ;  /* 0x000000ffff35b224 */ /* 0x000fe200078e0a35 */
[C---:B------:R-:W-:Y:S01]  /*5830*/  ISETP.GT.U32.AND P3, PT, R57.reuse, R6, PT ;  /* 0x000000063900720c */ /* 0x040fe20003f64070 */
[----:B------:R-:W-:Y:S01]  /*5840*/  IMAD R11, R57, R2, R11 ;  /* 0x00000002390b7224 */ /* 0x000fe200078e020b */
[----:B------:R-:W-:Y:S01]  /*5850*/  STL [R1+0x4], R7 ;  /* 0x0000040701007387 */ /* 0x000fe20000100800 */
[----:B------:R-:W-:-:S03]  /*5860*/  @!P5 IMAD.IADD R15, R15, 0x1, -R57 ;  /* 0x000000010f0fd824 */ /* 0x000fc600078e0a39 */
[----:B------:R0:W-:Y:S01]  /*5870*/  STL [R1], R4 ;  /* 0x0000000401007387 */ /* 0x0001e20000100800 */
[----:B------:R-:W-:Y:S01]  /*5880*/  ISETP.GT.U32.AND P5, PT, R57, R11, PT ;  /* 0x0000000b3900720c */ /* 0x000fe20003fa4070 */
[----:B------:R-:W-:Y:S01]  /*5890*/  @!P1 IMAD.MOV R60, RZ, RZ, -R60 ;  /* 0x000000ffff3c9224 */ /* 0x000fe200078e0a3c */
[----:B------:R-:W-:Y:S01]  /*58a0*/  ISETP.GE.AND P4, PT, R25, RZ, PT ;  /* 0x000000ff1900720c */ /* 0x000fe20003f86270 */
[----:B0-----:R-:W-:Y:S01]  /*58b0*/  IMAD.HI.U32 R4, R0, R49, RZ ;  /* 0x0000003100047227 */ /* 0x001fe200078e00ff */
[----:B------:R-:W-:-:S03]  /*58c0*/  ISETP.GT.U32.AND P1, PT, R57, R36, PT ;  /* 0x000000243900720c */ /* 0x000fc60003f24070 */
[----:B------:R-:W-:Y:S01]  /*58d0*/  IMAD.MOV R4, RZ, RZ, -R4 ;  /* 0x000000ffff047224 */ /* 0x000fe200078e0a04 */
[C---:B------:R-:W-:Y:S01]  /*58e0*/  ISETP.GT.U32.AND P6, PT, R57.reuse, R55, PT ;  /* 0x000000373900720c */ /* 0x040fe20003fc4070 */
[----:B------:R-:W-:Y:S02]  /*58f0*/  @!P3 IMAD.IADD R6, R6, 0x1, -R57 ;  /* 0x000000010606b824 */ /* 0x000fe400078e0a39 */
[----:B------:R-:W-:Y:S01]  /*5900*/  IMAD R49, R57, R4, R49 ;  /* 0x0000000439317224 */ /* 0x000fe200078e0231 */
[----:B------:R-:W-:Y:S01]  /*5910*/  IABS R4, R19 ;  /* 0x0000001300047213 */ /* 0x000fe20000000000 */
[----:B------:R-:W-:Y:S01]  /*5920*/  @!P5 IMAD.IADD R11, R11, 0x1, -R57 ;  /* 0x000000010b0bd824 */ /* 0x000fe200078e0a39 */
[----:B------:R-:W-:-:S03]  /*5930*/  ISETP.GT.U32.AND P3, PT, R57, R6, PT ;  /* 0x000000063900720c */ /* 0x000fc60003f64070 */
[----:B------:R-:W-:-:S04]  /*5940*/  IMAD.HI.U32 R5, R0, R4, RZ ;  /* 0x0000000400057227 */ /* 0x000fc800078e00ff */
[----:B------:R-:W-:Y:S02]  /*5950*/  IMAD.MOV R5, RZ, RZ, -R5 ;  /* 0x000000ffff057224 */ /* 0x000fe400078e0a05 */
[----:B------:R-:W-:Y:S01]  /*5960*/  @!P4 IMAD.MOV R15, RZ, RZ, -R15 ;  /* 0x000000ffff0fc224 */ /* 0x000fe200078e0a0f */
[----:B------:R-:W-:Y:S01]  /*5970*/  ISETP.GT.U32.AND P4, PT, R57, R11, PT ;  /* 0x0000000b3900720c */ /* 0x000fe20003f84070 */
[--C-:B------:R-:W-:Y:S02]  /*5980*/  @!P1 IMAD.IADD R36, R36, 0x1, -R57.reuse ;  /* 0x0000000124249824 */ /* 0x100fe400078e0a39 */
[--C-:B------:R-:W-:Y:S02]  /*5990*/  @!P6 IMAD.IADD R55, R55, 0x1, -R57.reuse ;  /* 0x000000013737e824 */ /* 0x100fe400078e0a39 */
[C---:B------:R-:W-:Y:S02]  /*59a0*/  IMAD R4, R57.reuse, R5, R4 ;  /* 0x0000000539047224 */ /* 0x040fe400078e0204 */
[----:B------:R-:W-:Y:S01]  /*59b0*/  @!P0 IMAD.MOV R36, RZ, RZ, -R36 ;  /* 0x000000ffff248224 */ /* 0x000fe200078e0a24 */
[C---:B------:R-:W-:Y:S01]  /*59c0*/  ISETP.GT.U32.AND P0, PT, R57.reuse, R49, PT ;  /* 0x000000313900720c */ /* 0x040fe20003f04070 */
[----:B------:R-:W-:Y:S01]  /*59d0*/  @!P3 IMAD.IADD R6, R6, 0x1, -R57 ;  /* 0x000000010606b824 */ /* 0x000fe200078e0a39 */
[----:B------:R-:W-:Y:S01]  /*59e0*/  STL [R1+0x2860], R61 ;  /* 0x0028603d01007387 */ /* 0x000fe20000100800 */
[----:B------:R-:W-:-:S02]  /*59f0*/  ISETP.GT.U32.AND P6, PT, R57, R55, PT ;  /* 0x000000373900720c */ /* 0x000fc40003fc4070 */
[----:B------:R-:W-:Y:S01]  /*5a00*/  ISETP.GT.U32.AND P3, PT, R57, R4, PT ;  /* 0x000000043900720c */ /* 0x000fe20003f64070 */
[----:B------:R-:W-:Y:S01]  /*5a10*/  STL [R1+0x2864], R60 ;  /* 0x0028643c01007387 */ /* 0x000fe20000100800 */
[----:B------:R-:W-:-:S03]  /*5a20*/  ISETP.GE.AND P1, PT, R24, RZ, PT ;  /* 0x000000ff1800720c */ /* 0x000fc60003f26270 */
[----:B------:R-:W-:Y:S01]  /*5a30*/  STL [R1+0x2868], R59 ;  /* 0x0028683b01007387 */ /* 0x000fe20000100800 */
[----:B------:R-:W-:-:S03]  /*5a40*/  @!P4 IMAD.IADD R11, R11, 0x1, -R57 ;  /* 0x000000010b0bc824 */ /* 0x000fc600078e0a39 */
[----:B------:R-:W-:Y:S01]  /*5a50*/  STL [R1+0x286c], R46 ;  /* 0x00286c2e01007387 */ /* 0x000fe20000100800 */
[----:B------:R-:W-:-:S03]  /*5a60*/  ISETP.GE.AND P4, PT, R19, RZ, PT ;  /* 0x000000ff1300720c */ /* 0x000fc60003f86270 */
[----:B------:R-:W-:Y:S04]  /*5a70*/  STL [R1+0x2870], R53 ;  /* 0x0028703501007387 */ /* 0x000fe80000100800 */
[----:B------:R-:W-:Y:S04]  /*5a80*/  STL [R1+0x2874], R36 ;  /* 0x0028742401007387 */ /* 0x000fe80000100800 */
[----:B------:R-:W-:Y:S04]  /*5a90*/  STL [R1+0x2878], R15 ;  /* 0x0028780f01007387 */ /* 0x000fe80000100800 */
[----:B------:R-:W2:Y:S01]  /*5aa0*/  LDL.LU R19, [R1+0xb4] ;  /* 0x0000b40001137983 */ /* 0x000ea20000300800 */
[----:B------:R-:W-:-:S02]  /*5ab0*/  @!P0 IMAD.IADD R49, R49, 0x1, -R57 ;  /* 0x0000000131318824 */ /* 0x000fc400078e0a39 */
[--C-:B------:R-:W-:Y:S02]  /*5ac0*/  @!P6 IMAD.IADD R55, R55, 0x1, -R57.reuse ;  /* 0x000000013737e824 */ /* 0x100fe400078e0a39 */
[----:B------:R-:W-:Y:S01]  /*5ad0*/  @!P3 IMAD.IADD R4, R4, 0x1, -R57 ;  /* 0x000000010404b824 */ /* 0x000fe200078e0a39 */
[----:B------:R-:W-:Y:S01]  /*5ae0*/  ISETP.GT.U32.AND P0, PT, R57, R49, PT ;  /* 0x000000313900720c */ /* 0x000fe20003f04070 */
[----:B------:R-:W-:Y:S01]  /*5af0*/  @!P1 IMAD.MOV R55, RZ, RZ, -R55 ;  /* 0x000000ffff379224 */ /* 0x000fe200078e0a37 */
[----:B------:R-:W-:Y:S02]  /*5b00*/  ISETP.GE.AND P2, PT, R21, RZ, PT ;  /* 0x000000ff1500720c */ /* 0x000fe40003f46270 */
[----:B------:R-:W-:Y:S02]  /*5b10*/  ISETP.GT.U32.AND P1, PT, R57, R4, PT ;  /* 0x000000043900720c */ /* 0x000fe40003f24070 */
[----:B------:R-:W-:Y:S02]  /*5b20*/  ISETP.GE.AND P6, PT, R23, RZ, PT ;  /* 0x000000ff1700720c */ /* 0x000fe40003fc6270 */
[----:B------:R-:W-:-:S02]  /*5b30*/  ISETP.GE.AND P5, PT, R22, RZ, PT ;  /* 0x000000ff1600720c */ /* 0x000fc40003fa6270 */
[----:B------:R-:W-:-:S03]  /*5b40*/  IABS R12, R27 ;  /* 0x0000001b000c7213 */ /* 0x000fc60000000000 */
[----:B------:R-:W-:Y:S02]  /*5b50*/  @!P0 IMAD.IADD R49, R49, 0x1, -R57 ;  /* 0x0000000131318824 */ /* 0x000fe400078e0a39 */
[----:B------:R-:W-:-:S04]  /*5b60*/  IMAD.HI.U32 R2, R0, R12, RZ ;  /* 0x0000000c00027227 */ /* 0x000fc800078e00ff */
[----:B------:R-:W-:Y:S02]  /*5b70*/  @!P1 IMAD.IADD R4, R4, 0x1, -R57 ;  /* 0x0000000104049824 */ /* 0x000fe400078e0a39 */
[----:B------:R-:W-:Y:S02]  /*5b80*/  @!P2 IMAD.MOV R6, RZ, RZ, -R6 ;  /* 0x000000ffff06a224 */ /* 0x000fe400078e0a06 */
[----:B------:R-:W-:Y:S02]  /*5b90*/  @!P6 IMAD.MOV R49, RZ, RZ, -R49 ;  /* 0x000000ffff31e224 */ /* 0x000fe400078e0a31 */
[----:B------:R-:W-:Y:S01]  /*5ba0*/  @!P5 IMAD.MOV R11, RZ, RZ, -R11 ;  /* 0x000000ffff0bd224 */ /* 0x000fe200078e0a0b */
[----:B------:R-:W-:Y:S01]  /*5bb0*/  STL [R1+0x287c], R55 ;  /* 0x00287c3701007387 */ /* 0x000fe20000100800 */
[----:B------:R-:W-:Y:S02]  /*5bc0*/  @!P4 IMAD.MOV R4, RZ, RZ, -R4 ;  /* 0x000000ffff04c224 */ /* 0x000fe400078e0a04 */
[----:B------:R-:W-:Y:S01]  /*5bd0*/  IMAD.MOV R2, RZ, RZ, -R2 ;  /* 0x000000ffff027224 */ /* 0x000fe200078e0a02 */
[----:B------:R-:W-:Y:S01]  /*5be0*/  STL [R1+0x2880], R6 ;  /* 0x0028800601007387 */ /* 0x000fe20000100800 */
[----:B------:R-:W-:Y:S01]  /*5bf0*/  IMAD.MOV.U32 R21, RZ, RZ, R20 ;  /* 0x000000ffff157224 */ /* 0x000fe200078e0014 */
[----:B------:R-:W-:-:S02]  /*5c00*/  IABS R20, R18 ;  /* 0x0000001200147213 */ /* 0x000fc40000000000 */
[----:B------:R-:W-:Y:S01]  /*5c10*/  STL [R1+0x2884], R49 ;  /* 0x0028843101007387 */ /* 0x000fe20000100800 */
[----:B------:R-:W-:Y:S01]  /*5c20*/  IMAD R12, R57, R2, R12 ;  /* 0x00000002390c7224 */ /* 0x000fe200078e020c */
[----:B------:R-:W-:Y:S02]  /*5c30*/  ISETP.GE.AND P5, PT, R18, RZ, PT ;  /* 0x000000ff1200720c */ /* 0x000fe40003fa6270 */
[----:B------:R-:W-:Y:S01]  /*5c40*/  STL [R1+0x2888], R11 ;  /* 0x0028880b01007387 */ /* 0x000fe20000100800 */
[----:B------:R-:W-:Y:S02]  /*5c50*/  IABS R2, R52 ;  /* 0x0000003400027213 */ /* 0x000fe40000000000 */
[----:B------:R-:W-:Y:S01]  /*5c60*/  ISETP.GE.AND P4, PT, R52, RZ, PT ;  /* 0x000000ff3400720c */ /* 0x000fe20003f86270 */
[----:B------:R0:W-:Y:S04]  /*5c70*/  STL [R1+0x288c], R4 ;  /* 0x00288c0401007387 */ /* 0x0001e80000100800 */
[----:B------:R-:W3:Y:S04]  /*5c80*/  LDL.LU R18, [R1+0xbc] ;  /* 0x0000bc0001127983 */ /* 0x000ee80000300800 */
[----:B------:R-:W4:Y:S01]  /*5c90*/  LDL.LU R52, [R1+0xc0] ;  /* 0x0000c00001347983 */ /* 0x000f220000300800 */
[----:B------:R-:W-:-:S03]  /*5ca0*/  IMAD.HI.U32 R5, R0, R20, RZ ;  /* 0x0000001400057227 */ /* 0x000fc600078e00ff */
[----:B------:R-:W5:Y:S01]  /*5cb0*/  LDL.LU R22, [R1+0xcc] ;  /* 0x0000cc0001167983 */ /* 0x000f620000300800 */
[----:B------:R-:W-:-:S04]  /*5cc0*/  IMAD.MOV R5, RZ, RZ, -R5 ;  /* 0x000000ffff057224 */ /* 0x000fc800078e0a05 */
[----:B------:R-:W-:Y:S02]  /*5cd0*/  IMAD R20, R57, R5, R20 ;  /* 0x0000000539147224 */ /* 0x000fe400078e0214 */
[----:B------:R-:W-:-:S04]  /*5ce0*/  IMAD.HI.U32 R5, R0, R2, RZ ;  /* 0x0000000200057227 */ /* 0x000fc800078e00ff */
[----:B------:R-:W-:-:S04]  /*5cf0*/  IMAD.MOV R5, RZ, RZ, -R5 ;  /* 0x000000ffff057224 */ /* 0x000fc800078e0a05 */
[----:B------:R-:W-:-:S05]  /*5d00*/  IMAD R2, R57, R5, R2 ;  /* 0x0000000539027224 */ /* 0x000fca00078e0202 */
[----:B------:R-:W-:Y:S02]  /*5d10*/  ISETP.GT.U32.AND P1, PT, R57, R2, PT ;  /* 0x000000023900720c */ /* 0x000fe40003f24070 */
[----:B------:R-:W-:-:S11]  /*5d20*/  IABS R14, R26 ;  /* 0x0000001a000e7213 */ /* 0x000fd60000000000 */
[----:B------:R-:W-:Y:S01]  /*5d30*/  @!P1 IMAD.IADD R2, R2, 0x1, -R57 ;  /* 0x0000000102029824 */ /* 0x000fe200078e0a39 */
[----:B------:R-:W-:Y:S02]  /*5d40*/  ISETP.GE.AND P1, PT, R26, RZ, PT ;  /* 0x000000ff1a00720c */ /* 0x000fe40003f26270 */
[----:B------:R-:W5:Y:S01]  /*5d50*/  LDL.LU R26, [R1+0x124] ;  /* 0x00012400011a7983 */ /* 0x000f620000300800 */
[----:B------:R-:W-:Y:S02]  /*5d60*/  IABS R25, R17 ;  /* 0x0000001100197213 */ /* 0x000fe40000000000 */
[----:B------:R-:W-:-:S03]  /*5d70*/  ISETP.GT.U32.AND P0, PT, R57, R12, PT ;  /* 0x0000000c3900720c */ /* 0x000fc60003f04070 */
[----:B------:R-:W-:Y:S01]  /*5d80*/  IMAD.HI.U32 R7, R0, R25, RZ ;  /* 0x0000001900077227 */ /* 0x000fe200078e00ff */
[----:B------:R-:W-:-:S03]  /*5d90*/  ISETP.GT.U32.AND P3, PT, R57, R20, PT ;  /* 0x000000143900720c */ /* 0x000fc60003f64070 */
[----:B------:R-:W-:-:S04]  /*5da0*/  IMAD.MOV R7, RZ, RZ, -R7 ;  /* 0x000000ffff077224 */ /* 0x000fc800078e0a07 */
[----:B------:R-:W-:Y:S02]  /*5db0*/  IMAD R25, R57, R7, R25 ;  /* 0x0000000739197224 */ /* 0x000fe400078e0219 */
[----:B------:R-:W-:-:S03]  /*5dc0*/  @!P0 IMAD.IADD R12, R12, 0x1, -R57 ;  /* 0x000000010c0c8824 */ /* 0x000fc600078e0a39 */
[C---:B------:R-:W-:Y:S01]  /*5dd0*/  ISETP.GT.U32.AND P6, PT, R57.reuse, R25, PT ;  /* 0x000000193900720c */ /* 0x040fe20003fc4070 */
[----:B------:R-:W-:Y:S01]  /*5de0*/  @!P3 IMAD.IADD R20, R20, 0x1, -R57 ;  /* 0x000000011414b824 */ /* 0x000fe200078e0a39 */
[----:B------:R-:W-:-:S04]  /*5df0*/  ISETP.GT.U32.AND P3, PT, R57, R12, PT ;  /* 0x0000000c3900720c */ /* 0x000fc80003f64070 */
[----:B------:R-:W-:-:S07]  /*5e00*/  ISETP.GT.U32.AND P2, PT, R57, R20, PT ;  /* 0x000000143900720c */ /* 0x000fce0003f44070 */
[--C-:B------:R-:W-:Y:S01]  /*5e10*/  @!P6 IMAD.IADD R25, R25, 0x1, -R57.reuse ;  /* 0x000000011919e824 */ /* 0x100fe200078e0a39 */
[----:B------:R-:W-:Y:S01]  /*5e20*/  ISETP.GE.AND P0, PT, R27, RZ, PT ;  /* 0x000000ff1b00720c */ /* 0x000fe20003f06270 */
[----:B------:R-:W-:-:S03]  /*5e30*/  @!P3 IMAD.IADD R12, R12, 0x1, -R57 ;  /* 0x000000010c0cb824 */ /* 0x000fc600078e0a39 */
[----:B------:R-:W-:Y:S02]  /*5e40*/  ISETP.GT.U32.AND P6, PT, R57, R25, PT ;  /* 0x000000193900720c */ /* 0x000fe40003fc4070 */
[----:B------:R-:W-:Y:S01]  /*5e50*/  ISETP.GE.AND P3, PT, R17, RZ, PT ;  /* 0x000000ff1100720c */ /* 0x000fe20003f66270 */
[----:B------:R-:W-:Y:S02]  /*5e60*/  @!P2 IMAD.IADD R20, R20, 0x1, -R57 ;  /* 0x000000011414a824 */ /* 0x000fe400078e0a39 */
[----:B------:R-:W-:-:S04]  /*5e70*/  IMAD.HI.U32 R5, R0, R14, RZ ;  /* 0x0000000e00057227 */ /* 0x000fc800078e00ff */
[----:B------:R-:W-:-:S04]  /*5e80*/  @!P0 IMAD.MOV R12, RZ, RZ, -R12 ;  /* 0x000000ffff0c8224 */ /* 0x000fc800078e0a0c */
[----:B------:R-:W-:Y:S02]  /*5e90*/  @!P6 IMAD.IADD R25, R25, 0x1, -R57 ;  /* 0x000000011919e824 */ /* 0x000fe400078e0a39 */
[----:B------:R-:W-:Y:S02]  /*5ea0*/  @!P5 IMAD.MOV R20, RZ, RZ, -R20 ;  /* 0x000000ffff14d224 */ /* 0x000fe400078e0a14 */
[----:B------:R-:W-:Y:S01]  /*5eb0*/  @!P3 IMAD.MOV R25, RZ, RZ, -R25 ;  /* 0x000000ffff19b224 */ /* 0x000fe200078e0a19 */
[----:B------:R-:W-:Y:S01]  /*5ec0*/  STL [R1+0x2890], R12 ;  /* 0x0028900c01007387 */ /* 0x000fe20000100800 */
[----:B------:R-:W-:Y:S01]  /*5ed0*/  IMAD.MOV R5, RZ, RZ, -R5 ;  /* 0x000000ffff057224 */ /* 0x000fe200078e0a05 */
[----:B------:R-:W-:Y:S01]  /*5ee0*/  ISETP.GE.AND P5, PT, R21, RZ, PT ;  /* 0x000000ff1500720c */ /* 0x000fe20003fa6270 */
[----:B------:R-:W-:Y:S01]  /*5ef0*/  IMAD.MOV.U32 R27, RZ, RZ, R16 ;  /* 0x000000ffff1b7224 */ /* 0x000fe200078e0010 */
[----:B------:R-:W-:Y:S01]  /*5f00*/  STL [R1+0x2894], R20 ;  /* 0x0028941401007387 */ /* 0x000fe20000100800 */
[----:B------:R-:W-:Y:S01]  /*5f10*/  IABS R16, R21 ;  /* 0x0000001500107213 */ /* 0x000fe20000000000 */
[----:B------:R-:W-:-:S02]  /*5f20*/  IMAD R14, R57, R5, R14 ;  /* 0x00000005390e7224 */ /* 0x000fc400078e020e */
[----:B------:R-:W-:Y:S01]  /*5f30*/  STL [R1+0x2898], R25 ;  /* 0x0028981901007387 */ /* 0x000fe20000100800 */
[----:B------:R-:W-:-:S03]  /*5f40*/  ISETP.GT.U32.AND P0, PT, R57, R2, PT ;  /* 0x000000023900720c */ /* 0x000fc60003f04070 */
[----:B------:R-:W5:Y:S01]  /*5f50*/  LDL.LU R21, [R1+0x128] ;  /* 0x0001280001157983 */ /* 0x000f620000300800 */
[----:B------:R-:W-:Y:S01]  /*5f60*/  ISETP.GT.U32.AND P2, PT, R57, R14, PT ;  /* 0x0000000e3900720c */ /* 0x000fe20003f44070 */
[----:B------:R-:W-:-:S04]  /*5f70*/  IMAD.HI.U32 R5, R0, R16, RZ ;  /* 0x0000001000057227 */ /* 0x000fc800078e00ff */
[----:B------:R-:W-:-:S04]  /*5f80*/  IMAD.MOV R5, RZ, RZ, -R5 ;  /* 0x000000ffff057224 */ /* 0x000fc800078e0a05 */
[--C-:B------:R-:W-:Y:S02]  /*5f90*/  @!P0 IMAD.IADD R2, R2, 0x1, -R57.reuse ;  /* 0x0000000102028824 */ /* 0x100fe400078e0a39 */
[C---:B------:R-:W-:Y:S02]  /*5fa0*/  IMAD R16, R57.reuse, R5, R16 ;  /* 0x0000000539107224 */ /* 0x040fe400078e0210 */
[----:B0-----:R-:W-:Y:S02]  /*5fb0*/  IMAD.MOV.U32 R4, RZ, RZ, R2 ;  /* 0x000000ffff047224 */ /* 0x001fe400078e0002 */
[----:B------:R-:W-:Y:S01]  /*5fc0*/  @!P2 IMAD.IADD R14, R14, 0x1, -R57 ;  /* 0x000000010e0ea824 */ /* 0x000fe200078e0a39 */
[----:B------:R-:W-:Y:S01]  /*5fd0*/  ISETP.GT.U32.AND P6, PT, R57, R16, PT ;  /* 0x000000103900720c */ /* 0x000fe20003fc4070 */
[----:B------:R-:W-:-:S03]  /*5fe0*/  @!P4 IMAD.MOV R4, RZ, RZ, -R4 ;  /* 0x000000ffff04c224 */ /* 0x000fc600078e0a04 */
[----:B------:R-:W-:Y:S02]  /*5ff0*/  ISETP.GT.U32.AND P2, PT, R57, R14, PT ;  /* 0x0000000e3900720c */ /* 0x000fe40003f44070 */
[----:B------:R-:W-:Y:S02]  /*6000*/  IABS R17, R27 ;  /* 0x0000001b00117213 */ /* 0x000fe40000000000 */
[----:B------:R-:W-:-:S03]  /*6010*/  ISETP.GE.AND P0, PT, R27, RZ, PT ;  /* 0x000000ff1b00720c */ /* 0x000fc60003f06270 */
[----:B------:R-:W-:-:S04]  /*6020*/  IMAD.HI.U32 R5, R0, R17, RZ ;  /* 0x0000001100057227 */ /* 0x000fc800078e00ff */
[----:B------:R-:W-:Y:S02]  /*6030*/  @!P6 IMAD.IADD R16, R16, 0x1, -R57 ;  /* 0x000000011010e824 */ /* 0x000fe400078e0a39 */
[----:B------:R-:W-:Y:S02]  /*6040*/  IMAD.MOV R5, RZ, RZ, -R5 ;  /* 0x000000ffff057224 */ /* 0x000fe400078e0a05 */
[----:B------:R-:W-:Y:S01]  /*6050*/  @!P2 IMAD.IADD R14, R14, 0x1, -R57 ;  /* 0x000000010e0ea824 */ /* 0x000fe200078e0a39 */
[C---:B------:R-:W-:Y:S01]  /*6060*/  ISETP.GT.U32.AND P4, PT, R57.reuse, R16, PT ;  /* 0x000000103900720c */ /* 0x040fe20003f84070 */
[----:B------:R-:W-:-:S12]  /*6070*/  IMAD R17, R57, R5, R17 ;  /* 0x0000000539117224 */ /* 0x000fd800078e0211 */
[----:B------:R-:W-:Y:S01]  /*6080*/  @!P4 IMAD.IADD R16, R16, 0x1, -R57 ;  /* 0x000000011010c824 */ /* 0x000fe200078e0a39 */
[----:B--2---:R-:W-:Y:S02]  /*6090*/  IABS R9, R19 ;  /* 0x0000001300097213 */ /* 0x004fe40000000000 */
[----:B------:R-:W-:Y:S02]  /*60a0*/  ISETP.GE.AND P3, PT, R19, RZ, PT ;  /* 0x000000ff1300720c */ /* 0x000fe40003f66270 */
[----:B------:R-:W2:Y:S04]  /*60b0*/  LDL.LU R19, [R1+0x12c] ;  /* 0x00012c0001137983 */ /* 0x000ea80000300800 */
[----:B------:R0:W-:Y:S04]  /*60c0*/  STL [R1+0x8c], R4 ;  /* 0x00008c0401007387 */ /* 0x0001e80000100800 */
[----:B------:R-:W2:Y:S01]  /*60d0*/  LDL.LU R27, [R1+0x130] ;  /* 0x00013000011b7983 */ /* 0x000ea20000300800 */
[----:B------:R-:W-:-:S04]  /*60e0*/  IMAD.HI.U32 R7, R0, R9, RZ ;  /* 0x0000000900077227 */ /* 0x000fc800078e00ff */
[----:B0-----:R-:W-:Y:S02]  /*60f0*/  IMAD.MOV.U32 R4, RZ, RZ, R14 ;  /* 0x000000ffff047224 */ /* 0x001fe400078e000e */
[----:B------:R-:W-:Y:S02]  /*6100*/  IMAD.MOV R7, RZ, RZ, -R7 ;  /* 0x000000ffff077224 */ /* 0x000fe400078e0a07 */
[----:B------:R-:W-:Y:S01]  /*6110*/  @!P1 IMAD.MOV R4, RZ, RZ, -R4 ;  /* 0x000000ffff049224 */ /* 0x000fe200078e0a04 */
[C---:B------:R-:W-:Y:S01]  /*6120*/  ISETP.GT.U32.AND P1, PT, R57.reuse, R17, PT ;  /* 0x000000113900720c */ /* 0x040fe20003f24070 */
[----:B------:R-:W-:-:S03]  /*6130*/  IMAD R9, R57, R7, R9 ;  /* 0x0000000739097224 */ /* 0x000fc600078e0209 */
[----:B------:R0:W-:Y:S02]  /*6140*/  STL [R1+0xd0], R4 ;  /* 0x0000d00401007387 */ /* 0x0001e40000100800 */
[----:B------:R-:W-:Y:S01]  /*6150*/  ISETP.GT.U32.AND P2, PT, R57, R9, PT ;  /* 0x000000093900720c */ /* 0x000fe20003f44070 */
[----:B0-----:R-:W-:-:S06]  /*6160*/  IMAD.MOV.U32 R4, RZ, RZ, R16 ;  /* 0x000000ffff047224 */ /* 0x001fcc00078e0010 */
[----:B------:R-:W-:Y:S02]  /*6170*/  @!P1 IMAD.IADD R17, R17, 0x1, -R57 ;  /* 0x0000000111119824 */ /* 0x000fe400078e0a39 */
[----:B------:R-:W-:-:S04]  /*6180*/  @!P5 IMAD.MOV R4, RZ, RZ, -R4 ;  /* 0x000000ffff04d224 */ /* 0x000fc800078e0a04 */
[----:B------:R-:W-:Y:S01]  /*6190*/  @!P2 IMAD.IADD R9, R9, 0x1, -R57 ;  /* 0x000000010909a824 */ /* 0x000fe200078e0a39 */
[----:B---3--:R-:W-:Y:S02]  /*61a0*/  ISETP.GE.AND P6, PT, R18, RZ, PT ;  /* 0x000000ff1200720c */ /* 0x008fe40003fc6270 */
[----:B----4-:R-:W-:Y:S02]  /*61b0*/  IABS R5, R52 ;  /* 0x0000003400057213 */ /* 0x010fe40000000000 */
[----:B------:R-:W-:Y:S02]  /*61c0*/  ISETP.GE.AND P1, PT, R52, RZ, PT ;  /* 0x000000ff3400720c */ /* 0x000fe40003f26270 */
[----:B------:R-:W3:Y:S01]  /*61d0*/  LDL.LU R52, [R1+0x134] ;  /* 0x0001340001347983 */ /* 0x000ee20000300800 */
[----:B------:R-:W-:-:S03]  /*61e0*/  IABS R7, R18 ;  /* 0x0000001200077213 */ /* 0x000fc60000000000 */
[----:B------:R0:W-:Y:S04]  /*61f0*/  STL [R1+0xc4], R4 ;  /* 0x0000c40401007387 */ /* 0x0001e80000100800 */
[----:B------:R-:W4:Y:S01]  /*6200*/  LDL.LU R18, [R1+0x138] ;  /* 0x0001380001127983 */ /* 0x000f220000300800 */
[----:B------:R-:W-:Y:S02]  /*6210*/  ISETP.GT.U32.AND P2, PT, R57, R9, PT ;  /* 0x000000093900720c */ /* 0x000fe40003f44070 */
[----:B-----5:R-:W-:-:S05]  /*6220*/  IABS R8, R22 ;  /* 0x0000001600087213 */ /* 0x020fca0000000000 */
[----:B------:R-:W-:-:S04]  /*6230*/  IMAD.HI.U32 R14, R0, R8, RZ ;  /* 0x00000008000e7227 */ /* 0x000fc800078e00ff */
[----:B------:R-:W-:Y:S02]  /*6240*/  IMAD.MOV R14, RZ, RZ, -R14 ;  /* 0x000000ffff0e7224 */ /* 0x000fe400078e0a0e */
[----:B------:R-:W-:Y:S02]  /*6250*/  @!P2 IMAD.IADD R9, R9, 0x1, -R57 ;  /* 0x000000010909a824 */ /* 0x000fe400078e0a39 */
[----:B------:R-:W-:Y:S02]  /*6260*/  IMAD R8, R57, R14, R8 ;  /* 0x0000000e39087224 */ /* 0x000fe400078e0208 */
[----:B0-----:R-:W-:-:S04]  /*6270*/  IMAD.MOV.U32 R4, RZ, RZ, R9 ;  /* 0x000000ffff047224 */ /* 0x001fc800078e0009 */
[----:B------:R-:W-:Y:S01]  /*6280*/  @!P3 IMAD.MOV R4, RZ, RZ, -R4 ;  /* 0x000000ffff04b224 */ /* 0x000fe200078e0a04 */
[----:B------:R-:W-:-:S04]  /*6290*/  ISETP.GT.U32.AND P3, PT, R57, R8, PT ;  /* 0x000000083900720c */ /* 0x000fc80003f64070 */
[----:B------:R0:W-:Y:S01]  /*62a0*/  STL [R1+0xc8], R4 ;  /* 0x0000c80401007387 */ /* 0x0001e20000100800 */
[----:B------:R-:W-:-:S08]  /*62b0*/  IABS R10, R26 ;  /* 0x0000001a000a7213 */ /* 0x000fd00000000000 */
[----:B------:R-:W-:Y:S01]  /*62c0*/  @!P3 IMAD.IADD R8, R8, 0x1, -R57 ;  /* 0x000000010808b824 */ /* 0x000fe200078e0a39 */
[----:B------:R-:W-:Y:S01]  /*62d0*/  ISETP.GE.AND P3, PT, R26, RZ, PT ;  /* 0x000000ff1a00720c */ /* 0x000fe20003f66270 */
[----:B------:R-:W-:Y:S02]  /*62e0*/  IMAD.MOV.U32 R26, RZ, RZ, R56 ;  /* 0x000000ffff1a7224 */ /* 0x000fe400078e0038 */
[----:B------:R-:W5:Y:S01]  /*62f0*/  LDL.LU R56, [R1+0x140] ;  /* 0x0001400001387983 */ /* 0x000f620000300800 */
[----:B------:R-:W-:-:S04]  /*6300*/  IMAD.HI.U32 R13, R0, R7, RZ ;  /* 0x00000007000d7227 */ /* 0x000fc800078e00ff */
[----:B------:R-:W-:-:S04]  /*6310*/  IMAD.MOV R13, RZ, RZ, -R13 ;  /* 0x000000ffff0d7224 */ /* 0x000fc800078e0a0d */
[----:B------:R-:W-:Y:S02]  /*6320*/  IMAD R7, R57, R13, R7 ;  /* 0x0000000d39077224 */ /* 0x000fe400078e0207 */
[----:B------:R-:W-:-:S03]  /*6330*/  IMAD.HI.U32 R2, R0, R5, RZ ;  /* 0x0000000500027227 */ /* 0x000fc600078e00ff */
[----:B------:R-:W-:Y:S01]  /*6340*/  ISETP.GT.U32.AND P4, PT, R57, R7, PT ;  /* 0x000000073900720c */ /* 0x000fe20003f84070 */
[----:B------:R-:W-:-:S04]  /*6350*/  IMAD.MOV R2, RZ, RZ, -R2 ;  /* 0x000000ffff027224 */ /* 0x000fc800078e0a02 */
[----:B------:R-:W-:Y:S02]  /*6360*/  IMAD R5, R57, R2, R5 ;  /* 0x0000000239057224 */ /* 0x000fe400078e0205 */
[----:B------:R-:W-:-:S04]  /*6370*/  IMAD.HI.U32 R2, R0, R10, RZ ;  /* 0x0000000a00027227 */ /* 0x000fc800078e00ff */
[----:B------:R-:W-:Y:S02]  /*6380*/  IMAD.MOV R2, RZ, RZ, -R2 ;  /* 0x000000ffff027224 */ /* 0x000fe400078e0a02 */
[----:B------:R-:W-:Y:S01]  /*6390*/  @!P4 IMAD.IADD R7, R7, 0x1, -R57 ;  /* 0x000000010707c824 */ /* 0x000fe200078e0a39 */
[C---:B------:R-:W-:Y:S01]  /*63a0*/  ISETP.GT.U32.AND P4, PT, R57.reuse, R17, PT ;  /* 0x000000113900720c */ /* 0x040fe20003f84070 */
[----:B------:R-:W-:-:S03]  /*63b0*/  IMAD R10, R57, R2, R10 ;  /* 0x00000002390a7224 */ /* 0x000fc600078e020a */
[C---:B------:R-:W-:Y:S02]  /*63c0*/  ISETP.GT.U32.AND P5, PT, R57.reuse, R7, PT ;  /* 0x000000073900720c */ /* 0x040fe40003fa4070 */
[----:B------:R-:W-:-:S07]  /*63d0*/  ISETP.GT.U32.AND P2, PT, R57, R5, PT ;  /* 0x000000053900720c */ /* 0x000fce0003f44070 */
[----:B------:R-:W-:Y:S01]  /*63e0*/  @!P4 IMAD.IADD R17, R17, 0x1, -R57 ;  /* 0x000000011111c824 */ /* 0x000fe200078e0a39 */
[----:B------:R-:W-:-:S05]  /*63f0*/  IABS R13, R21 ;  /* 0x00000015000d7213 */ /* 0x000fca0000000000 */
[----:B------:R-:W-:-:S04]  /*6400*/  IMAD.HI.U32 R2, R0, R13, RZ ;  /* 0x0000000d00027227 */ /* 0x000fc800078e00ff */
[----:B------:R-:W-:Y:S01]  /*6410*/  IMAD.MOV R2, RZ, RZ, -R2 ;  /* 0x000000ffff027224 */ /* 0x000fe200078e0a02 */
[----:B------:R-:W-:-:S03]  /*6420*/  ISETP.GT.U32.AND P4, PT, R57, R10, PT ;  /* 0x0000000a3900720c */ /* 0x000fc60003f84070 */
[----:B------:R-:W-:Y:S02]  /*6430*/  IMAD R13, R57, R2, R13 ;  /* 0x00000002390d7224 */ /* 0x000fe400078e020d */
[----:B------:R-:W-:-:S03]  /*6440*/  @!P5 IMAD.IADD R7, R7, 0x1, -R57 ;  /* 0x000000010707d824 */ /* 0x000fc600078e0a39 */
[----:B------:R-:W-:Y:S01]  /*6450*/  ISETP.GT.U32.AND P5, PT, R57, R13, PT ;  /* 0x0000000d3900720c */ /* 0x000fe20003fa4070 */
[----:B------:R-:W-:-:S04]  /*6460*/  @!P2 IMAD.IADD R5, R5, 0x1, -R57 ;  /* 0x000000010505a824 */ /* 0x000fc800078e0a39 */
[----:B------:R-:W-:Y:S01]  /*6470*/  @!P4 IMAD.IADD R10, R10, 0x1, -R57 ;  /* 0x000000010a0ac824 */ /* 0x000fe200078e0a39 */
[----:B------:R-:W-:Y:S01]  /*6480*/  ISETP.GT.U32.AND P2, PT, R57, R5, PT ;  /* 0x000000053900720c */ /* 0x000fe20003f44070 */
[----:B0-----:R-:W-:-:S06]  /*6490*/  IMAD.MOV.U32 R4, RZ, RZ, R17 ;  /* 0x000000ffff047224 */ /* 0x001fcc00078e0011 */
[----:B------:R-:W-:Y:S01]  /*64a0*/  @!P5 IMAD.IADD R13, R13, 0x1, -R57 ;  /* 0x000000010d0dd824 */ /* 0x000fe200078e0a39 */
[C---:B------:R-:W-:Y:S01]  /*64b0*/  ISETP.GT.U32.AND P5, PT, R57.reuse, R10, PT ;  /* 0x0000000a3900720c */ /* 0x040fe20003fa4070 */
[----:B------:R-:W-:Y:S01]  /*64c0*/  @!P0 IMAD.MOV R4, RZ, RZ, -R4 ;  /* 0x000000ffff048224 */ /* 0x000fe200078e0a04 */
[----:B------:R-:W-:-:S03]  /*64d0*/  ISETP.GT.U32.AND P4, PT, R57, R8, PT ;  /* 0x000000083900720c */ /* 0x000fc60003f84070 */
[----:B------:R-:W-:Y:S01]  /*64e0*/  @!P2 IMAD.IADD R5, R5, 0x1, -R57 ;  /* 0x000000010505a824 */ /* 0x000fe200078e0a39 */
[----:B------:R0:W-:Y:S01]  /*64f0*/  STL [R1+0xac], R4 ;  /* 0x0000ac0401007387 */ /* 0x0001e20000100800 */
[----:B------:R-:W-:Y:S01]  /*6500*/  IMAD.MOV.U32 R6, RZ, RZ, R7 ;  /* 0x000000ffff067224 */ /* 0x000fe200078e0007 */
[----:B------:R-:W-:-:S05]  /*6510*/  ISETP.GE.AND P2, PT, R22, RZ, PT ;  /* 0x000000ff1600720c */ /* 0x000fca0003f46270 */
[----:B------:R-:W-:Y:S02]  /*6520*/  @!P5 IMAD.IADD R10, R10, 0x1, -R57 ;  /* 0x000000010a0ad824 */ /* 0x000fe400078e0a39 */
[----:B0-----:R-:W-:Y:S01]  /*6530*/  IMAD.MOV.U32 R4, RZ, RZ, R5 ;  /* 0x000000ffff047224 */ /* 0x001fe200078e0005 */
[----:B------:R-:W-:-:S03]  /*6540*/  ISETP.GT.U32.AND P0, PT, R57, R13, PT ;  /* 0x0000000d3900720c */ /* 0x000fc60003f04070 */
[----:B------:R-:W-:Y:S02]  /*6550*/  @!P1 IMAD.MOV R4, RZ, RZ, -R4 ;  /* 0x000000ffff049224 */ /* 0x000fe400078e0a04 */
[----:B------:R-:W-:Y:S02]  /*6560*/  @!P6 IMAD.MOV R6, RZ, RZ, -R6 ;  /* 0x000000ffff06e224 */ /* 0x000fe400078e0a06 */
[----:B------:R-:W-:-:S03]  /*6570*/  @!P4 IMAD.IADD R8, R8, 0x1, -R57 ;  /* 0x000000010808c824 */ /* 0x000fc600078e0a39 */
[----:B------:R0:W-:Y:S01]  /*6580*/  STL [R1+0xbc], R6 ;  /* 0x0000bc0601007387 */ /* 0x0001e20000100800 */
[----:B------:R-:W-:-:S03]  /*6590*/  ISETP.GE.AND P6, PT, R21, RZ, PT ;  /* 0x000000ff1500720c */ /* 0x000fc60003fc6270 */
[----:B------:R1:W-:Y:S01]  /*65a0*/  STL [R1+0xc0], R4 ;  /* 0x0000c00401007387 */ /* 0x0003e20000100800 */
[----:B0-----:R-:W-:Y:S02]  /*65b0*/  IMAD.MOV.U32 R6, RZ, RZ, R8 ;  /* 0x000000ffff067224 */ /* 0x001fe400078e0008 */
[----:B-1----:R-:W-:Y:S02]  /*65c0*/  IMAD.MOV.U32 R4, RZ, RZ, R10 ;  /* 0x000000ffff047224 */ /* 0x002fe400078e000a */
[----:B------:R-:W-:Y:S02]  /*65d0*/  @!P2 IMAD.MOV R6, RZ, RZ, -R6 ;  /* 0x000000ffff06a224 */ /* 0x000fe400078e0a06 */
[----:B------:R-:W-:Y:S02]  /*65e0*/  @!P3 IMAD.MOV R4, RZ, RZ, -R4 ;  /* 0x000000ffff04b224 */ /* 0x000fe400078e0a04 */
[----:B------:R-:W-:Y:S01]  /*65f0*/  @!P0 IMAD.IADD R13, R13, 0x1, -R57 ;  /* 0x000000010d0d8824 */ /* 0x000fe200078e0a39 */
[----:B------:R-:W-:-:S02]  /*6600*/  IABS R7, R28 ;  /* 0x0000001c00077213 */ /* 0x000fc40000000000 */
[----:B--2---:R-:W-:Y:S02]  /*6610*/  IABS R14, R19 ;  /* 0x00000013000e7213 */ /* 0x004fe40000000000 */
[----:B------:R-:W-:-:S05]  /*6620*/  IABS R16, R27 ;  /* 0x0000001b00107213 */ /* 0x000fca0000000000 */
[----:B------:R-:W-:-:S04]  /*6630*/  IMAD.HI.U32 R2, R0, R16, RZ ;  /* 0x0000001000027227 */ /* 0x000fc800078e00ff */
[----:B------:R-:W-:Y:S02]  /*6640*/  IMAD.MOV R2, RZ, RZ, -R2 ;  /* 0x000000ffff027224 */ /* 0x000fe400078e0a02 */
[----:B------:R-:W-:-:S04]  /*6650*/  IMAD.HI.U32 R9, R0, R14, RZ ;  /* 0x0000000e00097227 */ /* 0x000fc800078e00ff */
[----:B------:R-:W-:Y:S02]  /*6660*/  IMAD R16, R57, R2, R16 ;  /* 0x0000000239107224 */ /* 0x000fe400078e0210 */
[----:B------:R-:W-:-:S03]  /*6670*/  IMAD.MOV R9, RZ, RZ, -R9 ;  /* 0x000000ffff097224 */ /* 0x000fc600078e0a09 */
[C---:B------:R-:W-:Y:S01]  /*6680*/  ISETP.GT.U32.AND P5, PT, R57.reuse, R16, PT ;  /* 0x000000103900720c */ /* 0x040fe20003fa4070 */
[----:B------:R-:W-:-:S05]  /*6690*/  IMAD R14, R57, R9, R14 ;  /* 0x00000009390e7224 */ /* 0x000fca00078e020e */
[----:B------:R-:W-:-:S07]  /*66a0*/  ISETP.GT.U32.AND P1, PT, R57, R14, PT ;  /* 0x0000000e3900720c */ /* 0x000fce0003f24070 */
[----:B------:R-:W-:-:S05]  /*66b0*/  @!P5 IMAD.IADD R16, R16, 0x1, -R57 ;  /* 0x000000011010d824 */ /* 0x000fca00078e0a39 */
[----:B------:R-:W-:Y:S01]  /*66c0*/  ISETP.GT.U32.AND P5, PT, R57, R16, PT ;  /* 0x000000103900720c */ /* 0x000fe20003fa4070 */
[----:B------:R-:W-:Y:S01]  /*66d0*/  @!P1 IMAD.IADD R14, R14, 0x1, -R57 ;  /* 0x000000010e0e9824 */ /* 0x000fe200078e0a39 */
[----:B---3--:R-:W-:Y:S02]  /*66e0*/  IABS R9, R52 ;  /* 0x0000003400097213 */ /* 0x008fe40000000000 */
[----:B------:R-:W-:Y:S01]  /*66f0*/  ISETP.GE.AND P1, PT, R52, RZ, PT ;  /* 0x000000ff3400720c */ /* 0x000fe20003f26270 */
[----:B------:R-:W-:Y:S02]  /*6700*/  IMAD.MOV.U32 R52, RZ, RZ, R29 ;  /* 0x000000ffff347224 */ /* 0x000fe400078e001d */
[----:B------:R-:W-:Y:S01]  /*6710*/  IMAD.HI.U32 R5, R0, R9, RZ ;  /* 0x0000000900057227 */ /* 0x000fe200078e00ff */
[----:B------:R-:W2:Y:S01]  /*6720*/  LDL.LU R29, [R1+0x150] ;  /* 0x00015000011d7983 */ /* 0x000ea20000300800 */
[----:B----4-:R-:W-:-:S03]  /*6730*/  IABS R2, R18 ;  /* 0x0000001200027213 */ /* 0x010fc60000000000 */
[----:B------:R-:W-:Y:S01]  /*6740*/  STL [R1+0xb8], R6 ;  /* 0x0000b80601007387 */ /* 0x000fe20000100800 */
[----:B------:R-:W-:Y:S01]  /*6750*/  ISETP.GT.U32.AND P2, PT, R57, R14, PT ;  /* 0x0000000e3900720c */ /* 0x000fe20003f44070 */
[----:B------:R-:W-:Y:S02]  /*6760*/  IMAD.MOV R5, RZ, RZ, -R5 ;  /* 0x000000ffff057224 */ /* 0x000fe400078e0a05 */
[----:B------:R0:W-:Y:S01]  /*6770*/  STL [R1+0xb0], R4 ;  /* 0x0000b00401007387 */ /* 0x0001e20000100800 */
[----:B------:R-:W-:-:S04]  /*6780*/  IMAD.HI.U32 R17, R0, R2, RZ ;  /* 0x0000000200117227 */ /* 0x000fc800078e00ff */
[C---:B------:R-:W-:Y:S02]  /*6790*/  IMAD R9, R57.reuse, R5, R9 ;  /* 0x0000000539097224 */ /* 0x040fe400078e0209 */
[----:B0-----:R-:W-:Y:S02]  /*67a0*/  IMAD.MOV.U32 R4, RZ, RZ, R13 ;  /* 0x000000ffff047224 */ /* 0x001fe400078e000d */
[----:B------:R-:W-:Y:S02]  /*67b0*/  IMAD.MOV R10, RZ, RZ, -R17 ;  /* 0x000000ffff0a7224 */ /* 0x000fe400078e0a11 */
[----:B------:R-:W-:Y:S02]  /*67c0*/  @!P6 IMAD.MOV R4, RZ, RZ, -R4 ;  /* 0x000000ffff04e224 */ /* 0x000fe400078e0a04 */
[----:B------:R-:W-:Y:S01]  /*67d0*/  @!P5 IMAD.IADD R16, R16, 0x1, -R57 ;  /* 0x000000011010d824 */ /* 0x000fe200078e0a39 */
[----:B------:R-:W-:Y:S01]  /*67e0*/  ISETP.GE.AND P5, PT, R28, RZ, PT ;  /* 0x000000ff1c00720c */ /* 0x000fe20003fa6270 */
[C---:B------:R-:W-:Y:S01]  /*67f0*/  IMAD R2, R57.reuse, R10, R2 ;  /* 0x0000000a39027224 */ /* 0x040fe200078e0202 */
[----:B------:R-:W-:Y:S01]  /*6800*/  ISETP.GT.U32.AND P3, PT, R57, R9, PT ;  /* 0x000000093900720c */ /* 0x000fe20003f64070 */
[----:B------:R0:W-:Y:S01]  /*6810*/  STL [R1+0xa8], R4 ;  /* 0x0000a80401007387 */ /* 0x0001e20000100800 */
[----:B------:R-:W-:-:S03]  /*6820*/  IMAD.MOV.U32 R28, RZ, RZ, R54 ;  /* 0x000000ffff1c7224 */ /* 0x000fc600078e0036 */
[----:B------:R-:W3:Y:S01]  /*6830*/  LDL.LU R54, [R1+0x154] ;  /* 0x0001540001367983 */ /* 0x000ee20000300800 */
[--C-:B------:R-:W-:Y:S01]  /*6840*/  @!P2 IMAD.IADD R14, R14, 0x1, -R57.reuse ;  /* 0x000000010e0ea824 */ /* 0x100fe200078e0a39 */
[----:B------:R-:W-:Y:S02]  /*6850*/  ISETP.GE.AND P4, PT, R19, RZ, PT ;  /* 0x000000ff1300720c */ /* 0x000fe40003f86270 */
[----:B------:R-:W-:Y:S01]  /*6860*/  ISETP.GT.U32.AND P2, PT, R57, R2, PT ;  /* 0x000000023900720c */ /* 0x000fe20003f44070 */
[----:B0-----:R-:W-:Y:S01]  /*6870*/  IMAD.MOV.U32 R4, RZ, RZ, R14 ;  /* 0x000000ffff047224 */ /* 0x001fe200078e000e */
[----:B------:R-:W-:Y:S02]  /*6880*/  ISETP.GE.AND P0, PT, R27, RZ, PT ;  /* 0x000000ff1b00720c */ /* 0x000fe40003f06270 */
[----:B------:R-:W-:-:S07]  /*6890*/  @!P3 IMAD.IADD R9, R9, 0x1, -R57 ;  /* 0x000000010909b824 */ /* 0x000fce00078e0a39 */
[----:B------:R-:W-:Y:S02]  /*68a0*/  @!P4 IMAD.MOV R4, RZ, RZ, -R4 ;  /* 0x000000ffff04c224 */ /* 0x000fe400078e0a04 */
[----:B------:R-:W-:Y:S01]  /*68b0*/  @!P2 IMAD.IADD R2, R2, 0x1, -R57 ;  /* 0x000000010202a824 */ /* 0x000fe200078e0a39 */
[----:B------:R-:W-:Y:S02]  /*68c0*/  ISETP.GT.U32.AND P2, PT, R57, R9, PT ;  /* 0x000000093900720c */ /* 0x000fe40003f44070 */
[----:B------:R0:W-:Y:S01]  /*68d0*/  STL [R1+0xa4], R4 ;  /* 0x0000a40401007387 */ /* 0x0001e20000100800 */
[----:B-----5:R-:W-:Y:S01]  /*68e0*/  IABS R5, R56 ;  /* 0x0000003800057213 */ /* 0x020fe20000000000 */
[----:B0-----:R-:W-:-:S04]  /*68f0*/  IMAD.MOV.U32 R4, RZ, RZ, R16 ;  /* 0x000000ffff047224 */ /* 0x001fc800078e0010 */
[----:B------:R-:W-:-:S05]  /*6900*/  @!P0 IMAD.MOV R4, RZ, RZ, -R4 ;  /* 0x000000ffff048224 */ /* 0x000fca00078e0a04 */
[----:B------:R-:W-:Y:S01]  /*6910*/  @!P2 IMAD.IADD R9, R9, 0x1, -R57 ;  /* 0x000000010909a824 */ /* 0x000fe200078e0a39 */
[----:B------:R-:W-:Y:S01]  /*6920*/  ISETP.GE.AND P2, PT, R56, RZ, PT ;  /* 0x000000ff3800720c */ /* 0x000fe20003f46270 */
[----:B------:R0:W-:Y:S04]  /*6930*/  STL [R1+0xa0], R4 ;  /* 0x0000a00401007387 */ /* 0x0001e80000100800 */
[----:B------:R-:W4:Y:S01]  /*6940*/  LDL.LU R56, [R1+0x158] ;  /* 0x0001580001387983 */ /* 0x000f220000300800 */
[----:B------:R-:W-:-:S04]  /*6950*/  IMAD.HI.U32 R8, R0, R7, RZ ;  /* 0x0000000700087227 */ /* 0x000fc800078e00ff */
[----:B------:R-:W-:-:S04]  /*6960*/  IMAD.MOV R8, RZ, RZ, -R8 ;  /* 0x000000ffff087224 */ /* 0x000fc800078e0a08 */
[C---:B------:R-:W-:Y:S01]  /*6970*/  IMAD R7, R57.reuse, R8, R7 ;  /* 0x0000000839077224 */ /* 0x040fe200078e0207 */
[----:B------:R-:W-:Y:S01]  /*6980*/  IABS R8, R52 ;  /* 0x0000003400087213 */ /* 0x000fe20000000000 */
[----:B------:R-:W-:Y:S01]  /*6990*/  IMAD.HI.U32 R10, R0, R5, RZ ;  /* 0x00000005000a7227 */ /* 0x000fe200078e00ff */
[----:B------:R-:W-:-:S03]  /*69a0*/  ISETP.GT.U32.AND P4, PT, R57, R2, PT ;  /* 0x000000023900720c */ /* 0x000fc60003f84070 */
[----:B------:R-:W-:-:S04]  /*69b0*/  IMAD.HI.U32 R17, R0, R8, RZ ;  /* 0x0000000800117227 */ /* 0x000fc800078e00ff */
[----:B------:R-:W-:Y:S02]  /*69c0*/  IMAD.MOV R10, RZ, RZ, -R10 ;  /* 0x000000ffff0a7224 */ /* 0x000fe400078e0a0a */
[----:B------:R-:W-:Y:S02]  /*69d0*/  IMAD.MOV R17, RZ, RZ, -R17 ;  /* 0x000000ffff117224 */ /* 0x000fe400078e0a11 */
[C---:B------:R-:W-:Y:S02]  /*69e0*/  IMAD R5, R57.reuse, R10, R5 ;  /* 0x0000000a39057224 */ /* 0x040fe400078e0205 */
[C---:B------:R-:W-:Y:S02]  /*69f0*/  IMAD R8, R57.reuse, R17, R8 ;  /* 0x0000001139087224 */ /* 0x040fe400078e0208 */
[----:B------:R-:W-:Y:S01]  /*6a00*/  @!P4 IMAD.IADD R2, R2, 0x1, -R57 ;  /* 0x000000010202c824 */ /* 0x000fe200078e0a39 */
[C---:B------:R-:W-:Y:S02]  /*6a10*/  ISETP.GT.U32.AND P0, PT, R57.reuse, R5, PT ;  /* 0x000000053900720c */ /* 0x040fe40003f04070 */
[----:B------:R-:W-:-:S02]  /*6a20*/  ISETP.GT.U32.AND P4, PT, R57, R8, PT ;  /* 0x000000083900720c */ /* 0x000fc40003f84070 */
[----:B------:R-:W-:Y:S01]  /*6a30*/  ISETP.GT.U32.AND P3, PT, R57, R7, PT ;  /* 0x000000073900720c */ /* 0x000fe20003f64070 */
[----:B0-----:R-:W-:Y:S01]  /*6a40*/  IMAD.MOV.U32 R4, RZ, RZ, R9 ;  /* 0x000000ffff047224 */ /* 0x001fe200078e0009 */
[----:B------:R-:W-:-:S03]  /*6a50*/  ISETP.GE.AND P6, PT, R18, RZ, PT ;  /* 0x000000ff1200720c */ /* 0x000fc60003fc6270 */
[----:B------:R-:W-:Y:S01]  /*6a60*/  @!P1 IMAD.MOV R4, RZ, RZ, -R4 ;  /* 0x000000ffff049224 */ /* 0x000fe200078e0a04 */
[----:B------:R-:W-:Y:S02]  /*6a70*/  IABS R10, R50 ;  /* 0x00000032000a7213 */ /* 0x000fe40000000000 */
[----:B------:R-:W-:Y:S01]  /*6a80*/  IABS R27, R26 ;  /* 0x0000001a001b7213 */ /* 0x000fe20000000000 */
[--C-:B------:R-:W-:Y:S01]  /*6a90*/  @!P0 IMAD.IADD R5, R5, 0x1, -R57.reuse ;  /* 0x0000000105058824 */ /* 0x100fe200078e0a39 */
[----:B------:R0:W-:Y:S01]  /*6aa0*/  STL [R1+0x94], R4 ;  /* 0x0000940401007387 */ /* 0x0001e20000100800 */
[--C-:B------:R-:W-:Y:S01]  /*6ab0*/  @!P4 IMAD.IADD R8, R8, 0x1, -R57.reuse ;  /* 0x000000010808c824 */ /* 0x100fe200078e0a39 */
[----:B------:R-:W-:Y:S01]  /*6ac0*/  ISETP.GE.AND P4, PT, R50, RZ, PT ;  /* 0x000000ff3200720c */ /* 0x000fe20003f86270 */
[----:B------:R-:W-:Y:S01]  /*6ad0*/  @!P3 IMAD.IADD R7, R7, 0x1, -R57 ;  /* 0x000000010707b824 */ /* 0x000fe200078e0a39 */
[----:B------:R-:W5:Y:S01]  /*6ae0*/  LDL.LU R50, [R1+0x160] ;  /* 0x0001600001327983 */ /* 0x000f620000300800 */
[----:B------:R-:W-:Y:S01]  /*6af0*/  ISETP.GT.U32.AND P0, PT, R57, R5, PT ;  /* 0x000000053900720c */ /* 0x000fe20003f04070 */
[----:B------:R-:W-:-:S02]  /*6b00*/  IMAD.HI.U32 R16, R0, R27, RZ ;  /* 0x0000001b00107227 */ /* 0x000fc400078e00ff */
[C---:B------:R-:W-:Y:S02]  /*6b10*/  ISETP.GT.U32.AND P3, PT, R57.reuse, R7, PT ;  /* 0x000000073900720c */ /* 0x040fe40003f64070 */
[----:B------:R-:W-:Y:S01]  /*6b20*/  @!P6 IMAD.MOV R2, RZ, RZ, -R2 ;  /* 0x000000ffff02e224 */ /* 0x000fe200078e0a02 */
[----:B------:R-:W-:Y:S01]  /*6b30*/  ISETP.GT.U32.AND P6, PT, R57, R8, PT ;  /* 0x000000083900720c */ /* 0x000fe20003fc4070 */
[----:B------:R-:W-:Y:S02]  /*6b40*/  IMAD.MOV R16, RZ, RZ, -R16 ;  /* 0x000000ffff107224 */ /* 0x000fe400078e0a10 */
[----:B------:R-:W-:Y:S01]  /*6b50*/  IMAD.HI.U32 R14, R0, R10, RZ ;  /* 0x0000000a000e7227 */ /* 0x000fe200078e00ff */
[----:B------:R-:W-:-:S03]  /*6b60*/  ISETP.GE.AND P1, PT, R52, RZ, PT ;  /* 0x000000ff3400720c */ /* 0x000fc60003f26270 */
[----:B------:R-:W-:Y:S02]  /*6b70*/  IMAD R27, R57, R16, R27 ;  /* 0x00000010391b7224 */ /* 0x000fe400078e021b */
[----:B------:R-:W-:Y:S02]  /*6b80*/  IMAD.MOV R14, RZ, RZ, -R14 ;  /* 0x000000ffff0e7224 */ /* 0x000fe400078e0a0e */
[--C-:B------:R-:W-:Y:S01]  /*6b90*/  @!P0 IMAD.IADD R5, R5, 0x1, -R57.reuse ;  /* 0x0000000105058824 */ /* 0x100fe200078e0a39 */
[C---:B------:R-:W-:Y:S01]  /*6ba0*/  ISETP.GT.U32.AND P0, PT, R57.reuse, R27, PT ;  /* 0x0000001b3900720c */ /* 0x040fe20003f04070 */
[----:B------:R-:W-:Y:S02]  /*6bb0*/  IMAD R10, R57, R14, R10 ;  /* 0x0000000e390a7224 */ /* 0x000fe400078e020a */
[--C-:B------:R-:W-:Y:S02]  /*6bc0*/  @!P6 IMAD.IADD R8, R8, 0x1, -R57.reuse ;  /* 0x000000010808e824 */ /* 0x100fe400078e0a39 */
[----:B------:R-:W-:Y:S01]  /*6bd0*/  @!P3 IMAD.IADD R7, R7, 0x1, -R57 ;  /* 0x000000010707b824 */ /* 0x000fe200078e0a39 */
[----:B------:R1:W-:Y:S01]  /*6be0*/  STL [R1+0x2848], R2 ;  /* 0x0028480201007387 */ /* 0x0003e20000100800 */
[----:B0-----:R-:W-:Y:S01]  /*6bf0*/  IMAD.MOV.U32 R4, RZ, RZ, R5 ;  /* 0x000000ffff047224 */ /* 0x001fe200078e0005 */
[----:B------:R-:W-:Y:S01]  /*6c00*/  ISETP.GT.U32.AND P3, PT, R57, R10, PT ;  /* 0x0000000a3900720c */ /* 0x000fe20003f64070 */
[----:B------:R-:W-:-:S02]  /*6c10*/  @!P5 IMAD.MOV R7, RZ, RZ, -R7 ;  /* 0x000000ffff07d224 */ /* 0x000fc400078e0a07 */
[----:B------:R-:W-:Y:S02]  /*6c20*/  @!P2 IMAD.MOV R4, RZ, RZ, -R4 ;  /* 0x000000ffff04a224 */ /* 0x000fe400078e0a04 */
[----:B-1----:R-:W-:Y:S01]  /*6c30*/  IMAD.MOV.U32 R2, RZ, RZ, R8 ;  /* 0x000000ffff027224 */ /* 0x002fe200078e0008 */
[----:B------:R-:W-:Y:S03]  /*6c40*/  STL [R1+0x284c], R7 ;  /* 0x00284c0701007387 */ /* 0x000fe60000100800 */
[----:B------:R-:W-:Y:S01]  /*6c50*/  @!P1 IMAD.MOV R2, RZ, RZ, -R2 ;  /* 0x000000ffff029224 */ /* 0x000fe200078e0a02 */
[----:B------:R-:W-:Y:S01]  /*6c60*/  STL [R1+0x88], R4 ;  /* 0x0000880401007387 */ /* 0x000fe20000100800 */
[--C-:B------:R-:W-:Y:S02]  /*6c70*/  @!P0 IMAD.IADD R27, R27, 0x1, -R57.reuse ;  /* 0x000000011b1b8824 */ /* 0x100fe400078e0a39 */
[----:B------:R-:W-:-:S05]  /*6c80*/  @!P3 IMAD.IADD R10, R10, 0x1, -R57 ;  /* 0x000000010a0ab824 */ /* 0x000fca00078e0a39 */
[----:B------:R-:W-:-:S13]  /*6c90*/  ISETP.GT.U32.AND P3, PT, R57, R10, PT ;  /* 0x0000000a3900720c */ /* 0x000fda0003f64070 */
[----:B------:R-:W-:Y:S01]  /*6ca0*/  @!P3 IMAD.IADD R10, R10, 0x1, -R57 ;  /* 0x000000010a0ab824 */ /* 0x000fe200078e0a39 */
[----:B--2---:R-:W-:Y:S02]  /*6cb0*/  IABS R13, R29 ;  /* 0x0000001d000d7213 */ /* 0x004fe40000000000 */
[----:B------:R-:W-:Y:S01]  /*6cc0*/  ISETP.GE.AND P6, PT, R29, RZ, PT ;  /* 0x000000ff1d00720c */ /* 0x000fe20003fc6270 */
[----:B------:R-:W-:Y:S02]  /*6cd0*/  IMAD.MOV.U32 R29, RZ, RZ, R28 ;  /* 0x000000ffff1d7224 */ /* 0x000fe400078e001c */
[----:B------:R-:W2:Y:S04]  /*6ce0*/  LDL.LU R28, [R1+0x168] ;  /* 0x00016800011c7983 */ /* 0x000ea80000300800 */
[----:B------:R0:W-:Y:S01]  /*6cf0*/  STL [R1+0xcc], R2 ;  /* 0x0000cc0201007387 */ /* 0x0001e20000100800 */
[----:B---3--:R-:W-:-:S02]  /*6d00*/  IABS R9, R54 ;  /* 0x0000003600097213 */ /* 0x008fc40000000000 */
[----:B------:R-:W-:Y:S02]  /*6d10*/  ISETP.GE.AND P0, PT, R54, RZ, PT ;  /* 0x000000ff3600720c */ /* 0x000fe40003f06270 */
[----:B------:R-:W3:Y:S01]  /*6d20*/  LDL.LU R54, [R1+0x16c] ;  /* 0x00016c0001367983 */ /* 0x000ee20000300800 */
[----:B0-----:R-:W-:-:S04]  /*6d30*/  IMAD.MOV.U32 R2, RZ, RZ, R10 ;  /* 0x000000ffff027224 */ /* 0x001fc800078e000a */
[----:B------:R-:W-:Y:S01]  /*6d40*/  @!P4 IMAD.MOV R2, RZ, RZ, -R2 ;  /* 0x000000ffff02c224 */ /* 0x000fe200078e0a02 */
[----:B----4-:R-:W-:Y:S02]  /*6d50*/  IABS R5, R56 ;  /* 0x0000003800057213 */ /* 0x010fe40000000000 */
[----:B------:R-:W-:Y:S02]  /*6d60*/  ISETP.GE.AND P4, PT, R56, RZ, PT ;  /* 0x000000ff3800720c */ /* 0x000fe40003f86270 */
[----:B------:R-:W4:Y:S01]  /*6d70*/  LDL.LU R56, [R1+0x170] ;  /* 0x0001700001387983 */ /* 0x000f220000300800 */
[----:B------:R-:W-:-:S04]  /*6d80*/  IMAD.HI.U32 R14, R0, R13, RZ ;  /* 0x0000000d000e7227 */ /* 0x000fc800078e00ff */
[----:B------:R-:W-:-:S04]  /*6d90*/  IMAD.MOV R14, RZ, RZ, -R14 ;  /* 0x000000ffff0e7224 */ /* 0x000fc800078e0a0e */
[----:B------:R-:W-:-:S05]  /*6da0*/  IMAD R13, R57, R14, R13 ;  /* 0x0000000e390d7224 */ /* 0x000fca00078e020d */
[----:B------:R-:W-:Y:S01]  /*6db0*/  ISETP.GT.U32.AND P2, PT, R57, R13, PT ;  /* 0x0000000d3900720c */ /* 0x000fe20003f44070 */
[----:B------:R-:W-:-:S04]  /*6dc0*/  IMAD.HI.U32 R14, R0, R9, RZ ;  /* 0x00000009000e7227 */ /* 0x000fc800078e00ff */
[----:B------:R-:W-:Y:S02]  /*6dd0*/  IMAD.MOV R14, RZ, RZ, -R14 ;  /* 0x000000ffff0e7224 */ /* 0x000fe400078e0a0e */
[----:B------:R-:W-:-:S04]  /*6de0*/  IMAD.HI.U32 R8, R0, R5, RZ ;  /* 0x0000000500087227 */ /* 0x000fc800078e00ff */
[----:B------:R-:W-:Y:S02]  /*6df0*/  IMAD R9, R57, R14, R9 ;  /* 0x0000000e39097224 */ /* 0x000fe400078e0209 */
[----:B------:R-:W-:Y:S01]  /*6e00*/  @!P2 IMAD.IADD R13, R13, 0x1, -R57 ;  /* 0x000000010d0da824 */ /* 0x000fe200078e0a39 */
[C---:B------:R-:W-:Y:S01]  /*6e10*/  ISETP.GT.U32.AND P2, PT, R57.reuse, R27, PT ;  /* 0x0000001b3900720c */ /* 0x040fe20003f44070 */
[----:B------:R-:W-:Y:S01]  /*6e20*/  IMAD.MOV R8, RZ, RZ, -R8 ;  /* 0x000000ffff087224 */ /* 0x000fe200078e0a08 */
[----:B------:R-:W-:-:S03]  /*6e30*/  ISETP.GT.U32.AND P3, PT, R57, R9, PT ;  /* 0x000000093900720c */ /* 0x000fc60003f64070 */
[C---:B------:R-:W-:Y:S01]  /*6e40*/  IMAD R5, R57.reuse, R8, R5 ;  /* 0x0000000839057224 */ /* 0x040fe200078e0205 */
[----:B------:R-:W-:Y:S02]  /*6e50*/  ISETP.GT.U32.AND P1, PT, R57, R13, PT ;  /* 0x0000000d3900720c */ /* 0x000fe40003f24070 */
[----:B------:R-:W-:-:S05]  /*6e60*/  ISETP.GE.AND P5, PT, R26, RZ, PT ;  /* 0x000000ff1a00720c */ /* 0x000fca0003fa6270 */
[--C-:B------:R-:W-:Y:S01]  /*6e70*/  @!P2 IMAD.IADD R27, R27, 0x1, -R57.reuse ;  /* 0x000000011b1ba824 */ /* 0x100fe200078e0a39 */
[----:B------:R-:W-:Y:S01]  /*6e80*/  ISETP.GT.U32.AND P2, PT, R57, R5, PT ;  /* 0x000000053900720c */ /* 0x000fe20003f44070 */
[----:B------:R-:W-:Y:S01]  /*6e90*/  @!P3 IMAD.IADD R9, R9, 0x1, -R57 ;  /* 0x000000010909b824 */ /* 0x000fe200078e0a39 */
[----:B-----5:R-:W-:Y:S02]  /*6ea0*/  IABS R47, R50 ;  /* 0x00000032002f7213 */ /* 0x020fe40000000000 */
[----:B------:R-:W-:Y:S02]  /*6eb0*/  IABS R43, R51 ;  /* 0x00000033002b7213 */ /* 0x000fe40000000000 */
[----:B------:R-:W-:Y:S01]  /*6ec0*/  ISETP.GT.U32.AND P3, PT, R57, R9, PT ;  /* 0x000000093900720c */ /* 0x000fe20003f64070 */
[----:B------:R-:W-:-:S04]  /*6ed0*/  IMAD.HI.U32 R8, R0, R47, RZ ;  /* 0x0000002f00087227 */ /* 0x000fc800078e00ff */
[--C-:B------:R-:W-:Y:S02]  /*6ee0*/  @!P1 IMAD.IADD R13, R13, 0x1, -R57.reuse ;  /* 0x000000010d0d9824 */ /* 0x100fe400078e0a39 */
[----:B------:R-:W-:Y:S02]  /*6ef0*/  IMAD.MOV R8, RZ, RZ, -R8 ;  /* 0x000000ffff087224 */ /* 0x000fe400078e0a08 */
[----:B------:R-:W-:Y:S02]  /*6f00*/  @!P2 IMAD.IADD R5, R5, 0x1, -R57 ;  /* 0x000000010505a824 */ /* 0x000fe400078e0a39 */
[----:B------:R-:W-:Y:S01]  /*6f10*/  IMAD.HI.U32 R10, R0, R43, RZ ;  /* 0x0000002b000a7227 */ /* 0x000fe200078e00ff */
[----:B------:R0:W-:Y:S03]  /*6f20*/  STL [R1+0xb4], R2 ;  /* 0x0000b40201007387 */ /* 0x0001e60000100800 */
[C---:B------:R-:W-:Y:S01]  /*6f30*/  IMAD R47, R57.reuse, R8, R47 ;  /* 0x00000008392f7224 */ /* 0x040fe200078e022f */
[----:B------:R-:W5:Y:S01]  /*6f40*/  LDL.LU R26, [R1+0x174] ;  /* 0x00017400011a7983 */ /* 0x000f620000300800 */
[----:B------:R-:W-:Y:S01]  /*6f50*/  @!P5 IMAD.MOV R27, RZ, RZ, -R27 ;  /* 0x000000ffff1bd224 */ /* 0x000fe200078e0a1b */
[----:B------:R-:W-:Y:S01]  /*6f60*/  ISETP.GT.U32.AND P5, PT, R57, R5, PT ;  /* 0x000000053900720c */ /* 0x000fe20003fa4070 */
[----:B------:R-:W-:-:S02]  /*6f70*/  IMAD.MOV.U32 R4, RZ, RZ, R13 ;  /* 0x000000ffff047224 */ /* 0x000fc400078e000d */
[----:B------:R-:W-:Y:S02]  /*6f80*/  IMAD.MOV R10, RZ, RZ, -R10 ;  /* 0x000000ffff0a7224 */ /* 0x000fe400078e0a0a */
[----:B------:R-:W-:Y:S02]  /*6f90*/  @!P3 IMAD.IADD R9, R9, 0x1, -R57 ;  /* 0x000000010909b824 */ /* 0x000fe400078e0a39 */
[----:B------:R-:W-:Y:S01]  /*6fa0*/  @!P6 IMAD.MOV R4, RZ, RZ, -R4 ;  /* 0x000000ffff04e224 */ /* 0x000fe200078e0a04 */
[C---:B------:R-:W-:Y:S01]  /*6fb0*/  ISETP.GT.U32.AND P6, PT, R57.reuse, R47, PT ;  /* 0x0000002f3900720c */ /* 0x040fe20003fc4070 */
[----:B------:R-:W-:Y:S02]  /*6fc0*/  IMAD R43, R57, R10, R43 ;  /* 0x0000000a392b7224 */ /* 0x000fe400078e022b */
[----:B0-----:R-:W-:-:S03]  /*6fd0*/  IMAD.MOV.U32 R2, RZ, RZ, R9 ;  /* 0x000000ffff027224 */ /* 0x001fc600078e0009 */
[----:B------:R-:W-:Y:S01]  /*6fe0*/  ISETP.GT.U32.AND P2, PT, R57, R43, PT ;  /* 0x0000002b3900720c */ /* 0x000fe20003f44070 */
[----:B------:R-:W-:Y:S01]  /*6ff0*/  @!P0 IMAD.MOV R2, RZ, RZ, -R2 ;  /* 0x000000ffff028224 */ /* 0x000fe200078e0a02 */
[----:B------:R-:W-:Y:S01]  /*7000*/  STL [R1+0x2850], R27 ;  /* 0x0028501b01007387 */ /* 0x000fe20000100800 */
[----:B------:R-:W-:-:S03]  /*7010*/  @!P5 IMAD.IADD R5, R5, 0x1, -R57 ;  /* 0x000000010505d824 */ /* 0x000fc600078e0a39 */
[----:B------:R-:W5:Y:S01]  /*7020*/  LDL.LU R52, [R1+0x178] ;  /* 0x0001780001347983 */ /* 0x000f620000300800 */
[----:B------:R-:W-:-:S03]  /*7030*/  @!P6 IMAD.IADD R47, R47, 0x1, -R57 ;  /* 0x000000012f2fe824 */ /* 0x000fc600078e0a39 */
[----:B------:R-:W-:Y:S04]  /*7040*/  STL [R1+0x98], R4 ;  /* 0x0000980401007387 */ /* 0x000fe80000100800 */
[----:B------:R0:W-:Y:S01]  /*7050*/  STL [R1+0x9c], R2 ;  /* 0x00009c0201007387 */ /* 0x0001e20000100800 */
[----:B------:R-:W-:Y:S02]  /*7060*/  @!P2 IMAD.IADD R43, R43, 0x1, -R57 ;  /* 0x000000012b2ba824 */ /* 0x000fe400078e0a39 */
[----:B0-----:R-:W-:-:S04]  /*7070*/  IMAD.MOV.U32 R2, RZ, RZ, R5 ;  /* 0x000000ffff027224 */ /* 0x001fc800078e0005 */
[----:B------:R-:W-:Y:S01]  /*7080*/  @!P4 IMAD.MOV R2, RZ, RZ, -R2 ;  /* 0x000000ffff02c224 */ /* 0x000fe200078e0a02 */
[C---:B------:R-:W-:Y:S02]  /*7090*/  ISETP.GT.U32.AND P4, PT, R57.reuse, R47, PT ;  /* 0x0000002f3900720c */ /* 0x040fe40003f84070 */
[----:B------:R-:W-:Y:S02]  /*70a0*/  ISETP.GT.U32.AND P2, PT, R57, R43, PT ;  /* 0x0000002b3900720c */ /* 0x000fe40003f44070 */
[----:B------:R-:W-:Y:S02]  /*70b0*/  ISETP.GE.AND P1, PT, R51, RZ, PT ;  /* 0x000000ff3300720c */ /* 0x000fe40003f26270 */
[----:B------:R-:W-:-:S07]  /*70c0*/  IABS R51, R29 ;  /* 0x0000001d00337213 */ /* 0x000fce0000000000 */
[--C-:B------:R-:W-:Y:S02]  /*70d0*/  @!P4 IMAD.IADD R47, R47, 0x1, -R57.reuse ;  /* 0x000000012f2fc824 */ /* 0x100fe400078e0a39 */
[----:B------:R-:W-:Y:S02]  /*70e0*/  @!P2 IMAD.IADD R43, R43, 0x1, -R57 ;  /* 0x000000012b2ba824 */ /* 0x000fe400078e0a39 */
[----:B------:R-:W-:Y:S01]  /*70f0*/  IMAD.HI.U32 R8, R0, R51, RZ ;  /* 0x0000003300087227 */ /* 0x000fe200078e00ff */
[----:B------:R-:W-:Y:S02]  /*7100*/  ISETP.GE.AND P3, PT, R50, RZ, PT ;  /* 0x000000ff3200720c */ /* 0x000fe40003f66270 */
[----:B------:R-:W5:Y:S01]  /*7110*/  LDL.LU R50, [R1+0x17c] ;  /* 0x00017c0001327983 */ /* 0x000f620000300800 */
[----:B------:R-:W-:Y:S02]  /*7120*/  @!P1 IMAD.MOV R43, RZ, RZ, -R43 ;  /* 0x000000ffff2b9224 */ /* 0x000fe400078e0a2b */
[----:B------:R-:W-:Y:S01]  /*7130*/  IMAD.MOV R8, RZ, RZ, -R8 ;  /* 0x000000ffff087224 */ /* 0x000fe200078e0a08 */
[----:B------:R0:W-:Y:S01]  /*7140*/  STL [R1+0x90], R2 ;  /* 0x0000900201007387 */ /* 0x0001e20000100800 */
[----:B------:R-:W-:-:S02]  /*7150*/  ISETP.GE.AND P0, PT, R29, RZ, PT ;  /* 0x000000ff1d00720c */ /* 0x000fc40003f06270 */
[----:B------:R-:W-:Y:S01]  /*7160*/  IMAD R51, R57, R8, R51 ;  /* 0x0000000839337224 */ /* 0x000fe200078e0233 */
[----:B------:R-:W-:Y:S04]  /*7170*/  STL [R1+0x2854], R43 ;  /* 0x0028542b01007387 */ /* 0x000fe80000100800 */
[----:B------:R-:W5:Y:S01]  /*7180*/  LDL.LU R29, [R1+0x180] ;  /* 0x00018000011d7983 */ /* 0x000f620000300800 */
[----:B---3--:R-:W-:-:S05]  /*7190*/  IABS R9, R54 ;  /* 0x0000003600097213 */ /* 0x008fca0000000000 */
[----:B------:R-:W-:-:S04]  /*71a0*/  IMAD.HI.U32 R5, R0, R9, RZ ;  /* 0x0000000900057227 */ /* 0x000fc800078e00ff */
[----:B------:R-:W-:-:S04]  /*71b0*/  IMAD.MOV R5, RZ, RZ, -R5 ;  /* 0x000000ffff057224 */ /* 0x000fc800078e0a05 */
[----:B------:R-:W-:-:S05]  /*71c0*/  IMAD R9, R57, R5, R9 ;  /* 0x0000000539097224 */ /* 0x000fca00078e0209 */
[----:B------:R-:W-:-:S13]  /*71d0*/  ISETP.GT.U32.AND P4, PT, R57, R9, PT ;  /* 0x000000093900720c */ /* 0x000fda0003f84070 */
[----:B------:R-:W-:Y:S01]  /*71e0*/  @!P4 IMAD.IADD R9, R9, 0x1, -R57 ;  /* 0x000000010909c824 */ /* 0x000fe200078e0a39 */
[----:B----4-:R-:W-:Y:S02]  /*71f0*/  IABS R8, R56 ;  /* 0x0000003800087213 */ /* 0x010fe40000000000 */
[----:B------:R-:W-:Y:S02]  /*7200*/  ISETP.GE.AND P4, PT, R56, RZ, PT ;  /* 0x000000ff3800720c */ /* 0x000fe40003f86270 */
[----:B------:R-:W3:Y:S01]  /*7210*/  LDL.LU R56, [R1+0x184] ;  /* 0x0001840001387983 */ /* 0x000ee20000300800 */
[----:B--2---:R-:W-:Y:S02]  /*7220*/  IABS R10, R28 ;  /* 0x0000001c000a7213 */ /* 0x004fe40000000000 */
[----:B------:R-:W-:-:S03]  /*7230*/  ISETP.GT.U32.AND P5, PT, R57, R51, PT ;  /* 0x000000333900720c */ /* 0x000fc60003fa4070 */
[----:B------:R-:W-:-:S04]  /*7240*/  IMAD.HI.U32 R13, R0, R10, RZ ;  /* 0x0000000a000d7227 */ /* 0x000fc800078e00ff */
[----:B------:R-:W-:-:S04]  /*7250*/  IMAD.MOV R13, RZ, RZ, -R13 ;  /* 0x000000ffff0d7224 */ /* 0x000fc800078e0a0d */
[----:B------:R-:W-:Y:S02]  /*7260*/  IMAD R10, R57, R13, R10 ;  /* 0x0000000d390a7224 */ /* 0x000fe400078e020a */
[----:B------:R-:W-:-:S03]  /*7270*/  @!P5 IMAD.IADD R51, R51, 0x1, -R57 ;  /* 0x000000013333d824 */ /* 0x000fc600078e0a39 */
[C---:B------:R-:W-:Y:S01]  /*7280*/  ISETP.GT.U32.AND P2, PT, R57.reuse, R10, PT ;  /* 0x0000000a3900720c */ /* 0x040fe20003f44070 */
[----:B------:R-:W-:Y:S01]  /*7290*/  IMAD.HI.U32 R13, R0, R8, RZ ;  /* 0x00000008000d7227 */ /* 0x000fe200078e00ff */
[----:B------:R-:W-:-:S03]  /*72a0*/  ISETP.GT.U32.AND P5, PT, R57, R51, PT ;  /* 0x000000333900720c */ /* 0x000fc60003fa4070 */
[----:B------:R-:W-:-:S04]  /*72b0*/  IMAD.MOV R13, RZ, RZ, -R13 ;  /* 0x000000ffff0d7224 */ /* 0x000fc800078e0a0d */
[----:B------:R-:W-:-:S04]  /*72c0*/  IMAD R8, R57, R13, R8 ;  /* 0x0000000d39087224 */ /* 0x000fc800078e0208 */
[--C-:B------:R-:W-:Y:S02]  /*72d0*/  @!P2 IMAD.IADD R10, R10, 0x1, -R57.reuse ;  /* 0x000000010a0aa824 */ /* 0x100fe400078e0a39 */
[----:B------:R-:W-:Y:S01]  /*72e0*/  @!P5 IMAD.IADD R51, R51, 0x1, -R57 ;  /* 0x000000013333d824 */ /* 0x000fe200078e0a39 */
[C---:B------:R-:W-:Y:S02]  /*72f0*/  ISETP.GT.U32.AND P5, PT, R57.reuse, R8, PT ;  /* 0x000000083900720c */ /* 0x040fe40003fa4070 */
[----:B------:R-:W-:Y:S01]  /*7300*/  ISETP.GT.U32.AND P2, PT, R57, R10, PT ;  /* 0x0000000a3900720c */ /* 0x000fe20003f44070 */
[----:B------:R-:W-:Y:S02]  /*7310*/  @!P3 IMAD.MOV R47, RZ, RZ, -R47 ;  /* 0x000000ffff2fb224 */ /* 0x000fe400078e0a2f */
[----:B------:R-:W-:Y:S01]  /*7320*/  @!P0 IMAD.MOV R51, RZ, RZ, -R51 ;  /* 0x000000ffff338224 */ /* 0x000fe200078e0a33 */
[----:B------:R-:W-:Y:S02]  /*7330*/  ISETP.GE.AND P6, PT, R28, RZ, PT ;  /* 0x000000ff1c00720c */ /* 0x000fe40003fc6270 */
[----:B------:R-:W-:Y:S01]  /*7340*/  STL [R1+0x2858], R47 ;  /* 0x0028582f01007387 */ /* 0x000fe20000100800 */
[----:B-----5:R-:W-:-:S05]  /*7350*/  IABS R14, R26 ;  /* 0x0000001a000e7213 */ /* 0x020fca0000000000 */
[----:B------:R-:W-:-:S04]  /*7360*/  IMAD.HI.U32 R16, R0, R14, RZ ;  /* 0x0000000e00107227 */ /* 0x000fc800078e00ff */
[----:B------:R-:W-:-:S04]  /*7370*/  IMAD.MOV R16, RZ, RZ, -R16 ;  /* 0x000000ffff107224 */ /* 0x000fc800078e0a10 */
[C---:B------:R-:W-:Y:S01]  /*7380*/  IMAD R14, R57.reuse, R16, R14 ;  /* 0x00000010390e7224 */ /* 0x040fe200078e020e */
[----:B------:R-:W-:Y:S01]  /*7390*/  STL [R1+0x285c], R51 ;  /* 0x00285c3301007387 */ /* 0x000fe20000100800 */
[--C-:B------:R-:W-:Y:S02]  /*73a0*/  @!P2 IMAD.IADD R10, R10, 0x1, -R57.reuse ;  /* 0x000000010a0aa824 */ /* 0x100fe400078e0a39 */
[----:B------:R-:W-:Y:S01]  /*73b0*/  @!P5 IMAD.IADD R8, R8, 0x1, -R57 ;  /* 0x000000010808d824 */ /* 0x000fe200078e0a39 */
[C---:B------:R-:W-:Y:S01]  /*73c0*/  ISETP.GT.U32.AND P2, PT, R57.reuse, R14, PT ;  /* 0x0000000e3900720c */ /* 0x040fe20003f44070 */
[----:B------:R-:W2:Y:S01]  /*73d0*/  LDL.LU R28, [R1+0x188] ;  /* 0x00018800011c7983 */ /* 0x000ea20000300800 */
[C---:B------:R-:W-:Y:S02]  /*73e0*/  ISETP.GT.U32.AND P3, PT, R57.reuse, R9, PT ;  /* 0x000000093900720c */ /* 0x040fe40003f64070 */
[----:B------:R-:W-:Y:S01]  /*73f0*/  ISETP.GT.U32.AND P5, PT, R57, R8, PT ;  /* 0x000000083900720c */ /* 0x000fe20003fa4070 */
[----:B0-----:R-:W-:Y:S01]  /*7400*/  IMAD.MOV.U32 R2, RZ, RZ, R10 ;  /* 0x000000ffff027224 */ /* 0x001fe200078e000a */
[----:B------:R-:W-:-:S02]  /*7410*/  ISETP.GE.AND P1, PT, R54, RZ, PT ;  /* 0x000000ff3600720c */ /* 0x000fc40003f26270 */
[----:B------:R-:W4:Y:S01]  /*7420*/  LDL.LU R54, [R1+0x18c] ;  /* 0x00018c0001367983 */ /* 0x000f220000300800 */
[----:B------:R-:W-:-:S04]  /*7430*/  @!P6 IMAD.MOV R2, RZ, RZ, -R2 ;  /* 0x000000ffff02e224 */ /* 0x000fc800078e0a02 */
[--C-:B------:R-:W-:Y:S02]  /*7440*/  @!P2 IMAD.IADD R14, R14, 0x1, -R57.reuse ;  /* 0x000000010e0ea824 */ /* 0x100fe400078e0a39 */
[--C-:B------:R-:W-:Y:S02]  /*7450*/  @!P3 IMAD.IADD R9, R9, 0x1, -R57.reuse ;  /* 0x000000010909b824 */ /* 0x100fe400078e0a39 */
[----:B------:R-:W-:Y:S01]  /*7460*/  @!P5 IMAD.IADD R8, R8, 0x1, -R57 ;  /* 0x000000010808d824 */ /* 0x000fe200078e0a39 */
[----:B------:R-:W-:Y:S01]  /*7470*/  ISETP.GT.U32.AND P2, PT, R57, R14, PT ;  /* 0x0000000e3900720c */ /* 0x000fe20003f44070 */
[----:B------:R0:W-:Y:S01]  /*7480*/  STL [R1+0x7c], R2 ;  /* 0x00007c0201007387 */ /* 0x0001e20000100800 */
[----:B------:R-:W-:Y:S01]  /*7490*/  IMAD.MOV.U32 R4, RZ, RZ, R9 ;  /* 0x000000ffff047224 */ /* 0x000fe200078e0009 */
[----:B------:R-:W-:Y:S02]  /*74a0*/  ISETP.GE.AND P6, PT, R26, RZ, PT ;  /* 0x000000ff1a00720c */ /* 0x000fe40003fc6270 */
[----:B------:R-:W5:Y:S01]  /*74b0*/  LDL.LU R26, [R1+0x190] ;  /* 0x00019000011a7983 */ /* 0x000f620000300800 */
[----:B------:R-:W-:-:S02]  /*74c0*/  @!P1 IMAD.MOV R4, RZ, RZ, -R4 ;  /* 0x000000ffff049224 */ /* 0x000fc400078e0a04 */
[----:B0-----:R-:W-:-:S04]  /*74d0*/  IMAD.MOV.U32 R2, RZ, RZ, R8 ;  /* 0x000000ffff027224 */ /* 0x001fc800078e0008 */
[----:B------:R-:W-:Y:S01]  /*74e0*/  @!P4 IMAD.MOV R2, RZ, RZ, -R2 ;  /* 0x000000ffff02c224 */ /* 0x000fe200078e0a02 */
[----:B------:R-:W-:Y:S01]  /*74f0*/  STL [R1+0x78], R4 ;  /* 0x0000780401007387 */ /* 0x000fe20000100800 */
[----:B------:R-:W-:-:S03]  /*7500*/  @!P2 IMAD.IADD R14, R14, 0x1, -R57 ;  /* 0x000000010e0ea824 */ /* 0x000fc600078e0a39 */
[----:B------:R0:W-:Y:S01]  /*7510*/  STL [R1+0x74], R2 ;  /* 0x0000740201007387 */ /* 0x0001e20000100800 */
[----:B------:R-:W-:Y:S02]  /*7520*/  IABS R5, R52 ;  /* 0x0000003400057213 */ /* 0x000fe40000000000 */
[----:B---3--:R-:W-:Y:S02]  /*7530*/  IABS R17, R56 ;  /* 0x0000003800117213 */ /* 0x008fe40000000000 */
[----:B------:R-:W-:Y:S02]  /*7540*/  ISETP.GE.AND P2, PT, R56, RZ, PT ;  /* 0x000000ff3800720c */ /* 0x000fe40003f46270 */
[----:B------:R-:W3:Y:S01]  /*7550*/  LDL.LU R56, [R1+0x194] ;  /* 0x0001940001387983 */ /* 0x000ee20000300800 */
[----:B------:R-:W-:-:S04]  /*7560*/  IMAD.HI.U32 R13, R0, R5, RZ ;  /* 0x00000005000d7227 */ /* 0x000fc800078e00ff */
[----:B------:R-:W-:-:S04]  /*7570*/  IMAD.MOV R13, RZ, RZ, -R13 ;  /* 0x000000ffff0d7224 */ /* 0x000fc800078e0a0d */
[----:B------:R-:W-:-:S05]  /*7580*/  IMAD R5, R57, R13, R5 ;  /* 0x0000000d39057224 */ /* 0x000fca00078e0205 */
[----:B------:R-:W-:-:S13]  /*7590*/  ISETP.GT.U32.AND P0, PT, R57, R5, PT ;  /* 0x000000053900720c */ /* 0x000fda0003f04070 */
[----:B------:R-:W-:-:S05]  /*75a0*/  @!P0 IMAD.IADD R5, R5, 0x1, -R57 ;  /* 0x0000000105058824 */ /* 0x000fca00078e0a39 */
[----:B------:R-:W-:Y:S02]  /*75b0*/  ISETP.GT.U32.AND P0, PT, R57, R5, PT ;  /* 0x000000053900720c */ /* 0x000fe40003f04070 */
[----:B------:R-:W-:Y:S01]  /*75c0*/  ISETP.GE.AND P3, PT, R52, RZ, PT ;  /* 0x000000ff3400720c */ /* 0x000fe20003f66270 */
[----:B------:R-:W-:-:S10]  /*75d0*/  @!P6 IMAD.MOV R14, RZ, RZ, -R14 ;  /* 0x000000ffff0ee224 */ /* 0x000fd400078e0a0e */
[----:B------:R-:W-:-:S04]  /*75e0*/  @!P0 IMAD.IADD R5, R5, 0x1, -R57 ;  /* 0x0000000105058824 */ /* 0x000fc800078e0a39 */
[----:B0-----:R-:W-:Y:S01]  /*75f0*/  IMAD.MOV.U32 R2, RZ, RZ, R5 ;  /* 0x000000ffff027224 */ /* 0x001fe200078e0005 */
[----:B------:R-:W-:-:S03]  /*7600*/  IABS R37, R29 ;  /* 0x0000001d00257213 */ /* 0x000fc60000000000 */
[----:B------:R-:W-:Y:S01]  /*7610*/  @!P3 IMAD.MOV R2, RZ, RZ, -R2 ;  /* 0x000000ffff02b224 */ /* 0x000fe200078e0a02 */
[----:B------:R0:W-:Y:S01]  /*7620*/  STL [R1+0x289c], R14 ;  /* 0x00289c0e01007387 */ /* 0x0001e20000100800 */
[----:B------:R-:W-:Y:S02]  /*7630*/  IABS R41, R50 ;  /* 0x0000003200297213 */ /* 0x000fe40000000000 */
[----:B------:R-:W-:Y:S01]  /*7640*/  ISETP.GE.AND P5, PT, R50, RZ, PT ;  /* 0x000000ff3200720c */ /* 0x000fe20003fa6270 */
[----:B------:R1:W-:Y:S01]  /*7650*/  STL [R1+0x64], R2 ;  /* 0x0000640201007387 */ /* 0x0003e20000100800 */
[----:B------:R-:W-:-:S03]  /*7660*/  IMAD.HI.U32 R9, R0, R37, RZ ;  /* 0x0000002500097227 */ /* 0x000fc600078e00ff */
[----:B------:R-:W3:Y:S01]  /*7670*/  LDL.LU R50, [R1+0x198] ;  /* 0x0001980001327983 */ /* 0x000ee20000300800 */
[----:B------:R-:W-:Y:S01]  /*7680*/  IMAD.MOV R9, RZ, RZ, -R9 ;  /* 0x000000ffff097224 */ /* 0x000fe200078e0a09 */
[----:B--2---:R-:W-:Y:S01]  /*7690*/  IABS R22, R28 ;  /* 0x0000001c00167213 */ /* 0x004fe20000000000 */
[----:B------:R-:W-:Y:S01]  /*76a0*/  IMAD.HI.U32 R10, R0, R41, RZ ;  /* 0x00000029000a7227 */ /* 0x000fe200078e00ff */
[----:B------:R-:W-:Y:S01]  /*76b0*/  ISETP.GE.AND P1, PT, R29, RZ, PT ;  /* 0x000000ff1d00720c */ /* 0x000fe20003f26270 */
[----:B0-----:R-:W0:Y:S02]  /*76c0*/  LDC R14, c[0x0][0x3ac] ;  /* 0x0000eb00ff0e7b82 */ /* 0x001e240000000800 */
[----:B------:R-:W-:Y:S02]  /*76d0*/  IMAD R37, R57, R9, R37 ;  /* 0x0000000939257224 */ /* 0x000fe400078e0225 */
[----:B------:R-:W-:-:S03]  /*76e0*/  IMAD.MOV R10, RZ, RZ, -R10 ;  /* 0x000000ffff0a7224 */ /* 0x000fc600078e0a0a */
[C---:B------:R-:W-:Y:S01]  /*76f0*/  ISETP.GT.U32.AND P0, PT, R57.reuse, R37, PT ;  /* 0x000000253900720c */ /* 0x040fe20003f04070 */
[----:B------:R-:W-:-:S05]  /*7700*/  IMAD R41, R57, R10, R41 ;  /* 0x0000000a39297224 */ /* 0x000fca00078e0229 */
[----:B------:R-:W-:Y:S01]  /*7710*/  ISETP.GT.U32.AND P4, PT, R57, R41, PT ;  /* 0x000000293900720c */ /* 0x000fe20003f84070 */
[----:B------:R-:W-:-:S06]  /*7720*/  IMAD.HI.U32 R9, R0, R22, RZ ;  /* 0x0000001600097227 */ /* 0x000fcc00078e00ff */
[--C-:B------:R-:W-:Y:S01]  /*7730*/  @!P0 IMAD.IADD R37, R37, 0x1, -R57.reuse ;  /* 0x0000000125258824 */ /* 0x100fe200078e0a39 */
[----:B------:R-:W-:Y:S02]  /*7740*/  ISETP.GE.AND P0, PT, R28, RZ, PT ;  /* 0x000000ff1c00720c */ /* 0x000fe40003f06270 */
[----:B------:R-:W2:Y:S02]  /*7750*/  LDL.LU R28, [R1+0x19c] ;  /* 0x00019c00011c7983 */ /* 0x000ea40000300800 */
[----:B------:R-:W-:Y:S01]  /*7760*/  ISETP.GT.U32.AND P3, PT, R57, R37, PT ;  /* 0x000000253900720c */ /* 0x000fe20003f64070 */
[----:B------:R-:W-:Y:S02]  /*7770*/  @!P4 IMAD.IADD R41, R41, 0x1, -R57 ;  /* 0x000000012929c824 */ /* 0x000fe400078e0a39 */
[----:B------:R-:W-:-:S03]  /*7780*/  IMAD.MOV R9, RZ, RZ, -R9 ;  /* 0x000000ffff097224 */ /* 0x000fc600078e0a09 */
[C---:B------:R-:W-:Y:S01]  /*7790*/  ISETP.GT.U32.AND P4, PT, R57.reuse, R41, PT ;  /* 0x000000293900720c */ /* 0x040fe20003f84070 */
[----:B------:R-:W-:-:S06]  /*77a0*/  IMAD R22, R57, R9, R22 ;  /* 0x0000000939167224 */ /* 0x000fcc00078e0216 */
[----:B------:R-:W-:Y:S01]  /*77b0*/  @!P3 IMAD.IADD R37, R37, 0x1, -R57 ;  /* 0x000000012525b824 */ /* 0x000fe200078e0a39 */
[----:B------:R-:W-:Y:S02]  /*77c0*/  ISETP.GT.U32.AND P3, PT, R57, R22, PT ;  /* 0x000000163900720c */ /* 0x000fe40003f64070 */
[----:B----4-:R-:W-:-:S03]  /*77d0*/  IABS R23, R54 ;  /* 0x0000003600177213 */ /* 0x010fc60000000000 */
[----:B------:R-:W-:Y:S01]  /*77e0*/  @!P4 IMAD.IADD R41, R41, 0x1, -R57 ;  /* 0x000000012929c824 */ /* 0x000fe200078e0a39 */
[----:B------:R-:W-:Y:S02]  /*77f0*/  ISETP.GE.AND P4, PT, R54, RZ, PT ;  /* 0x000000ff3600720c */ /* 0x000fe40003f86270 */
[----:B------:R-:W4:Y:S01]  /*7800*/  LDL.LU R54, [R1+0x1a0] ;  /* 0x0001a00001367983 */ /* 0x000f220000300800 */
[----:B------:R-:W-:Y:S02]  /*7810*/  @!P5 IMAD.MOV R41, RZ, RZ, -R41 ;  /* 0x000000ffff29d224 */ /* 0x000fe400078e0a29 */
[----:B------:R-:W-:Y:S02]  /*7820*/  @!P1 IMAD.MOV R37, RZ, RZ, -R37 ;  /* 0x000000ffff259224 */ /* 0x000fe400078e0a25 */
[----:B------:R-:W-:Y:S01]  /*7830*/  IMAD.HI.U32 R8, R0, R17, RZ ;  /* 0x0000001100087227 */ /* 0x000fe200078e00ff */
[----:B------:R-:W-:Y:S03]  /*7840*/  STL [R1+0x28a0], R41 ;  /* 0x0028a02901007387 */ /* 0x000fe60000100800 */
[----:B------:R-:W-:Y:S01]  /*7850*/  @!P3 IMAD.IADD R22, R22, 0x1, -R57 ;  /* 0x000000011616b824 */ /* 0x000fe200078e0a39 */
[----:B------:R-:W-:Y:S01]  /*7860*/  STL [R1+0x28a4], R37 ;  /* 0x0028a42501007387 */ /* 0x000fe20000100800 */
[----:B------:R-:W-:-:S04]  /*7870*/  IMAD.MOV R8, RZ, RZ, -R8 ;  /* 0x000000ffff087224 */ /* 0x000fc800078e0a08 */
[----:B------:R-:W-:-:S05]  /*7880*/  IMAD R17, R57, R8, R17 ;  /* 0x0000000839117224 */ /* 0x000fca00078e0211 */
[----:B------:R-:W-:-:S13]  /*7890*/  ISETP.GT.U32.AND P6, PT, R57, R17, PT ;  /* 0x000000113900720c */ /* 0x000fda0003fc4070 */
[----:B------:R-:W-:-:S05]  /*78a0*/  @!P6 IMAD.IADD R17, R17, 0x1, -R57 ;  /* 0x000000011111e824 */ /* 0x000fca00078e0a39 */
[----:B------:R-:W-:Y:S02]  /*78b0*/  ISETP.GT.U32.AND P6, PT, R57, R17, PT ;  /* 0x000000113900720c */ /* 0x000fe40003fc4070 */
[----:B-----5:R-:W-:Y:S02]  /*78c0*/  IABS R16, R26 ;  /* 0x0000001a00107213 */ /* 0x020fe40000000000 */
[----:B------:R-:W-:-:S09]  /*78d0*/  ISETP.GE.AND P1, PT, R26, RZ, PT ;  /* 0x000000ff1a00720c */ /* 0x000fd20003f26270 */
[----:B------:R-:W-:-:S04]  /*78e0*/  @!P6 IMAD.IADD R17, R17, 0x1, -R57 ;  /* 0x000000011111e824 */ /* 0x000fc800078e0a39 */
[----:B------:R-:W-:Y:S01]  /*78f0*/  @!P2 IMAD.MOV R17, RZ, RZ, -R17 ;  /* 0x000000ffff11a224 */ /* 0x000fe200078e0a11 */
[----:B---3--:R-:W-:Y:S02]  /*7900*/  IABS R29, R56 ;  /* 0x00000038001d7213 */ /* 0x008fe40000000000 */
[----:B------:R-:W-:Y:S02]  /*7910*/  ISETP.GE.AND P3, PT, R56, RZ, PT ;  /* 0x000000ff3800720c */ /* 0x000fe40003f66270 */
[----:B------:R-:W3:Y:S04]  /*7920*/  LDL.LU R56, [R1+0x1a4] ;  /* 0x0001a40001387983 */ /* 0x000ee80000300800 */
[----:B------:R-:W-:Y:S04]  /*7930*/  STL [R1+0x28a8], R17 ;  /* 0x0028a81101007387 */ /* 0x000fe80000100800 */
[----:B------:R-:W5:Y:S01]  /*7940*/  LDL.LU R26, [R1+0x1a8] ;  /* 0x0001a800011a7983 */ /* 0x000f620000300800 */
[----:B------:R-:W-:-:S04]  /*7950*/  IMAD.HI.U32 R8, R0, R23, RZ ;  /* 0x0000001700087227 */ /* 0x000fc800078e00ff */
[----:B------:R-:W-:-:S04]  /*7960*/  IMAD.MOV R8, RZ, RZ, -R8 ;  /* 0x000000ffff087224 */ /* 0x000fc800078e0a08 */
[----:B------:R-:W-:-:S05]  /*7970*/  IMAD R23, R57, R8, R23 ;  /* 0x0000000839177224 */ /* 0x000fca00078e0217 */
[----:B------:R-:W-:Y:S01]  /*7980*/  ISETP.GT.U32.AND P5, PT, R57, R23, PT ;  /* 0x000000173900720c */ /* 0x000fe20003fa4070 */
[----:B------:R-:W-:-:S04]  /*7990*/  IMAD.HI.U32 R5, R0, R16, RZ ;  /* 0x0000001000057227 */ /* 0x000fc800078e00ff */
[----:B------:R-:W-:-:S04]  /*79a0*/  IMAD.MOV R5, RZ, RZ, -R5 ;  /* 0x000000ffff057224 */ /* 0x000fc800078e0a05 */
[----:B------:R-:W-:-:S04]  /*79b0*/  IMAD R16, R57, R5, R16 ;  /* 0x0000000539107224 */ /* 0x000fc800078e0210 */
[----:B------:R-:W-:Y:S01]  /*79c0*/  @!P5 IMAD.IADD R23, R23, 0x1, -R57 ;  /* 0x000000011717d824 */ /* 0x000fe200078e0a39 */
[----:B------:R-:W-:-:S04]  /*79d0*/  ISETP.GT.U32.AND P6, PT, R57, R16, PT ;  /* 0x000000103900720c */ /* 0x000fc80003fc4070 */
[----:B------:R-:W-:Y:S01]  /*79e0*/  ISETP.GT.U32.AND P2, PT, R57, R23, PT ;  /* 0x000000173900720c */ /* 0x000fe20003f44070 */
[----:B------:R-:W-:-:S04]  /*79f0*/  IMAD.HI.U32 R5, R0, R29, RZ ;  /* 0x0000001d00057227 */ /* 0x000fc800078e00ff */
[----:B------:R-:W-:Y:S01]  /*7a00*/  IMAD.MOV R8, RZ, RZ, -R5 ;  /* 0x000000ffff087224 */ /* 0x000fe200078e0a05 */
[----:B------:R-:W-:-:S03]  /*7a10*/  ISETP.GT.U32.AND P5, PT, R57, R22, PT ;  /* 0x000000163900720c */ /* 0x000fc60003fa4070 */
[----:B------:R-:W-:-:S04]  /*7a20*/  @!P6 IMAD.IADD R16, R16, 0x1, -R57 ;  /* 0x000000011010e824 */ /* 0x000fc800078e0a39 */
[----:B------:R-:W-:Y:S01]  /*7a30*/  @!P2 IMAD.IADD R23, R23, 0x1, -R57 ;  /* 0x000000011717a824 */ /* 0x000fe200078e0a39 */
[----:B------:R-:W-:Y:S02]  /*7a40*/  IABS R5, R50 ;  /* 0x0000003200057213 */ /* 0x000fe40000000000 */
[----:B------:R-:W-:Y:S02]  /*7a50*/  ISETP.GE.AND P2, PT, R50, RZ, PT ;  /* 0x000000ff3200720c */ /* 0x000fe40003f46270 */
[----:B------:R-:W5:Y:S01]  /*7a60*/  LDL.LU R50, [R1+0x1ac] ;  /* 0x0001ac0001327983 */ /* 0x000f620000300800 */
[----:B------:R-:W-:-:S03]  /*7a70*/  ISETP.GT.U32.AND P6, PT, R57, R16, PT ;  /* 0x000000103900720c */ /* 0x000fc60003fc4070 */
[----:B------:R-:W5:Y:S01]  /*7a80*/  LDL.LU R18, [R1+0x1b0] ;  /* 0x0001b00001127983 */ /* 0x000f620000300800 */
[----:B------:R-:W-:Y:S02]  /*7a90*/  @!P5 IMAD.IADD R22, R22, 0x1, -R57 ;  /* 0x000000011616d824 */ /* 0x000fe400078e0a39 */
[----:B------:R-:W-:Y:S02]  /*7aa0*/  @!P4 IMAD.MOV R23, RZ, RZ, -R23 ;  /* 0x000000ffff17c224 */ /* 0x000fe400078e0a17 */
[----:B------:R-:W-:-:S05]  /*7ab0*/  @!P0 IMAD.MOV R22, RZ, RZ, -R22 ;  /* 0x000000ffff168224 */ /* 0x000fca00078e0a16 */
[----:B------:R-:W-:Y:S01]  /*7ac0*/  @!P6 IMAD.IADD R16, R16, 0x1, -R57 ;  /* 0x000000011010e824 */ /* 0x000fe200078e0a39 */
[----:B------:R-:W-:Y:S03]  /*7ad0*/  STL [R1+0x28ac], R22 ;  /* 0x0028ac1601007387 */ /* 0x000fe60000100800 */
[----:B------:R-:W-:Y:S01]  /*7ae0*/  @!P1 IMAD.MOV R16, RZ, RZ, -R16 ;  /* 0x000000ffff109224 */ /* 0x000fe200078e0a10 */
[----:B------:R-:W-:Y:S04]  /*7af0*/  STL [R1+0x28b0], R23 ;  /* 0x0028b01701007387 */ /* 0x000fe80000100800 */
[----:B------:R-:W-:Y:S04]  /*7b00*/  STL [R1+0x28b4], R16 ;  /* 0x0028b41001007387 */ /* 0x000fe80000100800 */
[----:B------:R-:W5:Y:S01]  /*7b10*/  LDL.LU R52, [R1+0x1b4] ;  /* 0x0001b40001347983 */ /* 0x000f620000300800 */
[----:B------:R-:W-:Y:S01]  /*7b20*/  IMAD R29, R57, R8, R29 ;  /* 0x00000008391d7224 */ /* 0x000fe200078e021d */
[----:B--2---:R-:W-:Y:S01]  /*7b30*/  IABS R9, R28 ;  /* 0x0000001c00097213 */ /* 0x004fe20000000000 */
[----:B------:R-:W-:-:S04]  /*7b40*/  IMAD.HI.U32 R8, R0, R5, RZ ;  /* 0x0000000500087227 */ /* 0x000fc800078e00ff */
[----:B------:R-:W-:-:S04]  /*7b50*/  IMAD.HI.U32 R10, R0, R9, RZ ;  /* 0x00000009000a7227 */ /* 0x000fc800078e00ff */
[----:B------:R-:W-:Y:S02]  /*7b60*/  IMAD.MOV R10, RZ, RZ, -R10 ;  /* 0x000000ffff0a7224 */ /* 0x000fe400078e0a0a */
[----:B------:R-:W-:Y:S02]  /*7b70*/  IMAD.MOV R8, RZ, RZ, -R8 ;  /* 0x000000ffff087224 */ /* 0x000fe400078e0a08 */
[C---:B------:R-:W-:Y:S02]  /*7b80*/  IMAD R9, R57.reuse, R10, R9 ;  /* 0x0000000a39097224 */ /* 0x040fe400078e0209 */
[----:B------:R-:W-:-:S03]  /*7b90*/  IMAD R5, R57, R8, R5 ;  /* 0x0000000839057224 */ /* 0x000fc600078e0205 */
[C---:B------:R-:W-:Y:S02]  /*7ba0*/  ISETP.GT.U32.AND P4, PT, R57.reuse, R9, PT ;  /* 0x000000093900720c */ /* 0x040fe40003f84070 */
[C---:B------:R-:W-:Y:S02]  /*7bb0*/  ISETP.GT.U32.AND P6, PT, R57.reuse, R5, PT ;  /* 0x000000053900720c */ /* 0x040fe40003fc4070 */
[----:B----4-:R-:W-:Y:S02]  /*7bc0*/  IABS R13, R54 ;  /* 0x00000036000d7213 */ /* 0x010fe40000000000 */
[----:B------:R-:W-:Y:S02]  /*7bd0*/  ISETP.GE.AND P1, PT, R54, RZ, PT ;  /* 0x000000ff3600720c */ /* 0x000fe40003f26270 */
[----:B------:R-:W2:Y:S01]  /*7be0*/  LDL.LU R54, [R1+0x1b8] ;  /* 0x0001b80001367983 */ /* 0x000ea20000300800 */
[----:B------:R-:W-:Y:S01]  /*7bf0*/  IMAD.HI.U32 R8, R0, R13, RZ ;  /* 0x0000000d00087227 */ /* 0x000fe200078e00ff */
[----:B------:R-:W-:-:S03]  /*7c00*/  ISETP.GT.U32.AND P5, PT, R57, R29, PT ;  /* 0x0000001d3900720c */ /* 0x000fc60003fa4070 */
[--C-:B------:R-:W-:Y:S02]  /*7c10*/  @!P4 IMAD.IADD R9, R9, 0x1, -R57.reuse ;  /* 0x000000010909c824 */ /* 0x100fe400078e0a39 */
[----:B------:R-:W-:Y:S02]  /*7c20*/  @!P6 IMAD.IADD R5, R5, 0x1, -R57 ;  /* 0x000000010505e824 */ /* 0x000fe400078e0a39 */
[----:B------:R-:W-:-:S03]  /*7c30*/  IMAD.MOV R8, RZ, RZ, -R8 ;  /* 0x000000ffff087224 */ /* 0x000fc600078e0a08 */
[C---:B------:R-:W-:Y:S01]  /*7c40*/  ISETP.GT.U32.AND P6, PT, R57.reuse, R5, PT ;  /* 0x000000053900720c */ /* 0x040fe20003fc4070 */
[----:B------:R-:W-:Y:S02]  /*7c50*/  IMAD R13, R57, R8, R13 ;  /* 0x00000008390d7224 */ /* 0x000fe400078e020d */
[----:B------:R-:W-:-:S05]  /*7c60*/  @!P5 IMAD.IADD R29, R29, 0x1, -R57 ;  /* 0x000000011d1dd824 */ /* 0x000fca00078e0a39 */
[----:B------:R-:W-:-:S05]  /*7c70*/  ISETP.GT.U32.AND P0, PT, R57, R29, PT ;  /* 0x0000001d3900720c */ /* 0x000fca0003f04070 */
[----:B------:R-:W-:-:S08]  /*7c80*/  @!P6 IMAD.IADD R5, R5, 0x1, -R57 ;  /* 0x000000010505e824 */ /* 0x000fd000078e0a39 */
[----:B------:R-:W-:-:S04]  /*7c90*/  @!P0 IMAD.IADD R29, R29, 0x1, -R57 ;  /* 0x000000011d1d8824 */ /* 0x000fc800078e0a39 */
[----:B------:R-:W-:Y:S01]  /*7ca0*/  @!P3 IMAD.MOV R29, RZ, RZ, -R29 ;  /* 0x000000ffff1db224 */ /* 0x000fe200078e0a1d */
        /* <DEDUP_REMOVED lines=8> */
[----:B------:R-:W-:Y:S01]  /*7d30*/  ISETP.GT.U32.AND P3, PT, R57, R19, PT ;  /* 0x000000133900720c */ /* 0x000fe20003f64070 */
[----:B------:R-:W-:Y:S01]  /*7d40*/  STL [R1+0x28b8], R29 ;  /* 0x0028b81d01007387 */ /* 0x000fe20000100800 */
[----:B-----5:R-:W-:-:S11]  /*7d50*/  IABS R21, R26 ;  /* 0x0000001a00157213 */ /* 0x020fd60000000000 */
[----:B------:R-:W-:Y:S01]  /*7d60*/  @!P3 IMAD.IADD R19, R19, 0x1, -R57 ;  /* 0x000000011313b824 */ /* 0x000fe200078e0a39 */
[----:B------:R-:W-:Y:S02]  /*7d70*/  ISETP.GE.AND P3, PT, R26, RZ, PT ;  /* 0x000000ff1a00720c */ /* 0x000fe40003f66270 */
[----:B------:R-:W4:Y:S01]  /*7d80*/  LDL.LU R26, [R1+0x1c0] ;  /* 0x0001c000011a7983 */ /* 0x000f220000300800 */
[----:B------:R-:W-:Y:S01]  /*7d90*/  ISETP.GT.U32.AND P0, PT, R57, R13, PT ;  /* 0x0000000d3900720c */ /* 0x000fe20003f04070 */
[----:B------:R-:W-:-:S04]  /*7da0*/  IMAD.HI.U32 R10, R0, R21, RZ ;  /* 0x00000015000a7227 */ /* 0x000fc800078e00ff */
[----:B------:R-:W-:Y:S01]  /*7db0*/  IMAD.MOV R10, RZ, RZ, -R10 ;  /* 0x000000ffff0a7224 */ /* 0x000fe200078e0a0a */
[----:B------:R-:W-:-:S07]  /*7dc0*/  IABS R24, R50 ;  /* 0x0000003200187213 */ /* 0x000fce0000000000 */
[----:B------:R-:W-:Y:S01]  /*7dd0*/  @!P0 IMAD.IADD R13, R13, 0x1, -R57 ;  /* 0x000000010d0d8824 */ /* 0x000fe200078e0a39 */
[C---:B------:R-:W-:Y:S01]  /*7de0*/  ISETP.GT.U32.AND P0, PT, R57.reuse, R9, PT ;  /* 0x000000093900720c */ /* 0x040fe20003f04070 */
[----:B------:R-:W-:Y:S01]  /*7df0*/  IMAD.HI.U32 R8, R0, R24, RZ ;  /* 0x0000001800087227 */ /* 0x000fe200078e00ff */
[----:B------:R-:W-:Y:S02]  /*7e00*/  ISETP.GE.AND P5, PT, R28, RZ, PT ;  /* 0x000000ff1c00720c */ /* 0x000fe40003fa6270 */
[----:B------:R-:W-:Y:S01]  /*7e10*/  IABS R28, R18 ;  /* 0x00000012001c7213 */ /* 0x000fe20000000000 */
[----:B------:R-:W-:Y:S02]  /*7e20*/  IMAD R21, R57, R10, R21 ;  /* 0x0000000a39157224 */ /* 0x000fe400078e0215 */
[----:B------:R-:W-:-:S04]  /*7e30*/  IMAD.MOV R8, RZ, RZ, -R8 ;  /* 0x000000ffff087224 */ /* 0x000fc800078e0a08 */
[----:B------:R-:W-:Y:S02]  /*7e40*/  IMAD R24, R57, R8, R24 ;  /* 0x0000000839187224 */ /* 0x000fe400078e0218 */
[----:B------:R-:W-:Y:S01]  /*7e50*/  @!P0 IMAD.IADD R9, R9, 0x1, -R57 ;  /* 0x0000000109098824 */ /* 0x000fe200078e0a39 */
[----:B------:R-:W-:Y:S01]  /*7e60*/  ISETP.GT.U32.AND P0, PT, R57, R21, PT ;  /* 0x000000153900720c */ /* 0x000fe20003f04070 */
[----:B------:R-:W-:-:S04]  /*7e70*/  IMAD.HI.U32 R8, R0, R28, RZ ;  /* 0x0000001c00087227 */ /* 0x000fc800078e00ff */
[----:B------:R-:W-:Y:S01]  /*7e80*/  IMAD.MOV R8, RZ, RZ, -R8 ;  /* 0x000000ffff087224 */ /* 0x000fe200078e0a08 */
[----:B------:R-:W-:-:S03]  /*7e90*/  ISETP.GT.U32.AND P6, PT, R57, R13, PT ;  /* 0x0000000d3900720c */ /* 0x000fc60003fc4070 */
[----:B------:R-:W-:-:S04]  /*7ea0*/  IMAD R28, R57, R8, R28 ;  /* 0x00000008391c7224 */ /* 0x000fc800078e021c */
[----:B------:R-:W-:Y:S01]  /*7eb0*/  @!P0 IMAD.IADD R21, R21, 0x1, -R57 ;  /* 0x0000000115158824 */ /* 0x000fe200078e0a39 */
[----:B------:R-:W-:Y:S02]  /*7ec0*/  ISETP.GT.U32.AND P0, PT, R57, R28, PT ;  /* 0x0000001c3900720c */ /* 0x000fe40003f04070 */
[----:B------:R-:W-:-:S03]  /*7ed0*/  IABS R30, R52 ;  /* 0x00000034001e7213 */ /* 0x000fc60000000000 */
[----:B------:R-:W-:Y:S01]  /*7ee0*/  @!P6 IMAD.IADD R13, R13, 0x1, -R57 ;  /* 0x000000010d0de824 */ /* 0x000fe200078e0a39 */
[----:B------:R-:W-:Y:S01]  /*7ef0*/  ISETP.GT.U32.AND P6, PT, R57, R24, PT ;  /* 0x000000183900720c */ /* 0x000fe20003fc4070 */
[----:B------:R-:W-:-:S04]  /*7f00*/  IMAD.HI.U32 R8, R0, R30, RZ ;  /* 0x0000001e00087227 */ /* 0x000fc800078e00ff */
[----:B------:R-:W-:Y:S02]  /*7f10*/  IMAD.MOV R8, RZ, RZ, -R8 ;  /* 0x000000ffff087224 */ /* 0x000fe400078e0a08 */
[----:B------:R-:W-:Y:S02]  /*7f20*/  @!P0 IMAD.IADD R28, R28, 0x1, -R57 ;  /* 0x000000011c1c8824 */ /* 0x000fe400078e0a39 */
[C---:B------:R-:W-:Y:S02]  /*7f30*/  IMAD R30, R57.reuse, R8, R30 ;  /* 0x00000008391e7224 */ /* 0x040fe400078e021e */
[----:B------:R-:W-:Y:S01]  /*7f40*/  @!P2 IMAD.MOV R5, RZ, RZ, -R5 ;  /* 0x000000ffff05a224 */ /* 0x000fe200078e0a05 */
[C---:B------:R-:W-:Y:S01]  /*7f50*/  ISETP.GT.U32.AND P2, PT, R57.reuse, R28, PT ;  /* 0x0000001c3900720c */ /* 0x040fe20003f44070 */
[----:B------:R-:W-:Y:S01]  /*7f60*/  @!P1 IMAD.MOV R13, RZ, RZ, -R13 ;  /* 0x000000ffff0d9224 */ /* 0x000fe200078e0a0d */
[----:B------:R-:W-:Y:S01]  /*7f70*/  ISETP.GT.U32.AND P1, PT, R57, R30, PT ;  /* 0x0000001e3900720c */ /* 0x000fe20003f24070 */
[----:B------:R-:W-:Y:S01]  /*7f80*/  @!P6 IMAD.IADD R24, R24, 0x1, -R57 ;  /* 0x000000011818e824 */ /* 0x000fe200078e0a39 */
[----:B------:R-:W-:-:S02]  /*7f90*/  ISETP.GE.AND P6, PT, R50, RZ, PT ;  /* 0x000000ff3200720c */ /* 0x000fc40003fc6270 */
[----:B------:R-:W5:Y:S01]  /*7fa0*/  LDL.LU R50, [R1+0x1c4] ;  /* 0x0001c40001327983 */ /* 0x000f620000300800 */
[----:B--2---:R-:W-:-:S06]  /*7fb0*/  IABS R31, R54 ;  /* 0x00000036001f7213 */ /* 0x004fcc0000000000 */
[--C-:B------:R-:W-:Y:S01]  /*7fc0*/  @!P2 IMAD.IADD R28, R28, 0x1, -R57.reuse ;  /* 0x000000011c1ca824 */ /* 0x100fe200078e0a39 */
[----:B------:R-:W-:Y:S01]  /*7fd0*/  ISETP.GE.AND P2, PT, R54, RZ, PT ;  /* 0x000000ff3600720c */ /* 0x000fe20003f46270 */
[----:B------:R-:W-:Y:S01]  /*7fe0*/  @!P1 IMAD.IADD R30, R30, 0x1, -R57 ;  /* 0x000000011e1e9824 */ /* 0x000fe200078e0a39 */
[----:B------:R-:W2:Y:S01]  /*7ff0*/  LDL.LU R54, [R1+0x1c8] ;  /* 0x0001c80001367983 */ /* 0x000ea20000300800 */
[----:B------:R-:W-:Y:S01]  /*8000*/  @!P4 IMAD.MOV R19, RZ, RZ, -R19 ;  /* 0x000000ffff13c224 */ /* 0x000fe200078e0a13 */
[----:B------:R-:W-:-:S13]  /*8010*/  ISETP.GE.AND P4, PT, R18, RZ, PT ;  /* 0x000000ff1200720c */ /* 0x000fda0003f86270 */
[----:B------:R-:W-:Y:S01]  /*8020*/  @!P4 IMAD.MOV R28, RZ, RZ, -R28 ;  /* 0x000000ffff1cc224 */ /* 0x000fe200078e0a1c */
[----:B---3--:R-:W-:Y:S02]  /*8030*/  IABS R35, R56 ;  /* 0x0000003800237213 */ /* 0x008fe40000000000 */
[----:B------:R-:W-:Y:S02]  /*8040*/  ISETP.GE.AND P1, PT, R56, RZ, PT ;  /* 0x000000ff3800720c */ /* 0x000fe40003f26270 */
[----:B------:R-:W3:Y:S04]  /*8050*/  LDL.LU R56, [R1+0x1cc] ;  /* 0x0001cc0001387983 */ /* 0x000ee80000300800 */
[----:B------:R-:W3:Y:S04]  /*8060*/  LDL.LU R32, [R1+0x1d0] ;  /* 0x0001d00001207983 */ /* 0x000ee80000300800 */
[----:B------:R-:W3:Y:S01]  /*8070*/  LDL.LU R18, [R1+0x1d4] ;  /* 0x0001d40001127983 */ /* 0x000ee20000300800 */
[----:B----4-:R-:W-:-:S02]  /*8080*/  IABS R39, R26 ;  /* 0x0000001a00277213 */ /* 0x010fc40000000000 */
[----:B------:R-:W-:Y:S02]  /*8090*/  ISETP.GE.AND P4, PT, R26, RZ, PT ;  /* 0x000000ff1a00720c */ /* 0x000fe40003f86270 */
[----:B------:R-:W4:Y:S01]  /*80a0*/  LDL.LU R26, [R1+0x1d8] ;  /* 0x0001d800011a7983 */ /* 0x000f220000300800 */
[----:B------:R-:W-:Y:S01]  /*80b0*/  @!P5 IMAD.MOV R9, RZ, RZ, -R9 ;  /* 0x000000ffff09d224 */ /* 0x000fe200078e0a09 */
[----:B------:R-:W-:Y:S01]  /*80c0*/  ISETP.GT.U32.AND P5, PT, R57, R24, PT ;  /* 0x000000183900720c */ /* 0x000fe20003fa4070 */
[----:B------:R-:W-:-:S04]  /*80d0*/  IMAD.HI.U32 R10, R0, R31, RZ ;  /* 0x0000001f000a7227 */ /* 0x000fc800078e00ff */
[----:B------:R-:W-:-:S04]  /*80e0*/  IMAD.MOV R10, RZ, RZ, -R10 ;  /* 0x000000ffff0a7224 */ /* 0x000fc800078e0a0a */
[----:B------:R-:W-:-:S04]  /*80f0*/  IMAD R31, R57, R10, R31 ;  /* 0x0000000a391f7224 */ /* 0x000fc800078e021f */
[----:B------:R-:W-:Y:S01]  /*8100*/  @!P5 IMAD.IADD R24, R24, 0x1, -R57 ;  /* 0x000000011818d824 */ /* 0x000fe200078e0a39 */
[C---:B------:R-:W-:Y:S02]  /*8110*/  ISETP.GT.U32.AND P5, PT, R57.reuse, R31, PT ;  /* 0x0000001f3900720c */ /* 0x040fe40003fa4070 */
[----:B------:R-:W-:Y:S01]  /*8120*/  ISETP.GT.U32.AND P0, PT, R57, R21, PT ;  /* 0x000000153900720c */ /* 0x000fe20003f04070 */
[----:B------:R-:W-:-:S04]  /*8130*/  IMAD.HI.U32 R8, R0, R35, RZ ;  /* 0x0000002300087227 */ /* 0x000fc800078e00ff */
[----:B------:R-:W-:-:S06]  /*8140*/  IMAD.HI.U32 R10, R0, R39, RZ ;  /* 0x00000027000a7227 */ /* 0x000fcc00078e00ff */
[----:B------:R-:W-:Y:S02]  /*8150*/  @!P5 IMAD.IADD R31, R31, 0x1, -R57 ;  /* 0x000000011f1fd824 */ /* 0x000fe400078e0a39 */
[----:B------:R-:W-:-:S03]  /*8160*/  IMAD.MOV R8, RZ, RZ, -R8 ;  /* 0x000000ffff087224 */ /* 0x000fc600078e0a08 */
[C---:B------:R-:W-:Y:S01]  /*8170*/  ISETP.GT.U32.AND P5, PT, R57.reuse, R31, PT ;  /* 0x0000001f3900720c */ /* 0x040fe20003fa4070 */
[----:B------:R-:W-:Y:S02]  /*8180*/  IMAD.MOV R10, RZ, RZ, -R10 ;  /* 0x000000ffff0a7224 */ /* 0x000fe400078e0a0a */
[----:B------:R-:W-:Y:S02]  /*8190*/  IMAD R35, R57, R8, R35 ;  /* 0x0000000839237224 */ /* 0x000fe400078e0223 */
[----:B------:R-:W-:Y:S02]  /*81a0*/  @!P0 IMAD.IADD R21, R21, 0x1, -R57 ;  /* 0x0000000115158824 */ /* 0x000fe400078e0a39 */
[C---:B------:R-:W-:Y:S02]  /*81b0*/  IMAD R39, R57.reuse, R10, R39 ;  /* 0x0000000a39277224 */ /* 0x040fe400078e0227 */
[----:B------:R-:W-:Y:S01]  /*81c0*/  @!P6 IMAD.MOV R24, RZ, RZ, -R24 ;  /* 0x000000ffff18e224 */ /* 0x000fe200078e0a18 */
[C---:B------:R-:W-:Y:S01]  /*81d0*/  ISETP.GT.U32.AND P6, PT, R57.reuse, R35, PT ;  /* 0x000000233900720c */ /* 0x040fe20003fc4070 */
[----:B------:R-:W-:Y:S01]  /*81e0*/  @!P3 IMAD.MOV R21, RZ, RZ, -R21 ;  /* 0x000000ffff15b224 */ /* 0x000fe200078e0a15 */
[----:B------:R-:W-:Y:S01]  /*81f0*/  ISETP.GT.U32.AND P3, PT, R57, R30, PT ;  /* 0x0000001e3900720c */ /* 0x000fe20003f64070 */
[----:B------:R-:W-:Y:S01]  /*8200*/  @!P5 IMAD.IADD R31, R31, 0x1, -R57 ;  /* 0x000000011f1fd824 */ /* 0x000fe200078e0a39 */
[----:B------:R-:W-:-:S02]  /*8210*/  ISETP.GT.U32.AND P5, PT, R57, R39, PT ;  /* 0x000000273900720c */ /* 0x000fc40003fa4070 */
[----:B------:R-:W-:Y:S02]  /*8220*/  ISETP.GE.AND P0, PT, R52, RZ, PT ;  /* 0x000000ff3400720c */ /* 0x000fe40003f06270 */
[----:B-----5:R-:W-:-:S05]  /*8230*/  IABS R42, R50 ;  /* 0x00000032002a7213 */ /* 0x020fca0000000000 */
[----:B------:R-:W-:Y:S02]  /*8240*/  @!P6 IMAD.IADD R35, R35, 0x1, -R57 ;  /* 0x000000012323e824 */ /* 0x000fe400078e0a39 */
[----:B------:R-:W-:-:S04]  /*8250*/  IMAD.HI.U32 R8, R0, R42, RZ ;  /* 0x0000002a00087227 */ /* 0x000fc800078e00ff */
[----:B------:R-:W-:Y:S01]  /*8260*/  IMAD.MOV R8, RZ, RZ, -R8 ;  /* 0x000000ffff087224 */ /* 0x000fe200078e0a08 */
[----:B--2---:R-:W-:Y:S01]  /*8270*/  IABS R44, R54 ;  /* 0x00000036002c7213 */ /* 0x004fe20000000000 */
[--C-:B------:R-:W-:Y:S02]  /*8280*/  @!P3 IMAD.IADD R30, R30, 0x1, -R57.reuse ;  /* 0x000000011e1eb824 */ /* 0x100fe400078e0a39 */
[----:B------:R-:W-:Y:S01]  /*8290*/  @!P5 IMAD.IADD R39, R39, 0x1, -R57 ;  /* 0x000000012727d824 */ /* 0x000fe200078e0a39 */
[C---:B------:R-:W-:Y:S01]  /*82a0*/  ISETP.GT.U32.AND P5, PT, R57.reuse, R35, PT ;  /* 0x000000233900720c */ /* 0x040fe20003fa4070 */
[----:B------:R-:W-:Y:S02]  /*82b0*/  IMAD R42, R57, R8, R42 ;  /* 0x00000008392a7224 */ /* 0x000fe400078e022a */
[----:B------:R-:W-:-:S04]  /*82c0*/  IMAD.HI.U32 R8, R0, R44, RZ ;  /* 0x0000002c00087227 */ /* 0x000fc800078e00ff */
[----:B------:R-:W-:Y:S01]  /*82d0*/  @!P0 IMAD.MOV R30, RZ, RZ, -R30 ;  /* 0x000000ffff1e8224 */ /* 0x000fe200078e0a1e */
[C---:B------:R-:W-:Y:S01]  /*82e0*/  ISETP.GT.U32.AND P0, PT, R57.reuse, R39, PT ;  /* 0x000000273900720c */ /* 0x040fe20003f04070 */
[----:B------:R-:W-:Y:S02]  /*82f0*/  IMAD.MOV R8, RZ, RZ, -R8 ;  /* 0x000000ffff087224 */ /* 0x000fe400078e0a08 */
[----:B------:R-:W-:Y:S01]  /*8300*/  @!P2 IMAD.MOV R31, RZ, RZ, -R31 ;  /* 0x000000ffff1fa224 */ /* 0x000fe200078e0a1f */
[C---:B------:R-:W-:Y:S01]  /*8310*/  ISETP.GT.U32.AND P2, PT, R57.reuse, R42, PT ;  /* 0x0000002a3900720c */ /* 0x040fe20003f44070 */
[----:B------:R-:W-:Y:S02]  /*8320*/  IMAD R44, R57, R8, R44 ;  /* 0x00000008392c7224 */ /* 0x000fe400078e022c */
[--C-:B------:R-:W-:Y:S01]  /*8330*/  @!P5 IMAD.IADD R35, R35, 0x1, -R57.reuse ;  /* 0x000000012323d824 */ /* 0x100fe200078e0a39 */
[----:B------:R-:W-:Y:S02]  /*8340*/  ISETP.GE.AND P3, PT, R50, RZ, PT ;  /* 0x000000ff3200720c */ /* 0x000fe40003f66270 */
[----:B------:R-:W-:Y:S01]  /*8350*/  ISETP.GT.U32.AND P5, PT, R57, R44, PT ;  /* 0x0000002c3900720c */ /* 0x000fe20003fa4070 */
[----:B------:R-:W2:Y:S02]  /*8360*/  LDL.LU R50, [R1+0x1dc] ;  /* 0x0001dc0001327983 */ /* 0x000ea40000300800 */
[----:B------:R-:W-:-:S04]  /*8370*/  @!P0 IMAD.IADD R39, R39, 0x1, -R57 ;  /* 0x0000000127278824 */ /* 0x000fc800078e0a39 */
[----:B------:R-:W-:-:S06]  /*8380*/  @!P2 IMAD.IADD R42, R42, 0x1, -R57 ;  /* 0x000000012a2aa824 */ /* 0x000fcc00078e0a39 */
[----:B------:R-:W-:Y:S01]  /*8390*/  @!P5 IMAD.IADD R44, R44, 0x1, -R57 ;  /* 0x000000012c2cd824 */ /* 0x000fe200078e0a39 */
[----:B------:R-:W-:Y:S01]  /*83a0*/  ISETP.GT.U32.AND P5, PT, R57, R42, PT ;  /* 0x0000002a3900720c */ /* 0x000fe20003fa4070 */
[----:B------:R-:W-:Y:S01]  /*83b0*/  @!P4 IMAD.MOV R39, RZ, RZ, -R39 ;  /* 0x000000ffff27c224 */ /* 0x000fe200078e0a27 */
[----:B------:R-:W-:-:S11]  /*83c0*/  ISETP.GE.AND P6, PT, R54, RZ, PT ;  /* 0x000000ff3600720c */ /* 0x000fd60003fc6270 */
[----:B------:R-:W-:Y:S01]  /*83d0*/  @!P5 IMAD.IADD R42, R42, 0x1, -R57 ;  /* 0x000000012a2ad824 */ /* 0x000fe200078e0a39 */
[----:B---3--:R-:W-:-:S05]  /*83e0*/  IABS R48, R56 ;  /* 0x0000003800307213 */ /* 0x008fca0000000000 */
[----:B------:R-:W-:-:S04]  /*83f0*/  IMAD.HI.U32 R10, R0, R48, RZ ;  /* 0x00000030000a7227 */ /* 0x000fc800078e00ff */
[----:B------:R-:W-:-:S04]  /*8400*/  IMAD.MOV R10, RZ, RZ, -R10 ;  /* 0x000000ffff0a7224 */ /* 0x000fc800078e0a0a */
[----:B------:R-:W-:Y:S01]  /*8410*/  IMAD R48, R57, R10, R48 ;  /* 0x0000000a39307224 */ /* 0x000fe200078e0230 */
[----:B------:R-:W-:-:S04]  /*8420*/  IABS R52, R32 ;  /* 0x0000002000347213 */ /* 0x000fc80000000000 */
[----:B------:R-:W-:Y:S01]  /*8430*/  ISETP.GT.U32.AND P0, PT, R57, R48, PT ;  /* 0x000000303900720c */ /* 0x000fe20003f04070 */
[----:B------:R-:W-:-:S04]  /*8440*/  IMAD.HI.U32 R8, R0, R52, RZ ;  /* 0x0000003400087227 */ /* 0x000fc800078e00ff */
[----:B------:R-:W-:-:S04]  /*8450*/  IMAD.MOV R8, RZ, RZ, -R8 ;  /* 0x000000ffff087224 */ /* 0x000fc800078e0a08 */
[----:B------:R-:W-:-:S04]  /*8460*/  IMAD R52, R57, R8, R52 ;  /* 0x0000000839347224 */ /* 0x000fc800078e0234 */
[----:B------:R-:W-:Y:S01]  /*8470*/  @!P0 IMAD.IADD R48, R48, 0x1, -R57 ;  /* 0x0000000130308824 */ /* 0x000fe200078e0a39 */
[----:B------:R-:W-:-:S04]  /*8480*/  ISETP.GT.U32.AND P4, PT, R57, R52, PT ;  /* 0x000000343900720c */ /* 0x000fc80003f84070 */
[----:B------:R-:W-:Y:S02]  /*8490*/  ISETP.GT.U32.AND P0, PT, R57, R48, PT ;  /* 0x000000303900720c */ /* 0x000fe40003f04070 */
[----:B------:R-:W-:Y:S02]  /*84a0*/  ISETP.GE.AND P5, PT, R32, RZ, PT ;  /* 0x000000ff2000720c */ /* 0x000fe40003fa6270 */
[----:B------:R-:W3:Y:S01]  /*84b0*/  LDL.LU R32, [R1+0x1e0] ;  /* 0x0001e00001207983 */ /* 0x000ee20000300800 */
[----:B------:R-:W-:Y:S02]  /*84c0*/  IABS R54, R18 ;  /* 0x0000001200367213 */ /* 0x000fe40000000000 */
[----:B------:R-:W-:Y:S02]  /*84d0*/  ISETP.GE.AND P2, PT, R56, RZ, PT ;  /* 0x000000ff3800720c */ /* 0x000fe40003f46270 */
[----:B------:R-:W-:-:S04]  /*84e0*/  @!P4 IMAD.IADD R52, R52, 0x1, -R57 ;  /* 0x000000013434c824 */ /* 0x000fc800078e0a39 */
[----:B------:R-:W-:Y:S01]  /*84f0*/  @!P0 IMAD.IADD R48, R48, 0x1, -R57 ;  /* 0x0000000130308824 */ /* 0x000fe200078e0a39 */
[----:B------:R-:W-:Y:S02]  /*8500*/  ISETP.GE.AND P0, PT, R18, RZ, PT ;  /* 0x000000ff1200720c */ /* 0x000fe40003f06270 */
[----:B----4-:R-:W-:Y:S01]  /*8510*/  IABS R56, R26 ;  /* 0x0000001a00387213 */ /* 0x010fe20000000000 */
[----:B------:R-:W4:Y:S01]  /*8520*/  LDL.LU R18, [R1+0x1e4] ;  /* 0x0001e40001127983 */ /* 0x000f220000300800 */
[----:B------:R-:W-:-:S03]  /*8530*/  ISETP.GE.AND P4, PT, R26, RZ, PT ;  /* 0x000000ff1a00720c */ /* 0x000fc60003f86270 */
[----:B------:R-:W5:Y:S04]  /*8540*/  LDL.LU R26, [R1+0x1e8] ;  /* 0x0001e800011a7983 */ /* 0x000f680000300800 */
[----:B------:R-:W5:Y:S04]  /*8550*/  LDL.LU R40, [R1+0x1ec] ;  /* 0x0001ec0001287983 */ /* 0x000f680000300800 */
[----:B------:R-:W5:Y:S04]  /*8560*/  LDL.LU R34, [R1+0x1f0] ;  /* 0x0001f00001227983 */ /* 0x000f680000300800 */
[----:B------:R-:W5:Y:S04]  /*8570*/  LDL.LU R53, [R1+0x1f4] ;  /* 0x0001f40001357983 */ /* 0x000f680000300800 */
[----:B------:R-:W5:Y:S04]  /*8580*/  LDL.LU R46, [R1+0x1f8] ;  /* 0x0001f800012e7983 */ /* 0x000f680000300800 */
[----:B------:R-:W5:Y:S04]  /*8590*/  LDL.LU R61, [R1+0x1fc] ;  /* 0x0001fc00013d7983 */ /* 0x000f680000300800 */
[----:B------:R-:W5:Y:S04]  /*85a0*/  LDL.LU R59, [R1+0x200] ;  /* 0x00020000013b7983 */ /* 0x000f680000300800 */
[----:B------:R-:W5:Y:S01]  /*85b0*/  LDL.LU R60, [R1+0x204] ;  /* 0x00020400013c7983 */ /* 0x000f620000300800 */
[----:B------:R-:W-:Y:S01]  /*85c0*/  @!P1 IMAD.MOV R35, RZ, RZ, -R35 ;  /* 0x000000ffff239224 */ /* 0x000fe200078e0a23 */
[----:B------:R-:W-:Y:S01]  /*85d0*/  ISETP.GT.U32.AND P1, PT, R57, R44, PT ;  /* 0x0000002c3900720c */ /* 0x000fe20003f24070 */
[----:B------:R-:W-:-:S04]  /*85e0*/  IMAD.HI.U32 R8, R0, R54, RZ ;  /* 0x0000003600087227 */ /* 0x000fc800078e00ff */
[----:B------:R-:W-:-:S04]  /*85f0*/  IMAD.MOV R8, RZ, RZ, -R8 ;  /* 0x000000ffff087224 */ /* 0x000fc800078e0a08 */
[----:B------:R-:W-:-:S04]  /*8600*/  IMAD R54, R57, R8, R54 ;  /* 0x0000000839367224 */ /* 0x000fc800078e0236 */
[----:B------:R-:W-:Y:S01]  /*8610*/  @!P1 IMAD.IADD R44, R44, 0x1, -R57 ;  /* 0x000000012c2c9824 */ /* 0x000fe200078e0a39 */
[----:B------:R-:W-:Y:S01]  /*8620*/  ISETP.GT.U32.AND P1, PT, R57, R54, PT ;  /* 0x000000363900720c */ /* 0x000fe20003f24070 */
[----:B------:R-:W-:-:S04]  /*8630*/  IMAD.HI.U32 R8, R0, R56, RZ ;  /* 0x0000003800087227 */ /* 0x000fc800078e00ff */
[----:B------:R-:W-:Y:S02]  /*8640*/  @!P3 IMAD.MOV R42, RZ, RZ, -R42 ;  /* 0x000000ffff2ab224 */ /* 0x000fe400078e0a2a */
[----:B------:R-:W-:-:S06]  /*8650*/  IMAD.MOV R8, RZ, RZ, -R8 ;  /* 0x000000ffff087224 */ /* 0x000fcc00078e0a08 */
[----:B------:R-:W-:-:S05]  /*8660*/  @!P1 IMAD.IADD R54, R54, 0x1, -R57 ;  /* 0x0000000136369824 */ /* 0x000fca00078e0a39 */
[C---:B------:R-:W-:Y:S01]  /*8670*/  ISETP.GT.U32.AND P3, PT, R57.reuse, R54, PT ;  /* 0x000000363900720c */ /* 0x040fe20003f64070 */
[C---:B------:R-:W-:Y:S01]  /*8680*/  IMAD R56, R57.reuse, R8, R56 ;  /* 0x0000000839387224 */ /* 0x040fe200078e0238 */
[----:B------:R-:W-:Y:S02]  /*8690*/  ISETP.GT.U32.AND P1, PT, R57, R52, PT ;  /* 0x000000343900720c */ /* 0x000fe40003f24070 */
[----:B--2---:R-:W-:-:S05]  /*86a0*/  IABS R38, R50 ;  /* 0x0000003200267213 */ /* 0x004fca0000000000 */
[----:B------:R-:W-:-:S04]  /*86b0*/  IMAD.HI.U32 R8, R0, R38, RZ ;  /* 0x0000002600087227 */ /* 0x000fc800078e00ff */
[----:B------:R-:W-:Y:S02]  /*86c0*/  IMAD.MOV R8, RZ, RZ, -R8 ;  /* 0x000000ffff087224 */ /* 0x000fe400078e0a08 */
[----:B------:R-:W-:Y:S02]  /*86d0*/  @!P3 IMAD.IADD R54, R54, 0x1, -R57 ;  /* 0x000000013636b824 */ /* 0x000fe400078e0a39 */
[----:B------:R-:W-:Y:S02]  /*86e0*/  IMAD R38, R57, R8, R38 ;  /* 0x0000000839267224 */ /* 0x000fe400078e0226 */
[----:B------:R-:W-:-:S03]  /*86f0*/  @!P0 IMAD.MOV R54, RZ, RZ, -R54 ;  /* 0x000000ffff368224 */ /* 0x000fc600078e0a36 */
[----:B------:R-:W-:Y:S01]  /*8700*/  ISETP.GT.U32.AND P0, PT, R57, R38, PT ;  /* 0x000000263900720c */ /* 0x000fe20003f04070 */
[----:B------:R-:W-:Y:S01]  /*8710*/  @!P6 IMAD.MOV R44, RZ, RZ, -R44 ;  /* 0x000000ffff2ce224 */ /* 0x000fe200078e0a2c */
[----:B------:R-:W-:Y:S01]  /*8720*/  ISETP.GE.AND P6, PT, R50, RZ, PT ;  /* 0x000000ff3200720c */ /* 0x000fe20003fc6270 */
[----:B------:R-:W-:-:S10]  /*8730*/  @!P1 IMAD.IADD R52, R52, 0x1, -R57 ;  /* 0x0000000134349824 */ /* 0x000fd400078e0a39 */
[----:B------:R-:W-:-:S05]  /*8740*/  @!P0 IMAD.IADD R38, R38, 0x1, -R57 ;  /* 0x0000000126268824 */ /* 0x000fca00078e0a39 */
[C---:B------:R-:W-:Y:S01]  /*8750*/  ISETP.GT.U32.AND P0, PT, R57.reuse, R38, PT ;  /* 0x000000263900720c */ /* 0x040fe20003f04070 */
[----:B------:R-:W-:Y:S01]  /*8760*/  @!P2 IMAD.MOV R48, RZ, RZ, -R48 ;  /* 0x000000ffff30a224 */ /* 0x000fe200078e0a30 */
[----:B------:R-:W-:-:S11]  /*8770*/  ISETP.GT.U32.AND P2, PT, R57, R56, PT ;  /* 0x000000383900720c */ /* 0x000fd60003f44070 */
[----:B------:R-:W-:-:S04]  /*8780*/  @!P0 IMAD.IADD R38, R38, 0x1, -R57 ;  /* 0x0000000126268824 */ /* 0x000fc800078e0a39 */
[----:B------:R-:W-:Y:S02]  /*8790*/  @!P6 IMAD.MOV R38, RZ, RZ, -R38 ;  /* 0x000000ffff26e224 */ /* 0x000fe400078e0a26 */
[----:B------:R-:W-:Y:S02]  /*87a0*/  @!P2 IMAD.IADD R56, R56, 0x1, -R57 ;  /* 0x000000013838a824 */ /* 0x000fe400078e0a39 */
[----:B------:R-:W-:-:S03]  /*87b0*/  @!P5 IMAD.MOV R52, RZ, RZ, -R52 ;  /* 0x000000ffff34d224 */ /* 0x000fc600078e0a34 */
[----:B------:R-:W-:-:S13]  /*87c0*/  ISETP.GT.U32.AND P5, PT, R57, R56, PT ;  /* 0x000000383900720c */ /* 0x000fda0003fa4070 */
[----:B------:R-:W-:-:S04]  /*87d0*/  @!P5 IMAD.IADD R56, R56, 0x1, -R57 ;  /* 0x000000013838d824 */ /* 0x000fc800078e0a39 */
[----:B------:R-:W-:Y:S01]  /*87e0*/  @!P4 IMAD.MOV R56, RZ, RZ, -R56 ;  /* 0x000000ffff38c224 */ /* 0x000fe200078e0a38 */
[----:B---3--:R-:W-:-:S05]  /*87f0*/  IABS R50, R32 ;  /* 0x0000002000327213 */ /* 0x008fca0000000000 */
[----:B------:R-:W-:Y:S01]  /*8800*/  IMAD.HI.U32 R8, R0, R50, RZ ;  /* 0x0000003200087227 */ /* 0x000fe200078e00ff */
[----:B------:R-:W-:-:S03]  /*8810*/  ISETP.GE.AND P1, PT, R32, RZ, PT ;  /* 0x000000ff2000720c */ /* 0x000fc60003f26270 */
[----:B------:R-:W-:Y:S01]  /*8820*/  IMAD.MOV R8, RZ, RZ, -R8 ;  /* 0x000000ffff087224 */ /* 0x000fe200078e0a08 */
[----:B----4-:R-:W-:-:S03]  /*8830*/  IABS R32, R18 ;  /* 0x0000001200207213 */ /* 0x010fc60000000000 */
[----:B------:R-:W-:Y:S01]  /*8840*/  IMAD R50, R57, R8, R50 ;  /* 0x0000000839327224 */ /* 0x000fe200078e0232 */
[----:B-----5:R-:W-:-:S05]  /*8850*/  IABS R10, R40 ;  /* 0x00000028000a7213 */ /* 0x020fca0000000000 */
[----:B------:R-:W-:Y:S02]  /*8860*/  IMAD.MOV.U32 R8, RZ, RZ, R10 ;  /* 0x000000ffff087224 */ /* 0x000fe400078e000a */
[----:B------:R-:W-:-:S04]  /*8870*/  IMAD.HI.U32 R10, R0, R32, RZ ;  /* 0x00000020000a7227 */ /* 0x000fc800078e00ff */
[----:B------:R-:W-:-:S04]  /*8880*/  IMAD.MOV R10, RZ, RZ, -R10 ;  /* 0x000000ffff0a7224 */ /* 0x000fc800078e0a0a */
[----:B------:R-:W-:-:S05]  /*8890*/  IMAD R32, R57, R10, R32 ;  /* 0x0000000a39207224 */ /* 0x000fca00078e0220 */
[----:B------:R-:W-:Y:S02]  /*88a0*/  ISETP.GT.U32.AND P6, PT, R57, R32, PT ;  /* 0x000000203900720c */ /* 0x000fe40003fc4070 */
[----:B------:R-:W-:Y:S02]  /*88b0*/  ISETP.GE.AND P3, PT, R18, RZ, PT ;  /* 0x000000ff1200720c */ /* 0x000fe40003f66270 */
[----:B------:R-:W-:Y:S02]  /*88c0*/  ISETP.GE.AND P2, PT, R26, RZ, PT ;  /* 0x000000ff1a00720c */ /* 0x000fe40003f46270 */
[----:B------:R-:W-:Y:S01]  /*88d0*/  IABS R18, R26 ;  /* 0x0000001a00127213 */ /* 0x000fe20000000000 */
[----:B------:R-:W-:Y:S01]  /*88e0*/  IMAD.HI.U32 R26, R0, R8, RZ ;  /* 0x00000008001a7227 */ /* 0x000fe200078e00ff */
[----:B------:R-:W-:-:S03]  /*88f0*/  IABS R45, R34 ;  /* 0x00000022002d7213 */ /* 0x000fc60000000000 */
[----:B------:R-:W-:Y:S02]  /*8900*/  IMAD.MOV R26, RZ, RZ, -R26 ;  /* 0x000000ffff1a7224 */ /* 0x000fe400078e0a1a */
[----:B------:R-:W-:Y:S02]  /*8910*/  @!P6 IMAD.IADD R32, R32, 0x1, -R57 ;  /* 0x000000012020e824 */ /* 0x000fe400078e0a39 */
[C---:B------:R-:W-:Y:S02]  /*8920*/  IMAD R8, R57.reuse, R26, R8 ;  /* 0x0000001a39087224 */ /* 0x040fe400078e0208 */
[----:B------:R-:W-:Y:S01]  /*8930*/  IMAD.HI.U32 R26, R0, R45, RZ ;  /* 0x0000002d001a7227 */ /* 0x000fe200078e00ff */
[----:B------:R-:W-:-:S03]  /*8940*/  ISETP.GT.U32.AND P6, PT, R57, R32, PT ;  /* 0x000000203900720c */ /* 0x000fc60003fc4070 */
[----:B------:R-:W-:Y:S02]  /*8950*/  IMAD.MOV R26, RZ, RZ, -R26 ;  /* 0x000000ffff1a7224 */ /* 0x000fe400078e0a1a */
[----:B------:R-:W-:-:S04]  /*8960*/  IMAD.HI.U32 R33, R0, R18, RZ ;  /* 0x0000001200217227 */ /* 0x000fc800078e00ff */
[C---:B------:R-:W-:Y:S01]  /*8970*/  IMAD R45, R57.reuse, R26, R45 ;  /* 0x0000001a392d7224 */ /* 0x040fe200078e022d */
[----:B------:R-:W-:Y:S01]  /*8980*/  ISETP.GE.AND P0, PT, R34, RZ, PT ;  /* 0x000000ff2200720c */ /* 0x000fe20003f06270 */
[----:B------:R-:W-:Y:S01]  /*8990*/  IMAD.MOV R33, RZ, RZ, -R33 ;  /* 0x000000ffff217224 */ /* 0x000fe200078e0a21 */
[----:B------:R-:W-:Y:S01]  /*89a0*/  IABS R34, R53 ;  /* 0x0000003500227213 */ /* 0x000fe20000000000 */
[----:B------:R-:W-:Y:S01]  /*89b0*/  @!P6 IMAD.IADD R32, R32, 0x1, -R57 ;  /* 0x000000012020e824 */ /* 0x000fe200078e0a39 */
[C---:B------:R-:W-:Y:S01]  /*89c0*/  ISETP.GT.U32.AND P6, PT, R57.reuse, R45, PT ;  /* 0x0000002d3900720c */ /* 0x040fe20003fc4070 */
[----:B------:R-:W-:Y:S01]  /*89d0*/  IMAD R18, R57, R33, R18 ;  /* 0x0000002139127224 */ /* 0x000fe200078e0212 */
[----:B------:R-:W-:Y:S01]  /*89e0*/  IABS R10, R46 ;  /* 0x0000002e000a7213 */ /* 0x000fe20000000000 */
[----:B------:R-:W-:Y:S01]  /*89f0*/  IMAD.HI.U32 R33, R0, R34, RZ ;  /* 0x0000002200217227 */ /* 0x000fe200078e00ff */
[----:B------:R-:W-:-:S03]  /*8a00*/  ISETP.GE.AND P4, PT, R40, RZ, PT ;  /* 0x000000ff2800720c */ /* 0x000fc60003f86270 */
[----:B------:R-:W-:Y:S01]  /*8a10*/  IMAD.HI.U32 R40, R0, R10, RZ ;  /* 0x0000000a00287227 */ /* 0x000fe200078e00ff */
[----:B------:R-:W-:-:S03]  /*8a20*/  ISETP.GT.U32.AND P5, PT, R57, R50, PT ;  /* 0x000000323900720c */ /* 0x000fc60003fa4070 */
[----:B------:R-:W-:Y:S02]  /*8a30*/  IMAD.MOV R33, RZ, RZ, -R33 ;  /* 0x000000ffff217224 */ /* 0x000fe400078e0a21 */
[----:B------:R-:W-:Y:S01]  /*8a40*/  IMAD.MOV R26, RZ, RZ, -R40 ;  /* 0x000000ffff1a7224 */ /* 0x000fe200078e0a28 */
[----:B------:R-:W-:Y:S01]  /*8a50*/  IABS R40, R61 ;  /* 0x0000003d00287213 */ /* 0x000fe20000000000 */
[----:B------:R-:W-:Y:S01]  /*8a60*/  IMAD R34, R57, R33, R34 ;  /* 0x0000002139227224 */ /* 0x000fe200078e0222 */
[----:B------:R-:W-:Y:S01]  /*8a70*/  IABS R33, R59 ;  /* 0x0000003b00217213 */ /* 0x000fe20000000000 */
[----:B------:R-:W-:Y:S02]  /*8a80*/  @!P6 IMAD.IADD R45, R45, 0x1, -R57 ;  /* 0x000000012d2de824 */ /* 0x000fe400078e0a39 */
[----:B------:R-:W-:-:S03]  /*8a90*/  IMAD.HI.U32 R58, R0, R40, RZ ;  /* 0x00000028003a7227 */ /* 0x000fc600078e00ff */
[----:B------:R-:W-:Y:S01]  /*8aa0*/  ISETP.GT.U32.AND P6, PT, R57, R45, PT ;  /* 0x0000002d3900720c */ /* 0x000fe20003fc4070 */
[----:B------:R-:W-:-:S04]  /*8ab0*/  IMAD.HI.U32 R4, R0, R33, RZ ;  /* 0x0000002100047227 */ /* 0x000fc800078e00ff */
[----:B-1----:R-:W-:Y:S02]  /*8ac0*/  IMAD.MOV R2, RZ, RZ, -R58 ;  /* 0x000000ffff027224 */ /* 0x002fe400078e0a3a */
[----:B------:R-:W-:Y:S02]  /*8ad0*/  IMAD.MOV R58, RZ, RZ, -R4 ;  /* 0x000000ffff3a7224 */ /* 0x000fe400078e0a04 */
[----:B------:R-:W-:Y:S02]  /*8ae0*/  @!P5 IMAD.IADD R50, R50, 0x1, -R57 ;  /* 0x000000013232d824 */ /* 0x000fe400078e0a39 */
[----:B------:R-:W-:-:S03]  /*8af0*/  IMAD R33, R57, R58, R33 ;  /* 0x0000003a39217224 */ /* 0x000fc600078e0221 */
[----:B------:R-:W-:Y:S01]  /*8b00*/  ISETP.GT.U32.AND P5, PT, R57, R50, PT ;  /* 0x000000323900720c */ /* 0x000fe20003fa4070 */
[----:B------:R-:W-:Y:S01]  /*8b10*/  @!P6 IMAD.IADD R45, R45, 0x1, -R57 ;  /* 0x000000012d2de824 */ /* 0x000fe200078e0a39 */
[----:B------:R-:W-:-:S11]  /*8b20*/  ISETP.GT.U32.AND P6, PT, R57, R33, PT ;  /* 0x000000213900720c */ /* 0x000fd60003fc4070 */
[--C-:B------:R-:W-:Y:S01]  /*8b30*/  @!P5 IMAD.IADD R50, R50, 0x1, -R57.reuse ;  /* 0x000000013232d824 */ /* 0x100fe200078e0a39 */
[----:B------:R-:W-:Y:S01]  /*8b40*/  ISETP.GT.U32.AND P5, PT, R57, R18, PT ;  /* 0x000000123900720c */ /* 0x000fe20003fa4070 */
[----:B------:R-:W-:Y:S01]  /*8b50*/  @!P6 IMAD.IADD R33, R33, 0x1, -R57 ;  /* 0x000000012121e824 */ /* 0x000fe200078e0a39 */
[----:B------:R-:W-:Y:S02]  /*8b60*/  ISETP.GE.AND P6, PT, R61, RZ, PT ;  /* 0x000000ff3d00720c */ /* 0x000fe40003fc6270 */
[----:B------:R-:W1:Y:S01]  /*8b70*/  S2R R61, SR_TID.X ;  /* 0x00000000003d7919 */ /* 0x000e620000002100 */
[----:B------:R-:W-:Y:S01]  /*8b80*/  @!P1 IMAD.MOV R50, RZ, RZ, -R50 ;  /* 0x000000ffff329224 */ /* 0x000fe200078e0a32 */
[----:B------:R-:W-:-:S07]  /*8b90*/  ISETP.GT.U32.AND P1, PT, R57, R8, PT ;  /* 0x000000083900720c */ /* 0x000fce0003f24070 */
[----:B------:R-:W-:Y:S02]  /*8ba0*/  @!P5 IMAD.IADD R18, R18, 0x1, -R57 ;  /* 0x000000011212d824 */ /* 0x000fe400078e0a39 */
[----:B------:R-:W-:-:S03]  /*8bb0*/  IMAD R10, R57, R26, R10 ;  /* 0x0000001a390a7224 */ /* 0x000fc600078e020a */
[----:B------:R-:W-:Y:S02]  /*8bc0*/  ISETP.GT.U32.AND P5, PT, R57, R18, PT ;  /* 0x000000123900720c */ /* 0x000fe40003fa4070 */
[----:B------:R-:W-:Y:S01]  /*8bd0*/  IABS R26, R60 ;  /* 0x0000003c001a7213 */ /* 0x000fe20000000000 */
[----:B------:R-:W-:-:S04]  /*8be0*/  @!P1 IMAD.IADD R8, R8, 0x1, -R57 ;  /* 0x0000000108089824 */ /* 0x000fc800078e0a39 */
[----:B------:R-:W-:Y:S01]  /*8bf0*/  IMAD.HI.U32 R0, R0, R26, RZ ;  /* 0x0000001a00007227 */ /* 0x000fe200078e00ff */
[----:B------:R-:W-:-:S03]  /*8c00*/  ISETP.GT.U32.AND P1, PT, R57, R8, PT ;  /* 0x000000083900720c */ /* 0x000fc60003f24070 */
[----:B------:R-:W-:Y:S02]  /*8c10*/  IMAD.MOV R0, RZ, RZ, -R0 ;  /* 0x000000ffff007224 */ /* 0x000fe400078e0a00 */
[----:B------:R-:W-:Y:S01]  /*8c20*/  @!P5 IMAD.IADD R18, R18, 0x1, -R57 ;  /* 0x000000011212d824 */ /* 0x000fe200078e0a39 */
[C---:B------:R-:W-:Y:S01]  /*8c30*/  ISETP.GT.U32.AND P5, PT, R57.reuse, R34, PT ;  /* 0x000000223900720c */ /* 0x040fe20003fa4070 */
[----:B------:R-:W-:Y:S01]  /*8c40*/  IMAD R26, R57, R0, R26 ;  /* 0x00000000391a7224 */ /* 0x000fe200078e021a */
[----:B-1----:R-:W-:Y:S02]  /*8c50*/  LOP3.LUT R0, R61, 0x3, RZ, 0xc0, !PT ;  /* 0x000000033d007812 */ /* 0x002fe400078ec0ff */
[----:B------:R-:W-:Y:S01]  /*8c60*/  SHF.R.U32.HI R58, RZ, 0x2, R61 ;  /* 0x00000002ff3a7819 */ /* 0x000fe2000001163d */
[----:B------:R-:W-:Y:S01]  /*8c70*/  IMAD R40, R57, R2, R40 ;  /* 0x0000000239287224 */ /* 0x000fe200078e0228 */
[----:B------:R-:W-:Y:S01]  /*8c80*/  LOP3.LUT R2, R61, 0x7, RZ, 0xc0, !PT ;  /* 0x000000073d027812 */ /* 0x000fe200078ec0ff */
[----:B------:R-:W-:Y:S01]  /*8c90*/  IMAD R0, R0, 0x110, RZ ;  /* 0x0000011000007824 */ /* 0x000fe200078e02ff */
[----:B------:R-:W-:Y:S01]  /*8ca0*/  SGXT.U32 R58, R58, 0x3 ;  /* 0x000000033a3a781a */ /* 0x000fe20000000000 */
[----:B------:R-:W-:Y:S01]  /*8cb0*/  @!P1 IMAD.IADD R8, R8, 0x1, -R57 ;  /* 0x0000000108089824 */ /* 0x000fe200078e0a39 */
[----:B------:R-:W-:-:S03]  /*8cc0*/  ISETP.GT.U32.AND P1, PT, R57, R10, PT ;  /* 0x0000000a3900720c */ /* 0x000fc60003f24070 */
[----:B------:R-:W-:Y:S01]  /*8cd0*/  @!P5 IMAD.IADD R34, R34, 0x1, -R57 ;  /* 0x000000012222d824 */ /* 0x000fe200078e0a39 */
[----:B------:R-:W-:Y:S01]  /*8ce0*/  ISETP.GT.U32.AND P5, PT, R57, R40, PT ;  /* 0x000000283900720c */ /* 0x000fe20003fa4070 */
[----:B------:R-:W-:Y:S01]  /*8cf0*/  IMAD.SHL.U32 R4, R61, 0x2, RZ ;  /* 0x000000023d047824 */ /* 0x000fe200078e00ff */
[----:B------:R-:W-:Y:S01]  /*8d00*/  LOP3.LUT R0, R0, R58, RZ, 0xfc, !PT ;  /* 0x0000003a00007212 */ /* 0x000fe200078efcff */
[----:B------:R-:W-:-:S04]  /*8d10*/  IMAD R2, R2, 0x90, RZ ;  /* 0x0000009002027824 */ /* 0x000fc800078e02ff */
[----:B------:R1:W-:Y:S04]  /*8d20*/  STL [R1+0x274c], R0 ;  /* 0x00274c0001007387 */ /* 0x0003e80000100800 */
[----:B------:R-:W2:Y:S01]  /*8d30*/  LDL.LU R7, [R1+0x104] ;  /* 0x0001040001077983 */ /* 0x000ea20000300800 */
[--C-:B------:R-:W-:Y:S01]  /*8d40*/  @!P1 IMAD.IADD R10, R10, 0x1, -R57.reuse ;  /* 0x000000010a0a9824 */ /* 0x100fe200078e0a39 */
[----:B-1----:R-:W-:Y:S02]  /*8d50*/  LOP3.LUT R0, R2, 0x30, R4, 0x78, !PT ;  /* 0x0000003002007812 */ /* 0x002fe400078e7804 */
[----:B------:R-:W3:Y:S01]  /*8d60*/  LDL.LU R2, [R1+0x110] ;  /* 0x0001100001027983 */ /* 0x000ee20000300800 */
[----:B------:R-:W-:-:S03]  /*8d70*/  @!P5 IMAD.IADD R40, R40, 0x1, -R57 ;  /* 0x000000012828d824 */ /* 0x000fc600078e0a39 */
[----:B------:R-:W4:Y:S04]  /*8d80*/  LDL.LU R25, [R1+0x118] ;  /* 0x0001180001197983 */ /* 0x000f280000300800 */
[----:B------:R-:W5:Y:S01]  /*8d90*/  LDL.LU R20, [R1+0x120] ;  /* 0x0001200001147983 */ /* 0x000f620000300800 */
[----:B------:R-:W-:-:S03]  /*8da0*/  @!P3 IMAD.MOV R32, RZ, RZ, -R32 ;  /* 0x000000ffff20b224 */ /* 0x000fc600078e0a20 */
[----:B------:R-:W5:Y:S01]  /*8db0*/  LDL.LU R12, [R1+0x11c] ;  /* 0x00011c00010c7983 */ /* 0x000f620000300800 */
[----:B------:R-:W-:-:S03]  /*8dc0*/  ISETP.GT.U32.AND P3, PT, R57, R10, PT ;  /* 0x0000000a3900720c */ /* 0x000fc60003f64070 */
[----:B------:R-:W5:Y:S01]  /*8dd0*/  LDL.LU R4, [R1+0x114] ;  /* 0x0001140001047983 */ /* 0x000f620000300800 */
[C---:B------:R-:W-:Y:S01]  /*8de0*/  ISETP.GT.U32.AND P5, PT, R57.reuse, R40, PT ;  /* 0x000000283900720c */ /* 0x040fe20003fa4070 */
[----:B------:R-:W-:Y:S02]  /*8df0*/  @!P4 IMAD.MOV R8, RZ, RZ, -R8 ;  /* 0x000000ffff08c224 */ /* 0x000fe400078e0a08 */
[----:B------:R-:W5:Y:S01]  /*8e00*/  LDL.LU R11, [R1+0x10c] ;  /* 0x00010c00010b7983 */ /* 0x000f620000300800 */
[----:B------:R-:W-:-:S03]  /*8e10*/  ISETP.GT.U32.AND P4, PT, R57, R33, PT ;  /* 0x000000213900720c */ /* 0x000fc60003f84070 */
[----:B------:R-:W5:Y:S04]  /*8e20*/  LDL.LU R49, [R1+0x108] ;  /* 0x0001080001317983 */ /* 0x000f680000300800 */
[----:B------:R-:W5:Y:S04]  /*8e30*/  LDL.LU R6, [R1+0x100] ;  /* 0x0001000001067983 */ /* 0x000f680000300800 */
[----:B------:R-:W5:Y:S01]  /*8e40*/  LDL.LU R55, [R1+0xfc] ;  /* 0x0000fc0001377983 */ /* 0x000f620000300800 */
[----:B------:R-:W-:-:S03]  /*8e50*/  @!P2 IMAD.MOV R18, RZ, RZ, -R18 ;  /* 0x000000ffff12a224 */ /* 0x000fc600078e0a12 */
[----:B------:R-:W5:Y:S01]  /*8e60*/  LDL.LU R15, [R1+0xf8] ;  /* 0x0000f800010f7983 */ /* 0x000f620000300800 */
[----:B------:R-:W-:Y:S01]  /*8e70*/  ISETP.GE.AND P2, PT, R53, RZ, PT ;  /* 0x000000ff3500720c */ /* 0x000fe20003f46270 */
[--C-:B------:R-:W-:Y:S02]  /*8e80*/  @!P3 IMAD.IADD R10, R10, 0x1, -R57.reuse ;  /* 0x000000010a0ab824 */ /* 0x100fe400078e0a39 */
[----:B------:R-:W5:Y:S01]  /*8e90*/  LDL.LU R36, [R1+0xf4] ;  /* 0x0000f40001247983 */ /* 0x000f620000300800 */
[----:B------:R-:W-:Y:S01]  /*8ea0*/  ISETP.GE.AND P3, PT, R46, RZ, PT ;  /* 0x000000ff2e00720c */ /* 0x000fe20003f66270 */
[--C-:B------:R-:W-:Y:S02]  /*8eb0*/  @!P5 IMAD.IADD R40, R40, 0x1, -R57.reuse ;  /* 0x000000012828d824 */ /* 0x100fe400078e0a39 */
[----:B------:R-:W5:Y:S01]  /*8ec0*/  LDL.LU R53, [R1+0xf0] ;  /* 0x0000f00001357983 */ /* 0x000f620000300800 */
[----:B------:R-:W-:Y:S01]  /*8ed0*/  LOP3.LUT R61, R61, 0x1f, RZ, 0xc0, !PT ;  /* 0x0000001f3d3d7812 */ /* 0x000fe200078ec0ff */
[----:B------:R-:W-:Y:S01]  /*8ee0*/  @!P4 IMAD.IADD R33, R33, 0x1, -R57 ;  /* 0x000000012121c824 */ /* 0x000fe200078e0a39 */
[----:B------:R-:W-:Y:S01]  /*8ef0*/  ISETP.GE.AND P5, PT, R59, RZ, PT ;  /* 0x000000ff3b00720c */ /* 0x000fe20003fa6270 */
[----:B------:R-:W5:Y:S01]  /*8f00*/  LDL.LU R46, [R1+0xec] ;  /* 0x0000ec00012e7983 */ /* 0x000f620000300800 */
[----:B------:R-:W-:-:S03]  /*8f10*/  ISETP.GE.AND P4, PT, R60, RZ, PT ;  /* 0x000000ff3c00720c */ /* 0x000fc60003f86270 */
[----:B------:R-:W5:Y:S01]  /*8f20*/  LDL.LU R59, [R1+0xe8] ;  /* 0x0000e800013b7983 */ /* 0x000f620000300800 */
[----:B0-----:R-:W-:-:S03]  /*8f30*/  IMAD R0, R61, R14, RZ ;  /* 0x0000000e3d007224 */ /* 0x001fc600078e02ff */
[----:B------:R-:W5:Y:S04]  /*8f40*/  LDL.LU R60, [R1+0xe4] ;  /* 0x0000e400013c7983 */ /* 0x000f680000300800 */
[----:B------:R-:W5:Y:S01]  /*8f50*/  LDL.LU R61, [R1+0xe0] ;  /* 0x0000e000013d7983 */ /* 0x000f620000300800 */
[----:B------:R-:W-:-:S13]  /*8f60*/  ISETP.GT.U32.AND P1, PT, R57, R34, PT ;  /* 0x000000223900720c */ /* 0x000fda0003f24070 */
[----:B------:R-:W-:Y:S01]  /*8f70*/  @!P1 IMAD.IADD R34, R34, 0x1, -R57 ;  /* 0x0000000122229824 */ /* 0x000fe200078e0a39 */
[----:B------:R-:W-:-:S13]  /*8f80*/  ISETP.GT.U32.AND P1, PT, R57, R26, PT ;  /* 0x0000001a3900720c */ /* 0x000fda0003f24070 */
[----:B------:R-:W-:-:S05]  /*8f90*/  @!P1 IMAD.IADD R26, R26, 0x1, -R57 ;  /* 0x000000011a1a9824 */ /* 0x000fca00078e0a39 */
[----:B------:R-:W-:Y:S01]  /*8fa0*/  ISETP.GT.U32.AND P1, PT, R57, R26, PT ;  /* 0x0000001a3900720c */ /* 0x000fe20003f24070 */
[----:B------:R-:W-:Y:S01]  /*8fb0*/  @!P0 IMAD.MOV R45, RZ, RZ, -R45 ;  /* 0x000000ffff2d8224 */ /* 0x000fe200078e0a2d */
[----:B------:R-:W-:Y:S02]  /*8fc0*/  ISETP.NE.AND P0, PT, R3, RZ, PT ;  /* 0x000000ff0300720c */ /* 0x000fe40003f05270 */
[----:B------:R-:W-:Y:S01]  /*8fd0*/  LOP3.LUT R58, RZ, R3, RZ, 0x33, !PT ;  /* 0x00000003ff3a7212 */ /* 0x000fe200078e33ff */
[----:B------:R-:W-:-:S08]  /*8fe0*/  IMAD R3, R14, 0x20, R0 ;  /* 0x000000200e037824 */ /* 0x000fd000078e0200 */
[----:B------:R-:W-:Y:S01]  /*8ff0*/  @!P1 IMAD.IADD R26, R26, 0x1, -R57 ;  /* 0x000000011a1a9824 */ /* 0x000fe200078e0a39 */
[----:B------:R-:W-:-:S05]  /*9000*/  IADD3 R57, P1, PT, R0, UR26, RZ ;  /* 0x0000001a00397c10 */ /* 0x000fca000ff3e0ff */
[----:B------:R-:W-:Y:S01]  /*9010*/  STL [R1+0x2758], R57 ;  /* 0x0027583901007387 */ /* 0x000fe20000100800 */
[C---:B--2---:R-:W-:Y:S02]  /*9020*/  SEL R14, R58.reuse, R7, !P0 ;  /* 0x000000073a0e7207 */ /* 0x044fe40004000000 */
[----:B---3--:R-:W-:-:S03]  /*9030*/  SEL R0, R58, R2, !P0 ;  /* 0x000000023a007207 */ /* 0x008fc60004000000 */
[----:B------:R-:W-:Y:S01]  /*9040*/  STL [R1+0x104], R14 ;  /* 0x0001040e01007387 */ /* 0x000fe20000100800 */
[----:B----4-:R-:W-:-:S03]  /*9050*/  SEL R7, R58, R25, !P0 ;  /* 0x000000193a077207 */ /* 0x010fc60004000000 */
[----:B------:R0:W-:Y:S01]  /*9060*/  STL [R1+0x110], R0 ;  /* 0x0001100001007387 */ /* 0x0001e20000100800 */
[----:B-----5:R-:W-:-:S03]  /*9070*/  SEL R2, R58, R20, !P0 ;  /* 0x000000143a027207 */ /* 0x020fc60004000000 */
[----:B------:R-:W-:Y:S01]  /*9080*/  STL [R1+0x118], R7 ;  /* 0x0001180701007387 */ /* 0x000fe20000100800 */
[----:B0-----:R-:W-:-:S03]  /*9090*/  SEL R0, R58, R12, !P0 ;  /* 0x0000000c3a007207 */ /* 0x001fc60004000000 */
[----:B------:R0:W-:Y:S01]  /*90a0*/  STL [R1+0x1d8], R2 ;  /* 0x0001d80201007387 */ /* 0x0001e20000100800 */
[----:B------:R-:W-:-:S03]  /*90b0*/  SEL R4, R58, R4, !P0 ;  /* 0x000000043a047207 */ /* 0x000fc60004000000 */
[----:B------:R1:W-:Y:S01]  /*90c0*/  STL [R1+0x1d4], R0 ;  /* 0x0001d40001007387 */ /* 0x0003e20000100800 */
[----:B0-----:R-:W-:-:S03]  /*90d0*/  SEL R2, R58, R11, !P0 ;  /* 0x0000000b3a027207 */ /* 0x001fc60004000000 */
[----:B------:R0:W-:Y:S01]  /*90e0*/  STL [R1+0x1d0], R4 ;  /* 0x0001d00401007387 */ /* 0x0001e20000100800 */
[----:B-1----:R-:W-:-:S03]  /*90f0*/  SEL R0, R58, R49, !P0 ;  /* 0x000000313a007207 */ /* 0x002fc60004000000 */
        /* <DEDUP_REMOVED lines=16> */
[----:B------:R1:W-:Y:S04]  /*9200*/  STL [R1+0x1ac], R4 ;  /* 0x0001ac0401007387 */ /* 0x0003e80000100800 */
[----:B------:R-:W2:Y:S01]  /*9210*/  LDL.LU R29, [R1+0xdc] ;  /* 0x0000dc00011d7983 */ /* 0x000ea20000300800 */
[----:B0-----:R-:W-:-:S03]  /*9220*/  SEL R0, R58, R61, !P0 ;  /* 0x0000003d3a007207 */ /* 0x001fc60004000000 */
[----:B------:R-:W-:Y:S04]  /*9230*/  STL [R1+0x1a8], R2 ;  /* 0x0001a80201007387 */ /* 0x000fe80000100800 */
[----:B------:R-:W3:Y:S04]  /*9240*/  LDL.LU R16, [R1+0xd8] ;  /* 0x0000d80001107983 */ /* 0x000ee80000300800 */
[----:B------:R0:W-:Y:S04]  /*9250*/  STL [R1+0x1a4], R0 ;  /* 0x0001a40001007387 */ /* 0x0001e80000100800 */
[----:B------:R-:W4:Y:S04]  /*9260*/  LDL.LU R23, [R1+0xd4] ;  /* 0x0000d40001177983 */ /* 0x000f280000300800 */
[----:B------:R-:W5:Y:S04]  /*9270*/  LDL.LU R22, [R1+0x84] ;  /* 0x0000840001167983 */ /* 0x000f680000300800 */
[----:B------:R-:W5:Y:S04]  /*9280*/  LDL.LU R17, [R1+0x80] ;  /* 0x0000800001117983 */ /* 0x000f680000300800 */
[----:B------:R-:W5:Y:S04]  /*9290*/  LDL.LU R37, [R1+0x70] ;  /* 0x0000700001257983 */ /* 0x000f680000300800 */
[----:B------:R-:W5:Y:S04]  /*92a0*/  LDL.LU R41, [R1+0x6c] ;  /* 0x00006c0001297983 */ /* 0x000f680000300800 */
[----:B------:R-:W5:Y:S04]  /*92b0*/  LDL.LU R14, [R1+0x68] ;  /* 0x00006800010e7983 */ /* 0x000f680000300800 */
[----:B------:R-:W5:Y:S04]  /*92c0*/  LDL.LU R25, [R1+0x60] ;  /* 0x0000600001197983 */ /* 0x000f680000300800 */
[----:B------:R-:W5:Y:S04]  /*92d0*/  LDL.LU R20, [R1+0x5c] ;  /* 0x00005c0001147983 */ /* 0x000f680000300800 */
[----:B------:R-:W5:Y:S04]  /*92e0*/  LDL.LU R12, [R1+0x58] ;  /* 0x00005800010c7983 */ /* 0x000f680000300800 */
[----:B-1----:R-:W5:Y:S04]  /*92f0*/  LDL.LU R4, [R1+0x54] ;  /* 0x0000540001047983 */ /* 0x002f680000300800 */
        /* <DEDUP_REMOVED lines=12> */
[----:B0-----:R-:W5:Y:S04]  /*93c0*/  LDL.LU R0, [R1+0x18] ;  /* 0x0000180001007983 */ /* 0x001f680000300800 */
[----:B------:R-:W5:Y:S04]  /*93d0*/  LDL.LU R51, [R1+0x14] ;  /* 0x0000140001337983 */ /* 0x000f680000300800 */
[----:B------:R-:W5:Y:S04]  /*93e0*/  LDL.LU R47, [R1+0x10] ;  /* 0x00001000012f7983 */ /* 0x000f680000300800 */
[----:B------:R-:W5:Y:S04]  /*93f0*/  LDL.LU R43, [R1+0xc] ;  /* 0x00000c00012b7983 */ /* 0x000f680000300800 */
[----:B------:R-:W5:Y:S04]  /*9400*/  LDL.LU R27, [R1+0x8] ;  /* 0x00000800011b7983 */ /* 0x000f680000300800 */
[----:B------:R-:W5:Y:S04]  /*9410*/  LDL.LU R7, [R1+0x4] ;  /* 0x0000040001077983 */ /* 0x000f680000300800 */
[----:B------:R-:W5:Y:S01]  /*9420*/  LDL.LU R2, [R1] ;  /* 0x0000000001027983 */ /* 0x000f620000300800 */
[----:B--2---:R-:W-:-:S05]  /*9430*/  SEL R29, R58, R29, !P0 ;  /* 0x0000001d3a1d7207 */ /* 0x004fca0004000000 */
[----:B------:R0:W-:Y:S01]  /*9440*/  STL [R1+0x1a0], R29 ;  /* 0x0001a01d01007387 */ /* 0x0001e20000100800 */
[----:B---3--:R-:W-:-:S03]  /*9450*/  SEL R16, R58, R16, !P0 ;  /* 0x000000103a107207 */ /* 0x008fc60004000000 */
[----:B0-----:R-:W2:Y:S01]  /*9460*/  LDL.LU R29, [R1+0x28b8] ;  /* 0x0028b800011d7983 */ /* 0x001ea20000300800 */
[----:B----4-:R-:W-:-:S03]  /*9470*/  SEL R23, R58, R23, !P0 ;  /* 0x000000173a177207 */ /* 0x010fc60004000000 */
[----:B------:R0:W-:Y:S01]  /*9480*/  STL [R1+0x19c], R16 ;  /* 0x00019c1001007387 */ /* 0x0001e20000100800 */
[C---:B-----5:R-:W-:Y:S02]  /*9490*/  SEL R22, R58.reuse, R22, !P0 ;  /* 0x000000163a167207 */ /* 0x060fe40004000000 */
[C---:B------:R-:W-:Y:S01]  /*94a0*/  SEL R17, R58.reuse, R17, !P0 ;  /* 0x000000113a117207 */ /* 0x040fe20004000000 */
[----:B0-----:R-:W3:Y:S01]  /*94b0*/  LDL.LU R16, [R1+0x28b4] ;  /* 0x0028b40001107983 */ /* 0x001ee20000300800 */
[----:B------:R-:W-:-:S03]  /*94c0*/  SEL R37, R58, R37, !P0 ;  /* 0x000000253a257207 */ /* 0x000fc60004000000 */
[----:B------:R0:W-:Y:S01]  /*94d0*/  STL [R1+0x198], R23 ;  /* 0x0001981701007387 */ /* 0x0001e20000100800 */
[C---:B------:R-:W-:Y:S02]  /*94e0*/  SEL R41, R58.reuse, R41, !P0 ;  /* 0x000000293a297207 */ /* 0x040fe40004000000 */
[C---:B------:R-:W-:Y:S01]  /*94f0*/  SEL R14, R58.reuse, R14, !P0 ;  /* 0x0000000e3a0e7207 */ /* 0x040fe20004000000 */
[----:B0-----:R-:W4:Y:S04]  /*9500*/  LDL.LU R23, [R1+0x28b0] ;  /* 0x0028b00001177983 */ /* 0x001f280000300800 */
[----:B------:R0:W-:Y:S01]  /*9510*/  STL [R1+0x194], R22 ;  /* 0x0001941601007387 */ /* 0x0001e20000100800 */
[C---:B------:R-:W-:Y:S02]  /*9520*/  SEL R25, R58.reuse, R25, !P0 ;  /* 0x000000193a197207 */ /* 0x040fe40004000000 */
[C---:B------:R-:W-:Y:S01]  /*9530*/  SEL R20, R58.reuse, R20, !P0 ;  /* 0x000000143a147207 */ /* 0x040fe20004000000 */
[----:B0-----:R-:W5:Y:S04]  /*9540*/  LDL.LU R22, [R1+0x28ac] ;  /* 0x0028ac0001167983 */ /* 0x001f680000300800 */
[----:B------:R0:W-:Y:S01]  /*9550*/  STL [R1+0x190], R17 ;  /* 0x0001901101007387 */ /* 0x0001e20000100800 */
[----:B------:R-:W-:-:S03]  /*9560*/  SEL R12, R58, R12, !P0 ;  /* 0x0000000c3a0c7207 */ /* 0x000fc60004000000 */
[----:B0-----:R-:W2:Y:S04]  /*9570*/  LDL.LU R17, [R1+0x28a8] ;  /* 0x0028a80001117983 */ /* 0x001ea80000300800 */
        /* <DEDUP_REMOVED lines=36> */
[----:B------:R0:W-:Y:S04]  /*97c0*/  STL [R1+0x15c], R36 ;  /* 0x00015c2401007387 */ /* 0x0001e80000100800 */
        /* <DEDUP_REMOVED lines=8> */
[----:B0-----:R-:W3:Y:S04]  /*9850*/  LDL.LU R60, [R1+0x2864] ;  /* 0x00286400013c7983 */ /* 0x001ee80000300800 */
[----:B------:R0:W-:Y:S04]  /*9860*/  STL [R1+0x148], R61 ;  /* 0x0001483d01007387 */ /* 0x0001e80000100800 */
[----:B0-----:R-:W4:Y:S01]  /*9870*/  LDL.LU R61, [R1+0x2860] ;  /* 0x00286000013d7983 */ /* 0x001f220000300800 */
[----:B------:R-:W-:-:S05]  /*9880*/  SEL R57, R58, R57, !P0 ;  /* 0x000000393a397207 */ /* 0x000fca0004000000 */
[----:B------:R0:W-:Y:S01]  /*9890*/  STL [R1+0x144], R57 ;  /* 0x0001443901007387 */ /* 0x0001e20000100800 */
[C---:B------:R-:W-:Y:S02]  /*98a0*/  SEL R47, R58.reuse, R47, !P0 ;  /* 0x0000002f3a2f7207 */ /* 0x040fe40004000000 */
[C---:B------:R-:W-:Y:S02]  /*98b0*/  SEL R43, R58.reuse, R43, !P0 ;  /* 0x0000002b3a2b7207 */ /* 0x040fe40004000000 */
[C---:B0-----:R-:W-:Y:S02]  /*98c0*/  SEL R57, R58.reuse, R0, !P0 ;  /* 0x000000003a397207 */ /* 0x041fe40004000000 */
[----:B------:R-:W-:-:S03]  /*98d0*/  SEL R0, R58, R51, !P0 ;  /* 0x000000333a007207 */ /* 0x000fc60004000000 */
[----:B------:R-:W-:Y:S01]  /*98e0*/  STL [R1+0x140], R57 ;  /* 0x0001403901007387 */ /* 0x000fe20000100800 */
[----:B------:R-:W-:-:S03]  /*98f0*/  SEL R7, R58, R7, !P0 ;  /* 0x000000073a077207 */ /* 0x000fc60004000000 */
[----:B------:R0:W-:Y:S01]  /*9900*/  STL [R1+0x13c], R0 ;  /* 0x00013c0001007387 */ /* 0x0001e20000100800 */
[----:B------:R-:W-:-:S03]  /*9910*/  SEL R2, R58, R2, !P0 ;  /* 0x000000023a027207 */ /* 0x000fc60004000000 */
[----:B------:R-:W-:Y:S01]  /*9920*/  STL [R1+0x138], R47 ;  /* 0x0001382f01007387 */ /* 0x000fe20000100800 */
[----:B0-----:R-:W-:-:S03]  /*9930*/  SEL R0, R58, R27, !P0 ;  /* 0x0000001b3a007207 */ /* 0x001fc60004000000 */
[----:B------:R-:W-:Y:S04]  /*9940*/  STL [R1+0x134], R43 ;  /* 0x0001342b01007387 */ /* 0x000fe80000100800 */
[----:B------:R-:W-:Y:S04]  /*9950*/  STL [R1+0x130], R0 ;  /* 0x0001300001007387 */ /* 0x000fe80000100800 */
[----:B------:R-:W-:Y:S04]  /*9960*/  STL [R1+0x12c], R7 ;  /* 0x00012c0701007387 */ /* 0x000fe80000100800 */
[----:B------:R2:W-:Y:S02]  /*9970*/  STL [R1+0x128], R2 ;  /* 0x0001280201007387 */ /* 0x0005e40000100800 */
[----:B--2---:R-:W-:-:S02]  /*9980*/  SEL R2, R58, R59, !P0 ;  /* 0x0000003b3a027207 */ /* 0x004fc40004000000 */
[C---:B---3--:R-:W-:Y:S02]  /*9990*/  SEL R7, R58.reuse, R60, !P0 ;  /* 0x0000003c3a077207 */ /* 0x048fe40004000000 */
[----:B----4-:R-:W-:-:S05]  /*99a0*/  SEL R0, R58, R61, !P0 ;  /* 0x0000003d3a007207 */ /* 0x010fca0004000000 */
[----:B------:R0:W-:Y:S04]  /*99b0*/  STL [R1+0x124], R0 ;  /* 0x0001240001007387 */ /* 0x0001e80000100800 */
        /* <DEDUP_REMOVED lines=8> */
[----:B------:R-:W2:Y:S04]  /*9a40*/  LDL.LU R51, [R1+0x8c] ;  /* 0x00008c0001337983 */ /* 0x000ea80000300800 */
[----:B------:R1:W-:Y:S04]  /*9a50*/  STL [R1+0x108], R2 ;  /* 0x0001080201007387 */ /* 0x0003e80000100800 */
[----:B------:R-:W3:Y:S04]  /*9a60*/  LDL.LU R47, [R1+0xd0] ;  /* 0x0000d000012f7983 */ /* 0x000ee80000300800 */
[----:B------:R4:W-:Y:S04]  /*9a70*/  STL [R1+0x100], R0 ;  /* 0x0001000001007387 */ /* 0x0009e80000100800 */
[----:B------:R-:W5:Y:S04]  /*9a80*/  LDL.LU R43, [R1+0xc4] ;  /* 0x0000c400012b7983 */ /* 0x000f680000300800 */
[----:B------:R-:W5:Y:S04]  /*9a90*/  LDL.LU R27, [R1+0xc8] ;  /* 0x0000c800011b7983 */ /* 0x000f680000300800 */
[----:B0-----:R-:W5:Y:S04]  /*9aa0*/  LDL.LU R7, [R1+0xac] ;  /* 0x0000ac0001077983 */ /* 0x001f680000300800 */
[----:B-1----:R-:W5:Y:S01]  /*9ab0*/  LDL.LU R2, [R1+0xbc] ;  /* 0x0000bc0001027983 */ /* 0x002f620000300800 */
[----:B------:R-:W-:-:S02]  /*9ac0*/  SEL R15, R58, R55, !P0 ;  /* 0x000000373a0f7207 */ /* 0x000fc40004000000 */
[C---:B----4-:R-:W-:Y:S02]  /*9ad0*/  SEL R0, R58.reuse, R6, !P0 ;  /* 0x000000063a007207 */ /* 0x050fe40004000000 */
[----:B------:R-:W4:Y:S04]  /*9ae0*/  LDL.LU R6, [R1+0x94] ;  /* 0x0000940001067983 */ /* 0x000f280000300800 */
[----:B------:R0:W-:Y:S04]  /*9af0*/  STL [R1+0xfc], R15 ;  /* 0x0000fc0f01007387 */ /* 0x0001e80000100800 */
[----:B------:R-:W4:Y:S04]  /*9b00*/  LDL.LU R55, [R1+0x88] ;  /* 0x0000880001377983 */ /* 0x000f280000300800 */
[----:B------:R1:W-:Y:S04]  /*9b10*/  STL [R1+0xf8], R0 ;  /* 0x0000f80001007387 */ /* 0x0003e80000100800 */
[----:B0-----:R-:W4:Y:S04]  /*9b20*/  LDL.LU R15, [R1+0xcc] ;  /* 0x0000cc00010f7983 */ /* 0x001f280000300800 */
[----:B------:R-:W4:Y:S01]  /*9b30*/  LDL.LU R36, [R1+0xb4] ;  /* 0x0000b40001247983 */ /* 0x000f220000300800 */
[----:B-1----:R-:W-:-:S03]  /*9b40*/  SEL R0, R58, R49, !P0 ;  /* 0x000000313a007207 */ /* 0x002fc60004000000 */
[----:B------:R-:W4:Y:S04]  /*9b50*/  LDL.LU R49, [R1+0xa0] ;  /* 0x0000a00001317983 */ /* 0x000f280000300800 */
[----:B------:R-:W4:Y:S04]  /*9b60*/  LDL.LU R53, [R1+0x98] ;  /* 0x0000980001357983 */ /* 0x000f280000300800 */
[----:B------:R0:W-:Y:S01]  /*9b70*/  STL [R1+0xf4], R0 ;  /* 0x0000f40001007387 */ /* 0x0001e20000100800 */
[----:B------:R-:W-:-:S03]  /*9b80*/  SEL R57, R58, R4, !P0 ;  /* 0x000000043a397207 */ /* 0x000fc60004000000 */
[----:B------:R-:W4:Y:S04]  /*9b90*/  LDL.LU R46, [R1+0x9c] ;  /* 0x00009c00012e7983 */ /* 0x000f280000300800 */
[----:B------:R-:W4:Y:S01]  /*9ba0*/  LDL.LU R59, [R1+0x90] ;  /* 0x00009000013b7983 */ /* 0x000f220000300800 */
[----:B0-----:R-:W-:-:S03]  /*9bb0*/  SEL R0, R58, R11, !P0 ;  /* 0x0000000b3a007207 */ /* 0x001fc60004000000 */
[----:B------:R-:W4:Y:S04]  /*9bc0*/  LDL.LU R11, [R1+0xa4] ;  /* 0x0000a400010b7983 */ /* 0x000f280000300800 */
[----:B------:R0:W-:Y:S04]  /*9bd0*/  STL [R1+0xf0], R0 ;  /* 0x0000f00001007387 */ /* 0x0001e80000100800 */
[----:B------:R-:W4:Y:S04]  /*9be0*/  LDL.LU R4, [R1+0xa8] ;  /* 0x0000a80001047983 */ /* 0x000f280000300800 */
[----:B------:R1:W-:Y:S01]  /*9bf0*/  STL [R1+0xec], R57 ;  /* 0x0000ec3901007387 */ /* 0x0003e20000100800 */
[----:B0-----:R-:W-:-:S03]  /*9c00*/  SEL R0, R58, R12, !P0 ;  /* 0x0000000c3a007207 */ /* 0x001fc60004000000 */
[----:B------:R-:W4:Y:S04]  /*9c10*/  LDL.LU R12, [R1+0xb0] ;  /* 0x0000b000010c7983 */ /* 0x000f280000300800 */
[----:B------:R-:W4:Y:S01]  /*9c20*/  LDL.LU R60, [R1+0x7c] ;  /* 0x00007c00013c7983 */ /* 0x000f220000300800 */
[----:B------:R-:W-:-:S03]  /*9c30*/  SEL R25, R58, R25, !P0 ;  /* 0x000000193a197207 */ /* 0x000fc60004000000 */
[----:B------:R0:W-:Y:S04]  /*9c40*/  STL [R1+0xe8], R0 ;  /* 0x0000e80001007387 */ /* 0x0001e80000100800 */
[----:B------:R-:W4:Y:S04]  /*9c50*/  LDL.LU R61, [R1+0x78] ;  /* 0x00007800013d7983 */ /* 0x000f280000300800 */
[----:B-1----:R-:W4:Y:S01]  /*9c60*/  LDL.LU R57, [R1+0x74] ;  /* 0x0000740001397983 */ /* 0x002f220000300800 */
[----:B0-----:R-:W-:-:S03]  /*9c70*/  SEL R0, R58, R20, !P0 ;  /* 0x000000143a007207 */ /* 0x001fc60004000000 */
[----:B------:R-:W4:Y:S04]  /*9c80*/  LDL.LU R20, [R1+0xb8] ;  /* 0x0000b80001147983 */ /* 0x000f280000300800 */
[----:B------:R0:W-:Y:S04]  /*9c90*/  STL [R1+0xe4], R0 ;  /* 0x0000e40001007387 */ /* 0x0001e80000100800 */
[----:B0-----:R-:W4:Y:S04]  /*9ca0*/  LDL.LU R0, [R1+0x64] ;  /* 0x0000640001007983 */ /* 0x001f280000300800 */
[----:B------:R0:W-:Y:S04]  /*9cb0*/  STL [R1+0xe0], R25 ;  /* 0x0000e01901007387 */ /* 0x0001e80000100800 */
[----:B0-----:R-:W4:Y:S01]  /*9cc0*/  LDL.LU R25, [R1+0xc0] ;  /* 0x0000c00001197983 */ /* 0x001f220000300800 */
[----:B--2---:R-:W-:-:S05]  /*9cd0*/  SEL R51, R58, R51, !P0 ;  /* 0x000000333a337207 */ /* 0x004fca0004000000 */
[----:B------:R0:W-:Y:S01]  /*9ce0*/  STL [R1+0xdc], R51 ;  /* 0x0000dc3301007387 */ /* 0x0001e20000100800 */
[----:B---3--:R-:W-:-:S03]  /*9cf0*/  SEL R47, R58, R47, !P0 ;  /* 0x0000002f3a2f7207 */ /* 0x008fc60004000000 */
[----:B0-----:R-:W2:Y:S01]  /*9d00*/  LDL.LU R51, [R1+0x285c] ;  /* 0x00285c0001337983 */ /* 0x001ea20000300800 */
[----:B-----5:R-:W-:-:S03]  /*9d10*/  SEL R43, R58, R43, !P0 ;  /* 0x0000002b3a2b7207 */ /* 0x020fc60004000000 */
[----:B------:R0:W-:Y:S01]  /*9d20*/  STL [R1+0xd8], R47 ;  /* 0x0000d82f01007387 */ /* 0x0001e20000100800 */
[C---:B------:R-:W-:Y:S02]  /*9d30*/  SEL R27, R58.reuse, R27, !P0 ;  /* 0x0000001b3a1b7207 */ /* 0x040fe40004000000 */
[C---:B------:R-:W-:Y:S01]  /*9d40*/  SEL R7, R58.reuse, R7, !P0 ;  /* 0x000000073a077207 */ /* 0x040fe20004000000 */
[----:B0-----:R-:W3:Y:S01]  /*9d50*/  LDL.LU R47, [R1+0x2858] ;  /* 0x00285800012f7983 */ /* 0x001ee20000300800 */
[----:B------:R-:W-:-:S03]  /*9d60*/  SEL R2, R58, R2, !P0 ;  /* 0x000000023a027207 */ /* 0x000fc60004000000 */
[----:B------:R0:W-:Y:S04]  /*9d70*/  STL [R1+0xd4], R43 ;  /* 0x0000d42b01007387 */ /* 0x0001e80000100800 */
[----:B0-----:R-:W5:Y:S04]  /*9d80*/  LDL.LU R43, [R1+0x2854] ;  /* 0x00285400012b7983 */ /* 0x001f680000300800 */
[----:B------:R0:W-:Y:S04]  /*9d90*/  STL [R1+0xd0], R27 ;  /* 0x0000d01b01007387 */ /* 0x0001e80000100800 */
[----:B0-----:R-:W2:Y:S04]  /*9da0*/  LDL.LU R27, [R1+0x2850] ;  /* 0x00285000011b7983 */ /* 0x001ea80000300800 */
[----:B------:R0:W-:Y:S04]  /*9db0*/  STL [R1+0xc8], R7 ;  /* 0x0000c80701007387 */ /* 0x0001e80000100800 */
[----:B0-----:R-:W2:Y:S04]  /*9dc0*/  LDL.LU R7, [R1+0x284c] ;  /* 0x00284c0001077983 */ /* 0x001ea80000300800 */
[----:B------:R0:W-:Y:S04]  /*9dd0*/  STL [R1+0xc4], R2 ;  /* 0x0000c40201007387 */ /* 0x0001e80000100800 */
[----:B0-----:R-:W3:Y:S01]  /*9de0*/  LDL.LU R2, [R1+0x2848] ;  /* 0x0028480001027983 */ /* 0x001ee20000300800 */
[----:B----4-:R-:W-:-:S02]  /*9df0*/  SEL R4, R58, R4, !P0 ;  /* 0x000000043a047207 */ /* 0x010fc40004000000 */
[----:B------:R-:W-:-:S05]  /*9e00*/  SEL R25, R58, R25, !P0 ;  /* 0x000000193a197207 */ /* 0x000fca0004000000 */
[----:B------:R0:W-:Y:S02]  /*9e10*/  STL [R1+0xc0], R25 ;  /* 0x0000c01901007387 */ /* 0x0001e40000100800 */
[C---:B0-----:R-:W-:Y:S02]  /*9e20*/  SEL R25, R58.reuse, R20, !P0 ;  /* 0x000000143a197207 */ /* 0x041fe40004000000 */
[C---:B------:R-:W-:Y:S02]  /*9e30*/  SEL R20, R58.reuse, R12, !P0 ;  /* 0x0000000c3a147207 */ /* 0x040fe40004000000 */
[C---:B------:R-:W-:Y:S01]  /*9e40*/  SEL R12, R58.reuse, R11, !P0 ;  /* 0x0000000b3a0c7207 */ /* 0x040fe20004000000 */
[----:B------:R-:W-:Y:S01]  /*9e50*/  STL [R1+0xbc], R25 ;  /* 0x0000bc1901007387 */ /* 0x000fe20000100800 */
[----:B------:R-:W-:-:S03]  /*9e60*/  SEL R11, R58, R49, !P0 ;  /* 0x000000313a0b7207 */ /* 0x000fc60004000000 */
[----:B------:R-:W-:Y:S04]  /*9e70*/  STL [R1+0xb8], R20 ;  /* 0x0000b81401007387 */ /* 0x000fe80000100800 */
[----:B------:R0:W-:Y:S04]  /*9e80*/  STL [R1+0xb0], R4 ;  /* 0x0000b00401007387 */ /* 0x0001e80000100800 */
[----:B------:R-:W-:Y:S01]  /*9e90*/  STL [R1+0xac], R12 ;  /* 0x0000ac0c01007387 */ /* 0x000fe20000100800 */
[----:B0-----:R-:W-:-:S03]  /*9ea0*/  SEL R4, R58, R6, !P0 ;  /* 0x000000063a047207 */ /* 0x001fc60004000000 */
[----:B------:R-:W-:Y:S04]  /*9eb0*/  STL [R1+0xa8], R11 ;  /* 0x0000a80b01007387 */ /* 0x000fe80000100800 */
[----:B------:R0:W-:Y:S02]  /*9ec0*/  STL [R1+0xa4], R4 ;  /* 0x0000a40401007387 */ /* 0x0001e40000100800 */
[C---:B0-----:R-:W-:Y:S02]  /*9ed0*/  SEL R4, R58.reuse, R55, !P0 ;  /* 0x000000373a047207 */ /* 0x041fe40004000000 */
[C---:B------:R-:W-:Y:S02]  /*9ee0*/  SEL R0, R58.reuse, R0, !P0 ;  /* 0x000000003a007207 */ /* 0x040fe40004000000 */
[----:B--2---:R-:W-:-:S02]  /*9ef0*/  SEL R6, R58, R7, !P0 ;  /* 0x000000073a067207 */ /* 0x004fc40004000000 */
[----:B---3--:R-:W-:-:S05]  /*9f00*/  SEL R2, R58, R2, !P0 ;  /* 0x000000023a027207 */ /* 0x008fca0004000000 */
[----:B------:R0:W-:Y:S04]  /*9f10*/  STL [R1+0xa0], R2 ;  /* 0x0000a00201007387 */ /* 0x0001e80000100800 */
[----:B------:R1:W-:Y:S04]  /*9f20*/  STL [R1+0x94], R6 ;  /* 0x0000940601007387 */ /* 0x0003e80000100800 */
[----:B------:R2:W-:Y:S01]  /*9f30*/  STL [R1+0x8c], R4 ;  /* 0x00008c0401007387 */ /* 0x0005e20000100800 */
[C---:B0-----:R-:W-:Y:S02]  /*9f40*/  SEL R2, R58.reuse, R15, !P0 ;  /* 0x0000000f3a027207 */ /* 0x041fe40004000000 */
[----:B-1----:R-:W-:-:S03]  /*9f50*/  SEL R6, R58, R36, !P0 ;  /* 0x000000243a067207 */ /* 0x002fc60004000000 */
[----:B------:R0:W-:Y:S01]  /*9f60*/  STL [R1+0x88], R2 ;  /* 0x0000880201007387 */ /* 0x0001e20000100800 */
[----:B--2---:R-:W-:-:S03]  /*9f70*/  SEL R4, R58, R27, !P0 ;  /* 0x0000001b3a047207 */ /* 0x004fc60004000000 */
        /* <DEDUP_REMOVED lines=8> */
[C---:B-----5:R-:W-:Y:S02]  /*a000*/  SEL R2, R58.reuse, R43, !P0 ;  /* 0x0000002b3a027207 */ /* 0x060fe40004000000 */
[----:B0-----:R-:W-:-:S03]  /*a010*/  SEL R6, R58, R47, !P0 ;  /* 0x0000002f3a067207 */ /* 0x001fc60004000000 */
[----:B------:R0:W-:Y:S01]  /*a020*/  STL [R1+0x60], R2 ;  /* 0x0000600201007387 */ /* 0x0001e20000100800 */
[----:B-1----:R-:W-:-:S03]  /*a030*/  SEL R4, R58, R51, !P0 ;  /* 0x000000333a047207 */ /* 0x002fc60004000000 */
        /* <DEDUP_REMOVED lines=8> */
[C---:B0-----:R-:W-:Y:S01]  /*a0c0*/  SEL R2, R58.reuse, R14, !P0 ;  /* 0x0000000e3a027207 */ /* 0x041fe20004000000 */
[----:B------:R-:W0:Y:S01]  /*a0d0*/  S2R R15, SR_TID.X ;  /* 0x00000000000f7919 */ /* 0x000e220000002100 */
[----:B-1----:R-:W1:Y:S01]  /*a0e0*/  LDC R6, c[0x0][0x3ac] ;  /* 0x0000eb00ff067b82 */ /* 0x002e620000000800 */
[C---:B--2---:R-:W-:Y:S02]  /*a0f0*/  SEL R4, R58.reuse, R41, !P0 ;  /* 0x000000293a047207 */ /* 0x044fe40004000000 */
[----:B------:R2:W-:Y:S04]  /*a100*/  STL [R1+0x48], R2 ;  /* 0x0000480201007387 */ /* 0x0005e80000100800 */
[----:B------:R3:W-:Y:S04]  /*a110*/  STL [R1+0x44], R0 ;  /* 0x0000440001007387 */ /* 0x0007e80000100800 */
[----:B------:R4:W-:Y:S01]  /*a120*/  STL [R1+0x40], R4 ;  /* 0x0000400401007387 */ /* 0x0009e20000100800 */
[----:B--2---:R-:W-:-:S02]  /*a130*/  SEL R2, R58, R37, !P0 ;  /* 0x000000253a027207 */ /* 0x004fc40004000000 */
[----:B---3--:R-:W-:-:S03]  /*a140*/  SEL R0, R58, R17, !P0 ;  /* 0x000000113a007207 */ /* 0x008fc60004000000 */
[----:B------:R2:W-:Y:S01]  /*a150*/  STL [R1+0x3c], R2 ;  /* 0x00003c0201007387 */ /* 0x0005e20000100800 */
[----:B----4-:R-:W-:-:S03]  /*a160*/  SEL R4, R58, R22, !P0 ;  /* 0x000000163a047207 */ /* 0x010fc60004000000 */
[----:B------:R3:W-:Y:S04]  /*a170*/  STL [R1+0x38], R0 ;  /* 0x0000380001007387 */ /* 0x0007e80000100800 */
[----:B------:R4:W-:Y:S01]  /*a180*/  STL [R1+0x34], R4 ;  /* 0x0000340401007387 */ /* 0x0009e20000100800 */
[C---:B--2---:R-:W-:Y:S02]  /*a190*/  SEL R2, R58.reuse, R23, !P0 ;  /* 0x000000173a027207 */ /* 0x044fe40004000000 */
        /* <DEDUP_REMOVED lines=16> */
[----:B------:R-:W-:Y:S01]  /*a2a0*/  STL [R1+0x10], R4 ;  /* 0x0000100401007387 */ /* 0x000fe20000100800 */
[----:B--2---:R-:W-:-:S03]  /*a2b0*/  SEL R2, R58, R28, !P0 ;  /* 0x0000001c3a027207 */ /* 0x004fc60004000000 */
[----:B------:R-:W2:Y:S04]  /*a2c0*/  LDL.LU R12, [R1+0x20c] ;  /* 0x00020c00010c7983 */ /* 0x000ea80000300800 */
[----:B------:R-:W-:Y:S04]  /*a2d0*/  STL [R1+0xc], R2 ;  /* 0x00000c0201007387 */ /* 0x000fe80000100800 */
[----:B------:R-:W4:Y:S01]  /*a2e0*/  LDL.LU R11, [R1+0x208] ;  /* 0x00020800010b7983 */ /* 0x000f220000300800 */
[C---:B---3--:R-:W-:Y:S02]  /*a2f0*/  SEL R0, R58.reuse, R30, !P0 ;  /* 0x0000001e3a007207 */ /* 0x048fe40004000000 */
[----:B------:R-:W-:-:S03]  /*a300*/  SEL R57, R58, R31, !P0 ;  /* 0x0000001f3a397207 */ /* 0x000fc60004000000 */
[----:B------:R3:W-:Y:S01]  /*a310*/  STL [R1+0x8], R0 ;  /* 0x0000080001007387 */ /* 0x0007e20000100800 */
[C---:B------:R-:W-:Y:S02]  /*a320*/  SEL R61, R58.reuse, R39, !P0 ;  /* 0x000000273a3d7207 */ /* 0x040fe40004000000 */
[C---:B------:R-:W-:Y:S01]  /*a330*/  SEL R60, R58.reuse, R42, !P0 ;  /* 0x0000002a3a3c7207 */ /* 0x040fe20004000000 */
[----:B------:R-:W-:Y:S01]  /*a340*/  STL [R1+0x27e8], R57 ;  /* 0x0027e83901007387 */ /* 0x000fe20000100800 */
[C---:B------:R-:W-:Y:S02]  /*a350*/  SEL R59, R58.reuse, R44, !P0 ;  /* 0x0000002c3a3b7207 */ /* 0x040fe40004000000 */
[C---:B---3--:R-:W-:Y:S02]  /*a360*/  SEL R0, R58.reuse, R35, !P0 ;  /* 0x000000233a007207 */ /* 0x048fe40004000000 */
[C---:B------:R-:W-:Y:S02]  /*a370*/  SEL R55, R58.reuse, R48, !P0 ;  /* 0x000000303a377207 */ /* 0x040fe40004000000 */
[C---:B------:R-:W-:Y:S01]  /*a380*/  SEL R53, R58.reuse, R52, !P0 ;  /* 0x000000343a357207 */ /* 0x040fe20004000000 */
[----:B------:R-:W-:Y:S01]  /*a390*/  STL [R1+0x27ec], R0 ;  /* 0x0027ec0001007387 */ /* 0x000fe20000100800 */
[----:B------:R-:W-:-:S02]  /*a3a0*/  SEL R54, R58, R54, !P0 ;  /* 0x000000363a367207 */ /* 0x000fc40004000000 */
[C---:B------:R-:W-:Y:S01]  /*a3b0*/  SEL R56, R58.reuse, R56, !P0 ;  /* 0x000000383a387207 */ /* 0x040fe20004000000 */
[----:B------:R-:W-:Y:S01]  /*a3c0*/  STL [R1+0x27f0], R61 ;  /* 0x0027f03d01007387 */ /* 0x000fe20000100800 */
[C---:B------:R-:W-:Y:S01]  /*a3d0*/  SEL R52, R58.reuse, R38, !P0 ;  /* 0x000000263a347207 */ /* 0x040fe20004000000 */
[----:B------:R-:W-:Y:S02]  /*a3e0*/  @!P2 IMAD.MOV R34, RZ, RZ, -R34 ;  /* 0x000000ffff22a224 */ /* 0x000fe400078e0a22 */
[----:B------:R-:W-:Y:S01]  /*a3f0*/  STL [R1+0x27f4], R60 ;  /* 0x0027f43c01007387 */ /* 0x000fe20000100800 */
[C---:B------:R-:W-:Y:S01]  /*a400*/  SEL R51, R58.reuse, R50, !P0 ;  /* 0x000000323a337207 */ /* 0x040fe20004000000 */
[----:B------:R-:W-:Y:S01]  /*a410*/  @!P3 IMAD.MOV R10, RZ, RZ, -R10 ;  /* 0x000000ffff0ab224 */ /* 0x000fe200078e0a0a */
[----:B0-----:R-:W-:Y:S01]  /*a420*/  LOP3.LUT R15, R15, 0x1f, RZ, 0xc0, !PT ;  /* 0x0000001f0f0f7812 */ /* 0x001fe200078ec0ff */
[----:B------:R-:W-:Y:S01]  /*a430*/  STL [R1+0x27f8], R59 ;  /* 0x0027f83b01007387 */ /* 0x000fe20000100800 */
[----:B------:R-:W-:Y:S01]  /*a440*/  SEL R36, R58, R32, !P0 ;  /* 0x000000203a247207 */ /* 0x000fe20004000000 */
[----:B------:R-:W-:-:S02]  /*a450*/  @!P6 IMAD.MOV R40, RZ, RZ, -R40 ;  /* 0x000000ffff28e224 */ /* 0x000fc400078e0a28 */
[----:B------:R-:W-:Y:S01]  /*a460*/  STL [R1+0x27fc], R55 ;  /* 0x0027fc3701007387 */ /* 0x000fe20000100800 */
[C---:B------:R-:W-:Y:S01]  /*a470*/  SEL R44, R58.reuse, R18, !P0 ;  /* 0x000000123a2c7207 */ /* 0x040fe20004000000 */
[----:B------:R-:W-:Y:S02]  /*a480*/  @!P5 IMAD.MOV R33, RZ, RZ, -R33 ;  /* 0x000000ffff21d224 */ /* 0x000fe400078e0a21 */
[----:B------:R-:W-:Y:S01]  /*a490*/  STL [R1+0x2800], R53 ;  /* 0x0028003501007387 */ /* 0x000fe20000100800 */
[C---:B------:R-:W-:Y:S01]  /*a4a0*/  SEL R46, R58.reuse, R8, !P0 ;  /* 0x000000083a2e7207 */ /* 0x040fe20004000000 */
[----:B------:R-:W-:Y:S02]  /*a4b0*/  @!P4 IMAD.MOV R26, RZ, RZ, -R26 ;  /* 0x000000ffff1ac224 */ /* 0x000fe400078e0a1a */
[----:B------:R-:W-:Y:S01]  /*a4c0*/  STL [R1+0x2804], R54 ;  /* 0x0028043601007387 */ /* 0x000fe20000100800 */
[----:B------:R-:W-:Y:S01]  /*a4d0*/  SEL R45, R58, R45, !P0 ;  /* 0x0000002d3a2d7207 */ /* 0x000fe20004000000 */
[----:B-1----:R-:W-:-:S02]  /*a4e0*/  IMAD R15, R15, R6, RZ ;  /* 0x000000060f0f7224 */ /* 0x002fc400078e02ff */
[----:B------:R-:W-:Y:S01]  /*a4f0*/  STL [R1+0x2808], R56 ;  /* 0x0028083801007387 */ /* 0x000fe20000100800 */
[----:B------:R-:W-:-:S03]  /*a500*/  SEL R47, R58, R34, !P0 ;  /* 0x000000223a2f7207 */ /* 0x000fc60004000000 */
        /* <DEDUP_REMOVED lines=9> */
[----:B------:R-:W-:Y:S02]  /*a5a0*/  LEA.HI.X.SX32 R4, R15, UR27, 0x1, P1 ;  /* 0x0000001b0f047c11 */ /* 0x000fe400088f0eff */
[C---:B------:R-:W-:Y:S01]  /*a5b0*/  IADD3 R2, P0, PT, R3.reuse, UR26, RZ ;  /* 0x0000001a03027c10 */ /* 0x040fe2000ff1e0ff */
[----:B------:R-:W-:Y:S01]  /*a5c0*/  STL [R1+0x2820], R45 ;  /* 0x0028202d01007387 */ /* 0x000fe20000100800 */
[----:B------:R-:W0:Y:S03]  /*a5d0*/  LDC R15, c[0x0][0x3ac] ;  /* 0x0000eb00ff0f7b82 */ /* 0x000e260000000800 */
[----:B------:R-:W-:Y:S04]  /*a5e0*/  STL [R1+0x2824], R47 ;  /* 0x0028242f01007387 */ /* 0x000fe80000100800 */
[----:B------:R-:W-:Y:S01]  /*a5f0*/  STL [R1+0x2828], R48 ;  /* 0x0028283001007387 */ /* 0x000fe20000100800 */
[----:B------:R-:W-:-:S03]  /*a600*/  LEA.HI.X.SX32 R38, R3, UR27, 0x1, P0 ;  /* 0x0000001b03267c11 */ /* 0x000fc600080f0eff */
[----:B------:R-:W-:Y:S04]  /*a610*/  STL [R1+0x282c], R49 ;  /* 0x00282c3101007387 */ /* 0x000fe80000100800 */
[----:B------:R-:W-:Y:S04]  /*a620*/  STL [R1+0x2830], R50 ;  /* 0x0028303201007387 */ /* 0x000fe80000100800 */
[----:B------:R-:W-:Y:S04]  /*a630*/  STL [R1+0x2834], R58 ;  /* 0x0028343a01007387 */ /* 0x000fe80000100800 */
[----:B------:R-:W-:Y:S04]  /*a640*/  STL [R1+0x2754], R4 ;  /* 0x0027540401007387 */ /* 0x000fe80000100800 */
[----:B------:R1:W-:Y:S01]  /*a650*/  STL [R1+0x275c], R2 ;  /* 0x00275c0201007387 */ /* 0x0003e20000100800 */
[----:B0-----:R-:W-:-:S04]  /*a660*/  IMAD R6, R15, 0x20, R3 ;  /* 0x000000200f067824 */ /* 0x001fc800078e0203 */
[----:B------:R-:W-:Y:S02]  /*a670*/  IMAD R3, R15, 0x20, R6 ;  /* 0x000000200f037824 */ /* 0x000fe400078e0206 */
[----:B--2---:R-:W-:Y:S02]  /*a680*/  IMAD R7, R12, UR74, RZ ;  /* 0x0000004a0c077c24 */ /* 0x004fe4000f8e02ff */
[----:B------:R-:W2:Y:S04]  /*a690*/  LDL.LU R12, [R1+0x104] ;  /* 0x00010400010c7983 */ /* 0x000ea80000300800 */
[----:B------:R-:W3:Y:S01]  /*a6a0*/  LDL.LU R9, [R1+0x110] ;  /* 0x0001100001097983 */ /* 0x000ee20000300800 */
[----:B----4-:R-:W-:-:S03]  /*a6b0*/  IMAD R5, R11, UR74, RZ ;  /* 0x0000004a0b057c24 */ /* 0x010fc6000f8e02ff */
[----:B------:R-:W4:Y:S04]  /*a6c0*/  LDL.LU R41, [R1+0x118] ;  /* 0x0001180001297983 */ /* 0x000f280000300800 */
[----:B------:R-:W-:Y:S04]  /*a6d0*/  STL [R1+0x2760], R38 ;  /* 0x0027602601007387 */ /* 0x000fe80000100800 */
        /* <DEDUP_REMOVED lines=12> */
[----:B------:R-:W-:-:S02]  /*a7a0*/  IADD3 R37, P2, PT, R6, UR26, RZ ;  /* 0x0000001a06257c10 */ /* 0x000fc4000ff5e0ff */
[----:B-1----:R-:W-:Y:S02]  /*a7b0*/  IADD3 R2, P0, PT, R7, UR24, RZ ;  /* 0x0000001807027c10 */ /* 0x002fe4000ff1e0ff */
[----:B------:R-:W-:Y:S02]  /*a7c0*/  IADD3 R13, P3, PT, R3, UR26, RZ ;  /* 0x0000001a030d7c10 */ /* 0x000fe4000ff7e0ff */
[----:B------:R-:W-:Y:S01]  /*a7d0*/  IADD3 R0, P1, PT, R5, UR24, RZ ;  /* 0x0000001805007c10 */ /* 0x000fe2000ff3e0ff */
[----:B------:R-:W-:Y:S01]  /*a7e0*/  STL [R1+0x2764], R37 ;  /* 0x0027642501007387 */ /* 0x000fe20000100800 */
[----:B------:R-:W-:-:S03]  /*a7f0*/  LEA.HI.X.SX32 R6, R6, UR27, 0x1, P2 ;  /* 0x0000001b06067c11 */ /* 0x000fc600090f0eff */
[----:B------:R0:W-:Y:S01]  /*a800*/  STL [R1+0x900], R2 ;  /* 0x0009000201007387 */ /* 0x0001e20000100800 */
[----:B------:R-:W-:-:S03]  /*a810*/  LEA.HI.X.SX32 R3, R3, UR27, 0x1, P3 ;  /* 0x0000001b03037c11 */ /* 0x000fc600098f0eff */
[----:B------:R-:W-:Y:S04]  /*a820*/  STL [R1+0x2768], R13 ;  /* 0x0027680d01007387 */ /* 0x000fe80000100800 */
[----:B------:R1:W-:Y:S01]  /*a830*/  STL [R1+0x908], R0 ;  /* 0x0009080001007387 */ /* 0x0003e20000100800 */
[----:B0-----:R-:W-:-:S03]  /*a840*/  LEA.HI.X.SX32 R2, R7, UR25, 0x1, P0 ;  /* 0x0000001907027c11 */ /* 0x001fc600080f0eff */
[----:B------:R-:W-:Y:S01]  /*a850*/  STL [R1+0x276c], R6 ;  /* 0x00276c0601007387 */ /* 0x000fe20000100800 */
[----:B-1----:R-:W-:-:S03]  /*a860*/  LEA.HI.X.SX32 R0, R5, UR25, 0x1, P1 ;  /* 0x0000001905007c11 */ /* 0x002fc600088f0eff */
[----:B------:R-:W-:Y:S04]  /*a870*/  STL [R1+0x8fc], R2 ;  /* 0x0008fc0201007387 */ /* 0x000fe80000100800 */
[----:B------:R-:W-:Y:S04]  /*a880*/  STL [R1+0x2770], R3 ;  /* 0x0027700301007387 */ /* 0x000fe80000100800 */
[----:B------:R0:W-:Y:S01]  /*a890*/  STL [R1+0x904], R0 ;  /* 0x0009040001007387 */ /* 0x0001e20000100800 */
[----:B--2---:R-:W-:Y:S02]  /*a8a0*/  IMAD R12, R12, UR76, RZ ;  /* 0x0000004c0c0c7c24 */ /* 0x004fe4000f8e02ff */
[----:B---3--:R-:W-:-:S03]  /*a8b0*/  IMAD R40, R9, UR76, RZ ;  /* 0x0000004c09287c24 */ /* 0x008fc6000f8e02ff */
[----:B------:R-:W-:Y:S01]  /*a8c0*/  STL [R1+0x2838], R12 ;  /* 0x0028380c01007387 */ /* 0x000fe20000100800 */
[----:B----4-:R-:W-:-:S03]  /*a8d0*/  IMAD R41, R41, UR76, RZ ;  /* 0x0000004c29297c24 */ /* 0x010fc6000f8e02ff */
[----:B------:R-:W-:Y:S01]  /*a8e0*/  STL [R1+0x283c], R40 ;  /* 0x00283c2801007387 */ /* 0x000fe20000100800 */
[----:B-----5:R-:W-:-:S03]  /*a8f0*/  IMAD R11, R11, UR76, RZ ;  /* 0x0000004c0b0b7c24 */ /* 0x020fc6000f8e02ff */
[----:B------:R-:W-:Y:S04]  /*a900*/  STL [R1+0x2840], R41 ;  /* 0x0028402901007387 */ /* 0x000fe80000100800 */
[----:B------:R-:W-:Y:S04]  /*a910*/  STL [R1+0x2844], R11 ;  /* 0x0028440b01007387 */ /* 0x000fe80000100800 */
[----:B------:R-:W2:Y:S01]  /*a920*/  LDL.LU R45, [R1+0x1a8] ;  /* 0x0001a800012d7983 */ /* 0x000ea20000300800 */
[----:B------:R-:W-:-:S03]  /*a930*/  IMAD R35, R29, UR76, RZ ;  /* 0x0000004c1d237c24 */ /* 0x000fc6000f8e02ff */
[----:B------:R-:W3:Y:S04]  /*a940*/  LDL.LU R32, [R1+0x1a4] ;  /* 0x0001a40001207983 */ /* 0x000ee80000300800 */
[----:B------:R-:W4:Y:S01]  /*a950*/  LDL.LU R8, [R1+0x1a0] ;  /* 0x0001a00001087983 */ /* 0x000f220000300800 */
[----:B------:R-:W-:Y:S02]  /*a960*/  IMAD R34, R22, UR76, RZ ;  /* 0x0000004c16227c24 */ /* 0x000fe4000f8e02ff */
[----:B------:R-:W-:Y:S02]  /*a970*/  IMAD R28, R17, UR76, RZ ;  /* 0x0000004c111c7c24 */ /* 0x000fe4000f8e02ff */
[----:B------:R-:W-:Y:S02]  /*a980*/  IMAD R17, R14, UR76, RZ ;  /* 0x0000004c0e117c24 */ /* 0x000fe4000f8e02ff */
[----:B------:R-:W-:-:S02]  /*a990*/  IMAD R19, R25, UR76, RZ ;  /* 0x0000004c19137c24 */ /* 0x000fc4000f8e02ff */
[----:B------:R-:W-:Y:S02]  /*a9a0*/  IMAD R25, R20, UR76, RZ ;  /* 0x0000004c14197c24 */ /* 0x000fe4000f8e02ff */
[----:B------:R-:W5:Y:S04]  /*a9b0*/  LDL.LU R20, [R1+0x19c] ;  /* 0x00019c0001147983 */ /* 0x000f680000300800 */
[----:B------:R-:W3:Y:S04]  /*a9c0*/  LDL.LU R18, [R1+0x198] ;  /* 0x0001980001127983 */ /* 0x000ee80000300800 */
[----:B------:R-:W3:Y:S04]  /*a9d0*/  LDL.LU R29, [R1+0x194] ;  /* 0x00019400011d7983 */ /* 0x000ee80000300800 */
[----:B------:R-:W3:Y:S04]  /*a9e0*/  LDL.LU R46, [R1+0x190] ;  /* 0x00019000012e7983 */ /* 0x000ee80000300800 */
[----:B------:R-:W3:Y:S04]  /*a9f0*/  LDL.LU R14, [R1+0x18c] ;  /* 0x00018c00010e7983 */ /* 0x000ee80000300800 */
[----:B------:R-:W3:Y:S01]  /*aa00*/  LDL.LU R24, [R1+0x188] ;  /* 0x0001880001187983 */ /* 0x000ee20000300800 */
[----:B------:R-:W-:-:S03]  /*aa10*/  IMAD R10, R15, UR76, RZ ;  /* 0x0000004c0f0a7c24 */ /* 0x000fc6000f8e02ff */
[----:B------:R-:W3:Y:S01]  /*aa20*/  LDL.LU R22, [R1+0x184] ;  /* 0x0001840001167983 */ /* 0x000ee20000300800 */
[----:B------:R-:W-:-:S03]  /*aa30*/  IMAD R7, R23, UR76, RZ ;  /* 0x0000004c17077c24 */ /* 0x000fc6000f8e02ff */
[----:B------:R-:W3:Y:S01]  /*aa40*/  LDL.LU R21, [R1+0x180] ;  /* 0x0001800001157983 */ /* 0x000ee20000300800 */
[----:B------:R-:W-:-:S03]  /*aa50*/  IMAD R42, R27, UR76, RZ ;  /* 0x0000004c1b2a7c24 */ /* 0x000fc6000f8e02ff */
[----:B------:R-:W3:Y:S04]  /*aa60*/  LDL.LU R44, [R1+0x17c] ;  /* 0x00017c00012c7983 */ /* 0x000ee80000300800 */
        /* <DEDUP_REMOVED lines=18> */
[----:B------:R-:W5:Y:S01]  /*ab90*/  LDL.LU R57, [R1+0x130] ;  /* 0x0001300001397983 */ /* 0x000f620000300800 */
[----:B--2---:R-:W-:-:S02]  /*aba0*/  IMAD R26, R45, UR76, RZ ;  /* 0x0000004c2d1a7c24 */ /* 0x004fc4000f8e02ff */
[----:B---3--:R-:W-:Y:S02]  /*abb0*/  IMAD R3, R36, UR76, RZ ;  /* 0x0000004c24037c24 */ /* 0x008fe4000f8e02ff */
[----:B----4-:R-:W-:-:S03]  /*abc0*/  IMAD R2, R51, UR76, RZ ;  /* 0x0000004c33027c24 */ /* 0x010fc6000f8e02ff */
[----:B------:R0:W-:Y:S01]  /*abd0*/  STL [R1+0x64], R3 ;  /* 0x0000640301007387 */ /* 0x0001e20000100800 */
[----:B-----5:R-:W-:-:S03]  /*abe0*/  IMAD R4, R52, UR76, RZ ;  /* 0x0000004c34047c24 */ /* 0x020fc6000f8e02ff */
[----:B------:R1:W-:Y:S01]  /*abf0*/  STL [R1+0x74], R2 ;  /* 0x0000740201007387 */ /* 0x0003e20000100800 */
[----:B0-----:R-:W-:-:S03]  /*ac00*/  IMAD R3, R56, UR76, RZ ;  /* 0x0000004c38037c24 */ /* 0x001fc6000f8e02ff */
[----:B------:R0:W-:Y:S01]  /*ac10*/  STL [R1+0x78], R4 ;  /* 0x0000780401007387 */ /* 0x0001e20000100800 */
[----:B-1----:R-:W-:-:S03]  /*ac20*/  IMAD R2, R54, UR76, RZ ;  /* 0x0000004c36027c24 */ /* 0x002fc6000f8e02ff */
[----:B------:R1:W-:Y:S01]  /*ac30*/  STL [R1+0x7c], R3 ;  /* 0x00007c0301007387 */ /* 0x0003e20000100800 */
[----:B0-----:R-:W-:-:S03]  /*ac40*/  IMAD R4, R53, UR76, RZ ;  /* 0x0000004c35047c24 */ /* 0x001fc6000f8e02ff */
[----:B------:R0:W-:Y:S01]  /*ac50*/  STL [R1+0x90], R2 ;  /* 0x0000900201007387 */ /* 0x0001e20000100800 */
[----:B-1----:R-:W-:-:S03]  /*ac60*/  IMAD R3, R55, UR76, RZ ;  /* 0x0000004c37037c24 */ /* 0x002fc6000f8e02ff */
[----:B------:R1:W-:Y:S04]  /*ac70*/  STL [R1+0x98], R4 ;  /* 0x0000980401007387 */ /* 0x0003e80000100800 */
[----:B------:R2:W-:Y:S01]  /*ac80*/  STL [R1+0x9c], R3 ;  /* 0x00009c0301007387 */ /* 0x0005e20000100800 */
[----:B0-----:R-:W-:Y:S02]  /*ac90*/  IMAD R2, R59, UR76, RZ ;  /* 0x0000004c3b027c24 */ /* 0x001fe4000f8e02ff */
[----:B-1----:R-:W-:-:S03]  /*aca0*/  IMAD R4, R60, UR76, RZ ;  /* 0x0000004c3c047c24 */ /* 0x002fc6000f8e02ff */
[----:B------:R0:W-:Y:S01]  /*acb0*/  STL [R1+0xb4], R2 ;  /* 0x0000b40201007387 */ /* 0x0001e20000100800 */
[----:B--2---:R-:W-:-:S03]  /*acc0*/  IMAD R3, R61, UR76, RZ ;  /* 0x0000004c3d037c24 */ /* 0x004fc6000f8e02ff */
[----:B------:R-:W-:Y:S04]  /*acd0*/  STL [R1+0xcc], R4 ;  /* 0x0000cc0401007387 */ /* 0x000fe80000100800 */
[----:B------:R1:W-:Y:S01]  /*ace0*/  STL [R1+0x104], R3 ;  /* 0x0001040301007387 */ /* 0x0003e20000100800 */
[----:B0-----:R-:W-:Y:S02]  /*acf0*/  IMAD R2, R0, UR76, RZ ;  /* 0x0000004c00027c24 */ /* 0x001fe4000f8e02ff */
[----:B------:R-:W-:Y:S01]  /*ad00*/  IMAD R0, R57, UR76, RZ ;  /* 0x0000004c39007c24 */ /* 0x000fe2000f8e02ff */
[----:B------:R-:W2:Y:S04]  /*ad10*/  LDL.LU R11, [R1+0x12c] ;  /* 0x00012c00010b7983 */ /* 0x000ea80000300800 */
[----:B------:R0:W-:Y:S04]  /*ad20*/  STL [R1+0x110], R2 ;  /* 0x0001100201007387 */ /* 0x0001e80000100800 */
[----:B------:R-:W3:Y:S04]  /*ad30*/  LDL.LU R41, [R1+0x128] ;  /* 0x0001280001297983 */ /* 0x000ee80000300800 */
[----:B------:R4:W-:Y:S04]  /*ad40*/  STL [R1+0x118], R0 ;  /* 0x0001180001007387 */ /* 0x0009e80000100800 */
[----:B------:R-:W5:Y:S04]  /*ad50*/  LDL.LU R40, [R1+0x124] ;  /* 0x0001240001287983 */ /* 0x000f680000300800 */
[----:B------:R-:W5:Y:S04]  /*ad60*/  LDL.LU R12, [R1+0x120] ;  /* 0x00012000010c7983 */ /* 0x000f680000300800 */
[----:B-1----:R-:W5:Y:S04]  /*ad70*/  LDL.LU R3, [R1+0x11c] ;  /* 0x00011c0001037983 */ /* 0x002f680000300800 */
        /* <DEDUP_REMOVED lines=9> */
[----:B------:R-:W5:Y:S01]  /*ae10*/  LDL.LU R48, [R1+0xe8] ;  /* 0x0000e80001307983 */ /* 0x000f620000300800 */
[----:B------:R-:W-:-:S03]  /*ae20*/  IMAD R5, R46, UR76, RZ ;  /* 0x0000004c2e057c24 */ /* 0x000fc6000f8e02ff */
[----:B------:R-:W5:Y:S04]  /*ae30*/  LDL.LU R47, [R1+0xe4] ;  /* 0x0000e400012f7983 */ /* 0x000f680000300800 */
[----:B------:R-:W5:Y:S01]  /*ae40*/  LDL.LU R45, [R1+0xe0] ;  /* 0x0000e000012d7983 */ /* 0x000f620000300800 */
[----:B------:R-:W-:-:S03]  /*ae50*/  IMAD R33, R44, UR76, RZ ;  /* 0x0000004c2c217c24 */ /* 0x000fc6000f8e02ff */
        /* <DEDUP_REMOVED lines=12> */
[----:B----4-:R-:W4:Y:S04]  /*af20*/  LDL.LU R0, [R1+0xa4] ;  /* 0x0000a40001007983 */ /* 0x010f280000300800 */
[----:B------:R-:W4:Y:S01]  /*af30*/  LDL.LU R57, [R1+0xa0] ;  /* 0x0000a00001397983 */ /* 0x000f220000300800 */
[----:B--2---:R-:W-:-:S05]  /*af40*/  IMAD R11, R11, UR76, RZ ;  /* 0x0000004c0b0b7c24 */ /* 0x004fca000f8e02ff */
[----:B------:R5:W-:Y:S01]  /*af50*/  STL [R1+0x12c], R11 ;  /* 0x00012c0b01007387 */ /* 0x000be20000100800 */
[----:B---3--:R-:W-:Y:S02]  /*af60*/  IMAD R41, R41, UR76, RZ ;  /* 0x0000004c29297c24 */ /* 0x008fe4000f8e02ff */
[----:B-----5:R-:W-:-:S03]  /*af70*/  IMAD R11, R40, UR76, RZ ;  /* 0x0000004c280b7c24 */ /* 0x020fc6000f8e02ff */
[----:B------:R-:W-:Y:S01]  /*af80*/  STL [R1+0x128], R41 ;  /* 0x0001282901007387 */ /* 0x000fe20000100800 */
[----:B------:R-:W-:-:S03]  /*af90*/  IMAD R12, R12, UR76, RZ ;  /* 0x0000004c0c0c7c24 */ /* 0x000fc6000f8e02ff */
[----:B------:R0:W-:Y:S01]  /*afa0*/  STL [R1+0x124], R11 ;  /* 0x0001240b01007387 */ /* 0x0001e20000100800 */
[----:B------:R-:W-:-:S03]  /*afb0*/  IMAD R3, R3, UR76, RZ ;  /* 0x0000004c03037c24 */ /* 0x000fc6000f8e02ff */
[----:B------:R-:W-:Y:S04]  /*afc0*/  STL [R1+0x120], R12 ;  /* 0x0001200c01007387 */ /* 0x000fe80000100800 */
[----:B------:R1:W-:Y:S01]  /*afd0*/  STL [R1+0x11c], R3 ;  /* 0x00011c0301007387 */ /* 0x0003e20000100800 */
[----:B0-----:R-:W-:Y:S02]  /*afe0*/  IMAD R11, R6, UR76, RZ ;  /* 0x0000004c060b7c24 */ /* 0x001fe4000f8e02ff */
[----:B------:R-:W-:-:S03]  /*aff0*/  IMAD R6, R13, UR76, RZ ;  /* 0x0000004c0d067c24 */ /* 0x000fc6000f8e02ff */
[----:B------:R0:W-:Y:S01]  /*b000*/  STL [R1+0x114], R11 ;  /* 0x0001140b01007387 */ /* 0x0001e20000100800 */
[----:B-1----:R-:W-:-:S03]  /*b010*/  IMAD R3, R37, UR76, RZ ;  /* 0x0000004c25037c24 */ /* 0x002fc6000f8e02ff */
[----:B------:R1:W-:Y:S04]  /*b020*/  STL [R1+0x10c], R6 ;  /* 0x00010c0601007387 */ /* 0x0003e80000100800 */
[----:B------:R2:W-:Y:S01]  /*b030*/  STL [R1+0x108], R3 ;  /* 0x0001080301007387 */ /* 0x0005e20000100800 */
[----:B0-----:R-:W-:Y:S02]  /*b040*/  IMAD R11, R38, UR76, RZ ;  /* 0x0000004c260b7c24 */ /* 0x001fe4000f8e02ff */
[----:B-1----:R-:W-:-:S03]  /*b050*/  IMAD R6, R2, UR76, RZ ;  /* 0x0000004c02067c24 */ /* 0x002fc6000f8e02ff */
[----:B------:R-:W-:Y:S01]  /*b060*/  STL [R1+0x100], R11 ;  /* 0x0001000b01007387 */ /* 0x000fe20000100800 */
[----:B------:R-:W-:Y:S02]  /*b070*/  IMAD R2, R58, UR76, RZ ;  /* 0x0000004c3a027c24 */ /* 0x000fe4000f8e02ff */
[----:B--2---:R-:W-:Y:S01]  /*b080*/  IMAD R3, R4, UR76, RZ ;  /* 0x0000004c04037c24 */ /* 0x004fe2000f8e02ff */
[----:B------:R-:W-:Y:S01]  /*b090*/  STL [R1+0xfc], R6 ;  /* 0x0000fc0601007387 */ /* 0x000fe20000100800 */
[----:B------:R-:W-:-:S03]  /*b0a0*/  IMAD R4, R50, UR76, RZ ;  /* 0x0000004c32047c24 */ /* 0x000fc6000f8e02ff */
[----:B------:R0:W-:Y:S04]  /*b0b0*/  STL [R1+0xf8], R3 ;  /* 0x0000f80301007387 */ /* 0x0001e80000100800 */
        /* <DEDUP_REMOVED lines=32> */
[----:B------:R-:W-:Y:S01]  /*b2c0*/  STL [R1+0x178], R4 ;  /* 0x0001780401007387 */ /* 0x000fe20000100800 */
[----:B----4-:R-:W-:-:S03]  /*b2d0*/  IMAD R2, R0, UR76, RZ ;  /* 0x0000004c00027c24 */ /* 0x010fc6000f8e02ff */
[----:B------:R-:W-:Y:S01]  /*b2e0*/  STL [R1+0x17c], R3 ;  /* 0x00017c0301007387 */ /* 0x000fe20000100800 */
[----:B------:R-:W-:-:S03]  /*b2f0*/  IMAD R0, R57, UR76, RZ ;  /* 0x0000004c39007c24 */ /* 0x000fc6000f8e02ff */
[----:B------:R-:W2:Y:S04]  /*b300*/  LDL.LU R11, [R1+0x94] ;  /* 0x00009400010b7983 */ /* 0x000ea80000300800 */
        /* <DEDUP_REMOVED lines=32> */
[----:B--2---:R-:W-:-:S05]  /*b510*/  IMAD R11, R11, UR76, RZ ;  /* 0x0000004c0b0b7c24 */ /* 0x004fca000f8e02ff */
[----:B------:R0:W-:Y:S01]  /*b520*/  STL [R1+0x194], R11 ;  /* 0x0001940b01007387 */ /* 0x0001e20000100800 */
[----:B---3--:R-:W-:-:S03]  /*b530*/  IMAD R41, R41, UR76, RZ ;  /* 0x0000004c29297c24 */ /* 0x008fc6000f8e02ff */
[----:B0-----:R-:W2:Y:S01]  /*b540*/  LDL.LU R11, [R1+0x2844] ;  /* 0x00284400010b7983 */ /* 0x001ea20000300800 */
[----:B----4-:R-:W-:-:S03]  /*b550*/  IMAD R40, R40, UR76, RZ ;  /* 0x0000004c28287c24 */ /* 0x010fc6000f8e02ff */
[----:B------:R0:W-:Y:S01]  /*b560*/  STL [R1+0x19c], R41 ;  /* 0x00019c2901007387 */ /* 0x0001e20000100800 */
[----:B-----5:R-:W-:Y:S02]  /*b570*/  IMAD R12, R12, UR76, RZ ;  /* 0x0000004c0c0c7c24 */ /* 0x020fe4000f8e02ff */
[----:B------:R-:W-:Y:S01]  /*b580*/  IMAD R58, R58, UR76, RZ ;  /* 0x0000004c3a3a7c24 */ /* 0x000fe2000f8e02ff */
[----:B0-----:R-:W3:Y:S01]  /*b590*/  LDL.LU R41, [R1+0x2840] ;  /* 0x0028400001297983 */ /* 0x001ee20000300800 */
[----:B------:R-:W-:-:S03]  /*b5a0*/  IMAD R50, R50, UR76, RZ ;  /* 0x0000004c32327c24 */ /* 0x000fc6000f8e02ff */
[----:B------:R0:W-:Y:S01]  /*b5b0*/  STL [R1+0x1a0], R40 ;  /* 0x0001a02801007387 */ /* 0x0001e20000100800 */
[----:B------:R-:W-:Y:S02]  /*b5c0*/  IMAD R49, R49, UR76, RZ ;  /* 0x0000004c31317c24 */ /* 0x000fe4000f8e02ff */
[----:B------:R-:W-:Y:S01]  /*b5d0*/  IMAD R48, R48, UR76, RZ ;  /* 0x0000004c30307c24 */ /* 0x000fe2000f8e02ff */
[----:B0-----:R-:W4:Y:S04]  /*b5e0*/  LDL.LU R40, [R1+0x283c] ;  /* 0x00283c0001287983 */ /* 0x001f280000300800 */
[----:B------:R0:W-:Y:S01]  /*b5f0*/  STL [R1+0x1a8], R12 ;  /* 0x0001a80c01007387 */ /* 0x0001e20000100800 */
[----:B------:R-:W-:Y:S02]  /*b600*/  IMAD R47, R47, UR76, RZ ;  /* 0x0000004c2f2f7c24 */ /* 0x000fe4000f8e02ff */
[----:B------:R-:W-:Y:S01]  /*b610*/  IMAD R45, R45, UR76, RZ ;  /* 0x0000004c2d2d7c24 */ /* 0x000fe2000f8e02ff */
[----:B0-----:R-:W5:Y:S04]  /*b620*/  LDL.LU R12, [R1+0x2838] ;  /* 0x00283800010c7983 */ /* 0x001f680000300800 */
[----:B------:R0:W-:Y:S01]  /*b630*/  STL [R1+0x1b0], R58 ;  /* 0x0001b03a01007387 */ /* 0x0001e20000100800 */
[----:B------:R-:W-:-:S03]  /*b640*/  IMAD R46, R46, UR76, RZ ;  /* 0x0000004c2e2e7c24 */ /* 0x000fc6000f8e02ff */
[----:B0-----:R-:W2:Y:S04]  /*b650*/  LDL.LU R58, [R1+0x2834] ;  /* 0x00283400013a7983 */ /* 0x001ea80000300800 */
        /* <DEDUP_REMOVED lines=17> */
[----:B0-----:R-:W3:Y:S04]  /*b770*/  LDL.LU R46, [R1+0x281c] ;  /* 0x00281c00012e7983 */ /* 0x001ee80000300800 */
[----:B------:R0:W-:Y:S01]  /*b780*/  STL [R1+0x1e4], R44 ;  /* 0x0001e42c01007387 */ /* 0x0001e20000100800 */
[----:B------:R-:W-:-:S03]  /*b790*/  IMAD R53, R53, UR76, RZ ;  /* 0x0000004c35357c24 */ /* 0x000fc6000f8e02ff */
[----:B0-----:R-:W4:Y:S04]  /*b7a0*/  LDL.LU R44, [R1+0x2818] ;  /* 0x00281800012c7983 */ /* 0x001f280000300800 */
[----:B------:R0:W-:Y:S01]  /*b7b0*/  STL [R1+0x1ec], R36 ;  /* 0x0001ec2401007387 */ /* 0x0001e20000100800 */
[----:B------:R-:W-:-:S03]  /*b7c0*/  IMAD R55, R55, UR76, RZ ;  /* 0x0000004c37377c24 */ /* 0x000fc6000f8e02ff */
[----:B0-----:R-:W5:Y:S04]  /*b7d0*/  LDL.LU R36, [R1+0x2814] ;  /* 0x0028140001247983 */ /* 0x001f680000300800 */
        /* <DEDUP_REMOVED lines=15> */
[----:B------:R0:W-:Y:S04]  /*b8d0*/  STL [R1+0x214], R55 ;  /* 0x0002143701007387 */ /* 0x0001e80000100800 */
        /* <DEDUP_REMOVED lines=10> */
[----:B0-----:R-:W5:Y:S01]  /*b980*/  LDL.LU R57, [R1+0x27e8] ;  /* 0x0027e80001397983 */ /* 0x001f620000300800 */
[----:B------:R-:W-:-:S02]  /*b990*/  IMAD R3, R3, UR76, RZ ;  /* 0x0000004c03037c24 */ /* 0x000fc4000f8e02ff */
[----:B------:R-:W-:-:S03]  /*b9a0*/  IMAD R6, R6, UR76, RZ ;  /* 0x0000004c06067c24 */ /* 0x000fc6000f8e02ff */
[----:B------:R0:W-:Y:S04]  /*b9b0*/  STL [R1+0x240], R3 ;  /* 0x0002400301007387 */ /* 0x0001e80000100800 */
[----:B------:R1:W-:Y:S01]  /*b9c0*/  STL [R1+0x248], R6 ;  /* 0x0002480601007387 */ /* 0x0003e20000100800 */
[----:B0-----:R-:W-:Y:S02]  /*b9d0*/  IMAD R3, R13, UR76, RZ ;  /* 0x0000004c0d037c24 */ /* 0x001fe4000f8e02ff */
[----:B------:R-:W-:Y:S02]  /*b9e0*/  IMAD R13, R37, UR76, RZ ;  /* 0x0000004c250d7c24 */ /* 0x000fe4000f8e02ff */
[----:B-1----:R-:W-:Y:S01]  /*b9f0*/  IMAD R6, R38, UR76, RZ ;  /* 0x0000004c26067c24 */ /* 0x002fe2000f8e02ff */
[----:B------:R0:W-:Y:S04]  /*ba00*/  STL [R1+0x250], R3 ;  /* 0x0002500301007387 */ /* 0x0001e80000100800 */
[----:B------:R4:W-:Y:S01]  /*ba10*/  STL [R1+0x258], R13 ;  /* 0x0002580d01007387 */ /* 0x0009e20000100800 */
[----:B0-----:R-:W-:-:S03]  /*ba20*/  IMAD R3, R2, UR76, RZ ;  /* 0x0000004c02037c24 */ /* 0x001fc6000f8e02ff */
[----:B------:R5:W-:Y:S01]  /*ba30*/  STL [R1+0x25c], R6 ;  /* 0x00025c0601007387 */ /* 0x000be20000100800 */
[----:B------:R-:W-:-:S03]  /*ba40*/  IMAD R2, R4, UR76, RZ ;  /* 0x0000004c04027c24 */ /* 0x000fc6000f8e02ff */
[----:B------:R-:W-:Y:S04]  /*ba50*/  STL [R1+0x264], R3 ;  /* 0x0002640301007387 */ /* 0x000fe80000100800 */
[----:B------:R0:W-:Y:S01]  /*ba60*/  STL [R1+0x26c], R2 ;  /* 0x00026c0201007387 */ /* 0x0001e20000100800 */
[----:B------:R-:W-:Y:S02]  /*ba70*/  IMAD R16, R16, UR76, RZ ;  /* 0x0000004c10107c24 */ /* 0x000fe4000f8e02ff */
[----:B------:R-:W-:Y:S02]  /*ba80*/  IMAD R43, R43, UR76, RZ ;  /* 0x0000004c2b2b7c24 */ /* 0x000fe4000f8e02ff */
[----:B------:R-:W-:Y:S02]  /*ba90*/  IMAD R32, R32, UR76, RZ ;  /* 0x0000004c20207c24 */ /* 0x000fe4000f8e02ff */
[----:B--2---:R-:W-:-:S02]  /*baa0*/  IMAD R38, R45, UR76, RZ ;  /* 0x0000004c2d267c24 */ /* 0x004fc4000f8e02ff */
[----:B---3--:R-:W-:Y:S02]  /*bab0*/  IMAD R37, R46, UR76, RZ ;  /* 0x0000004c2e257c24 */ /* 0x008fe4000f8e02ff */
[----:B----4-:R-:W-:Y:S02]  /*bac0*/  IMAD R13, R44, UR76, RZ ;  /* 0x0000004c2c0d7c24 */ /* 0x010fe4000f8e02ff */
[----:B-----5:R-:W-:Y:S01]  /*bad0*/  IMAD R6, R36, UR76, RZ ;  /* 0x0000004c24067c24 */ /* 0x020fe2000f8e02ff */
[----:B------:R-:W-:Y:S01]  /*bae0*/  SHF.R.S32.HI R36, RZ, 0x1f, R12 ;  /* 0x0000001fff247819 */ /* 0x000fe2000001140c */
[----:B------:R-:W-:Y:S02]  /*baf0*/  IMAD R8, R8, UR76, RZ ;  /* 0x0000004c08087c24 */ /* 0x000fe4000f8e02ff */
[----:B------:R-:W-:Y:S02]  /*bb00*/  IMAD R20, R20, UR76, RZ ;  /* 0x0000004c14147c24 */ /* 0x000fe4000f8e02ff */
[----:B------:R-:W-:-:S02]  /*bb10*/  IMAD R18, R18, UR76, RZ ;  /* 0x0000004c12127c24 */ /* 0x000fc4000f8e02ff */
[----:B------:R-:W-:Y:S02]  /*bb20*/  IMAD R29, R29, UR76, RZ ;  /* 0x0000004c1d1d7c24 */ /* 0x000fe4000f8e02ff */
[----:B------:R-:W-:Y:S02]  /*bb30*/  IMAD R14, R14, UR76, RZ ;  /* 0x0000004c0e0e7c24 */ /* 0x000fe4000f8e02ff */
[----:B0-----:R-:W-:Y:S02]  /*bb40*/  IMAD R2, R61, UR76, RZ ;  /* 0x0000004c3d027c24 */ /* 0x001fe4000f8e02ff */
[----:B------:R-:W-:Y:S02]  /*bb50*/  IMAD R3, R0, UR76, RZ ;  /* 0x0000004c00037c24 */ /* 0x000fe4000f8e02ff */
[----:B------:R-:W-:Y:S02]  /*bb60*/  IMAD R0, R60, UR76, RZ ;  /* 0x0000004c3c007c24 */ /* 0x000fe4000f8e02ff */
[----:B------:R-:W-:-:S05]  /*bb70*/  IMAD R4, R57, UR76, RZ ;  /* 0x0000004c39047c24 */ /* 0x000fca000f8e02ff */
[----:B------:R-:W-:Y:S04]  /*bb80*/  STL [R1+0x274], R4 ;  /* 0x0002740401007387 */ /* 0x000fe80000100800 */
[----:B------:R0:W-:Y:S04]  /*bb90*/  STL [R1+0x27c], R3 ;  /* 0x00027c0301007387 */ /* 0x0001e80000100800 */
        /* <DEDUP_REMOVED lines=15> */
[----:B------:R-:W-:Y:S04]  /*bc90*/  STL [R1+0x2bc], R3 ;  /* 0x0002bc0301007387 */ /* 0x000fe80000100800 */
[----:B------:R-:W-:Y:S01]  /*bca0*/  STL [R1+0x2774], R3 ;  /* 0x0027740301007387 */ /* 0x000fe20000100800 */
[----:B0-----:R-:W-:-:S03]  /*bcb0*/  IMAD R2, R47, UR76, RZ ;  /* 0x0000004c2f027c24 */ /* 0x001fc6000f8e02ff */
[----:B------:R-:W-:Y:S04]  /*bcc0*/  STL [R1+0x2c4], R6 ;  /* 0x0002c40601007387 */ /* 0x000fe80000100800 */
[----:B------:R-:W-:Y:S04]  /*bcd0*/  STL [R1+0x2778], R6 ;  /* 0x0027780601007387 */ /* 0x000fe80000100800 */
[----:B------:R-:W-:Y:S04]  /*bce0*/  STL [R1+0x2cc], R13 ;  /* 0x0002cc0d01007387 */ /* 0x000fe80000100800 */
[----:B------:R-:W-:Y:S04]  /*bcf0*/  STL [R1+0x277c], R13 ;  /* 0x00277c0d01007387 */ /* 0x000fe80000100800 */
[----:B------:R-:W-:Y:S01]  /*bd00*/  STL [R1+0x2d0], R37 ;  /* 0x0002d02501007387 */ /* 0x000fe20000100800 */
[----:B------:R-:W-:-:S03]  /*bd10*/  IMAD R57, R48, UR76, RZ ;  /* 0x0000004c30397c24 */ /* 0x000fc6000f8e02ff */
[----:B------:R-:W-:Y:S04]  /*bd20*/  STL [R1+0x2780], R37 ;  /* 0x0027802501007387 */ /* 0x000fe80000100800 */
[----:B------:R-:W-:Y:S04]  /*bd30*/  STL [R1+0x2d8], R38 ;  /* 0x0002d82601007387 */ /* 0x000fe80000100800 */
[----:B------:R-:W-:Y:S04]  /*bd40*/  STL [R1+0x2784], R38 ;  /* 0x0027842601007387 */ /* 0x000fe80000100800 */
[----:B------:R-:W-:Y:S04]  /*bd50*/  STL [R1+0x2e0], R2 ;  /* 0x0002e00201007387 */ /* 0x000fe80000100800 */
[----:B------:R0:W-:Y:S01]  /*bd60*/  STL [R1+0x2788], R2 ;  /* 0x0027880201007387 */ /* 0x0001e20000100800 */
[----:B------:R-:W-:-:S03]  /*bd70*/  IMAD R4, R49, UR76, RZ ;  /* 0x0000004c31047c24 */ /* 0x000fc6000f8e02ff */
[----:B------:R-:W-:Y:S01]  /*bd80*/  STL [R1+0x2e8], R57 ;  /* 0x0002e83901007387 */ /* 0x000fe20000100800 */
[----:B0-----:R-:W-:-:S03]  /*bd90*/  IMAD R2, R58, UR76, RZ ;  /* 0x0000004c3a027c24 */ /* 0x001fc6000f8e02ff */
[----:B------:R-:W-:Y:S01]  /*bda0*/  STL [R1+0x278c], R57 ;  /* 0x00278c3901007387 */ /* 0x000fe20000100800 */
[----:B------:R-:W-:-:S03]  /*bdb0*/  IMAD R0, R50, UR76, RZ ;  /* 0x0000004c32007c24 */ /* 0x000fc6000f8e02ff */
[----:B------:R0:W-:Y:S04]  /*bdc0*/  STL [R1+0x2fc], R2 ;  /* 0x0002fc0201007387 */ /* 0x0001e80000100800 */
[----:B------:R-:W-:Y:S04]  /*bdd0*/  STL [R1+0x2794], R36 ;  /* 0x0027942401007387 */ /* 0x000fe80000100800 */
[----:B------:R-:W-:Y:S01]  /*bde0*/  STL [R1+0x2790], R12 ;  /* 0x0027900c01007387 */ /* 0x000fe20000100800 */
[----:B0-----:R-:W-:-:S03]  /*bdf0*/  SHF.R.S32.HI R2, RZ, 0x1f, R40 ;  /* 0x0000001fff027819 */ /* 0x001fc60000011428 */
[----:B------:R-:W-:Y:S04]  /*be00*/  STL [R1+0x2f0], R4 ;  /* 0x0002f00401007387 */ /* 0x000fe80000100800 */
[----:B------:R-:W-:Y:S04]  /*be10*/  STL [R1+0x2798], R4 ;  /* 0x0027980401007387 */ /* 0x000fe80000100800 */
[----:B------:R-:W-:Y:S04]  /*be20*/  STL [R1+0x279c], R40 ;  /* 0x00279c2801007387 */ /* 0x000fe80000100800 */
[----:B------:R-:W-:Y:S04]  /*be30*/  STL [R1+0x2f4], R0 ;  /* 0x0002f40001007387 */ /* 0x000fe80000100800 */
[----:B------:R0:W-:Y:S04]  /*be40*/  STL [R1+0x54], R2 ;  /* 0x0000540201007387 */ /* 0x0001e80000100800 */
[----:B------:R1:W-:Y:S01]  /*be50*/  STL [R1+0x27a0], R0 ;  /* 0x0027a00001007387 */ /* 0x0003e20000100800 */
[----:B0-----:R-:W-:-:S03]  /*be60*/  SHF.R.S32.HI R2, RZ, 0x1f, R41 ;  /* 0x0000001fff027819 */ /* 0x001fc60000011429 */
[----:B------:R-:W-:Y:S01]  /*be70*/  STL [R1+0x27a4], R41 ;  /* 0x0027a42901007387 */ /* 0x000fe20000100800 */
[----:B-1----:R-:W-:-:S03]  /*be80*/  SHF.R.S32.HI R0, RZ, 0x1f, R11 ;  /* 0x0000001fff007819 */ /* 0x002fc6000001140b */
[----:B------:R0:W-:Y:S04]  /*be90*/  STL [R1+0x50], R2 ;  /* 0x0000500201007387 */ /* 0x0001e80000100800 */
[----:B------:R-:W-:Y:S04]  /*bea0*/  STL [R1+0x27a8], R11 ;  /* 0x0027a80b01007387 */ /* 0x000fe80000100800 */
        /* <DEDUP_REMOVED lines=41> */
[----:B------:R-:W-:Y:S01]  /*c140*/  STL [R1+0x27dc], R8 ;  /* 0x0027dc0801007387 */ /* 0x000fe20000100800 */
[----:B------:R-:W-:-:S03]  /*c150*/  SHF.R.S32.HI R3, RZ, 0x1f, R29 ;  /* 0x0000001fff037819 */ /* 0x000fc6000001141d */
        /* <DEDUP_REMOVED lines=8> */
[----:B------:R-:W-:Y:S04]  /*c1e0*/  STL [R1+0x8], R3 ;  /* 0x0000080301007387 */ /* 0x000fe80000100800 */
[----:B------:R-:W2:Y:S01]  /*c1f0*/  LDL R52, [R1+0x64] ;  /* 0x0000640001347983 */ /* 0x000ea20000100800 */
[----:B-1----:R-:W-:-:S03]  /*c200*/  SHF.R.S32.HI R0, RZ, 0x1f, R14 ;  /* 0x0000001fff007819 */ /* 0x002fc6000001140e */
[----:B------:R-:W-:Y:S04]  /*c210*/  STL [R1+0x4], R2 ;  /* 0x0000040201007387 */ /* 0x000fe80000100800 */
[----:B------:R-:W3:Y:S04]  /*c220*/  LDL R53, [R1+0x74] ;  /* 0x0000740001357983 */ /* 0x000ee80000100800 */
[----:B------:R0:W-:Y:S04]  /*c230*/  STL [R1], R0 ;  /* 0x0000000001007387 */ /* 0x0001e80000100800 */
[----:B------:R-:W4:Y:S04]  /*c240*/  LDL R16, [R1+0x9c] ;  /* 0x00009c0001107983 */ /* 0x000f280000100800 */
[----:B------:R-:W5:Y:S04]  /*c250*/  LDL R35, [R1+0xb4] ;  /* 0x0000b40001237983 */ /* 0x000f680000100800 */
[----:B------:R-:W2:Y:S04]  /*c260*/  LDL R11, [R1+0xcc] ;  /* 0x0000cc00010b7983 */ /* 0x000ea80000100800 */
[----:B------:R-:W3:Y:S04]  /*c270*/  LDL R41, [R1+0x104] ;  /* 0x0001040001297983 */ /* 0x000ee80000100800 */
[----:B0-----:R-:W3:Y:S04]  /*c280*/  LDL R0, [R1+0x110] ;  /* 0x0001100001007983 */ /* 0x001ee80000100800 */
[----:B------:R-:W3:Y:S04]  /*c290*/  LDL R40, [R1+0x118] ;  /* 0x0001180001287983 */ /* 0x000ee80000100800 */
        /* <DEDUP_REMOVED lines=13> */
[----:B------:R-:W3:Y:S01]  /*c370*/  LDL R58, [R1+0x98] ;  /* 0x00009800013a7983 */ /* 0x000ee20000100800 */
[----:B----4-:R-:W-:-:S02]  /*c380*/  SHF.R.S32.HI R8, RZ, 0x1f, R16 ;  /* 0x0000001fff087819 */ /* 0x010fc40000011410 */
[----:B-----5:R-:W-:-:S03]  /*c390*/  SHF.R.S32.HI R10, RZ, 0x1f, R35 ;  /* 0x0000001fff0a7819 */ /* 0x020fc60000011423 */
[----:B------:R3:W-:Y:S01]  /*c3a0*/  STL [R1+0x58], R8 ;  /* 0x0000580801007387 */ /* 0x0007e20000100800 */
[----:B--2---:R-:W-:-:S03]  /*c3b0*/  SHF.R.S32.HI R7, RZ, 0x1f, R11 ;  /* 0x0000001fff077819 */ /* 0x004fc6000001140b */
[----:B------:R-:W-:Y:S01]  /*c3c0*/  STL [R1+0x5c], R10 ;  /* 0x00005c0a01007387 */ /* 0x000fe20000100800 */
[----:B---3--:R-:W-:Y:S02]  /*c3d0*/  SHF.R.S32.HI R8, RZ, 0x1f, R41 ;  /* 0x0000001fff087819 */ /* 0x008fe40000011429 */
[----:B------:R-:W-:Y:S01]  /*c3e0*/  SHF.R.S32.HI R0, RZ, 0x1f, R0 ;  /* 0x0000001fff007819 */ /* 0x000fe20000011400 */
[----:B------:R0:W-:Y:S04]  /*c3f0*/  STL [R1+0x60], R7 ;  /* 0x0000600701007387 */ /* 0x0001e80000100800 */
[----:B------:R-:W-:Y:S01]  /*c400*/  STL [R1+0x68], R8 ;  /* 0x0000680801007387 */ /* 0x000fe20000100800 */
[----:B------:R-:W-:-:S03]  /*c410*/  SHF.R.S32.HI R4, RZ, 0x1f, R4 ;  /* 0x0000001fff047819 */ /* 0x000fc60000011404 */
[----:B------:R1:W-:Y:S01]  /*c420*/  STL [R1+0x6c], R0 ;  /* 0x00006c0001007387 */ /* 0x0003e20000100800 */
[----:B0-----:R-:W-:-:S05]  /*c430*/  SHF.R.S32.HI R7, RZ, 0x1f, R40 ;  /* 0x0000001fff077819 */ /* 0x001fca0000011428 */
[----:B------:R0:W-:Y:S01]  /*c440*/  STL [R1+0x70], R7 ;  /* 0x0000700701007387 */ /* 0x0001e20000100800 */
[----:B-1----:R-:W-:-:S03]  /*c450*/  SHF.R.S32.HI R0, RZ, 0x1f, R12 ;  /* 0x0000001fff007819 */ /* 0x002fc6000001140c */
[----:B------:R1:W-:Y:S04]  /*c460*/  STL [R1+0x80], R4 ;  /* 0x0000800401007387 */ /* 0x0003e80000100800 */
[----:B------:R2:W-:Y:S01]  /*c470*/  STL [R1+0x84], R0 ;  /* 0x0000840001007387 */ /* 0x0005e20000100800 */
[----:B0-----:R-:W-:Y:S02]  /*c480*/  SHF.R.S32.HI R7, RZ, 0x1f, R36 ;  /* 0x0000001fff077819 */ /* 0x001fe40000011424 */
[----:B-1----:R-:W-:-:S03]  /*c490*/  SHF.R.S32.HI R4, RZ, 0x1f, R57 ;  /* 0x0000001fff047819 */ /* 0x002fc60000011439 */
[----:B------:R-:W-:Y:S01]  /*c4a0*/  STL [R1+0x88], R7 ;  /* 0x0000880701007387 */ /* 0x000fe20000100800 */
[----:B--2---:R-:W-:-:S03]  /*c4b0*/  SHF.R.S32.HI R0, RZ, 0x1f, R6 ;  /* 0x0000001fff007819 */ /* 0x004fc60000011406 */
[----:B------:R-:W2:Y:S01]  /*c4c0*/  LDL R6, [R1+0xf8] ;  /* 0x0000f80001067983 */ /* 0x000ea20000100800 */
[----:B------:R-:W-:-:S03]  /*c4d0*/  SHF.R.S32.HI R2, RZ, 0x1f, R2 ;  /* 0x0000001fff027819 */ /* 0x000fc60000011402 */
[----:B------:R0:W-:Y:S04]  /*c4e0*/  STL [R1+0x8c], R4 ;  /* 0x00008c0401007387 */ /* 0x0001e80000100800 */
[----:B------:R1:W-:Y:S01]  /*c4f0*/  STL [R1+0x94], R0 ;  /* 0x0000940001007387 */ /* 0x0003e20000100800 */
[----:B0-----:R-:W-:Y:S02]  /*c500*/  SHF.R.S32.HI R4, RZ, 0x1f, R37 ;  /* 0x0000001fff047819 */ /* 0x001fe40000011425 */
[----:B-1----:R-:W-:Y:S01]  /*c510*/  SHF.R.S32.HI R0, RZ, 0x1f, R38 ;  /* 0x0000001fff007819 */ /* 0x002fe20000011426 */
[----:B------:R0:W-:Y:S04]  /*c520*/  STL [R1+0xa0], R2 ;  /* 0x0000a00201007387 */ /* 0x0001e80000100800 */
[----:B------:R1:W-:Y:S04]  /*c530*/  STL [R1+0xa4], R0 ;  /* 0x0000a40001007387 */ /* 0x0003e80000100800 */
[----:B------:R-:W-:Y:S01]  /*c540*/  STL [R1+0xa8], R4 ;  /* 0x0000a80401007387 */ /* 0x000fe20000100800 */
[----:B0-----:R-:W-:-:S03]  /*c550*/  SHF.R.S32.HI R2, RZ, 0x1f, R13 ;  /* 0x0000001fff027819 */ /* 0x001fc6000001140d */
[----:B------:R-:W3:Y:S01]  /*c560*/  LDL R18, [R1+0xf4] ;  /* 0x0000f40001127983 */ /* 0x000ee20000100800 */
[----:B-1----:R-:W-:-:S03]  /*c570*/  SHF.R.S32.HI R0, RZ, 0x1f, R3 ;  /* 0x0000001fff007819 */ /* 0x002fc60000011403 */
[----:B------:R-:W-:Y:S04]  /*c580*/  STL [R1+0xac], R2 ;  /* 0x0000ac0201007387 */ /* 0x000fe80000100800 */
[----:B------:R-:W4:Y:S04]  /*c590*/  LDL R20, [R1+0xf0] ;  /* 0x0000f00001147983 */ /* 0x000f280000100800 */
[----:B------:R0:W-:Y:S04]  /*c5a0*/  STL [R1+0xb0], R0 ;  /* 0x0000b00001007387 */ /* 0x0001e80000100800 */
[----:B------:R-:W5:Y:S04]  /*c5b0*/  LDL R8, [R1+0xec] ;  /* 0x0000ec0001087983 */ /* 0x000f680000100800 */
        /* <DEDUP_REMOVED lines=15> */
[----:B0-----:R-:W5:Y:S04]  /*c6b0*/  LDL R0, [R1+0x184] ;  /* 0x0001840001007983 */ /* 0x001f680000100800 */
[----:B------:R-:W5:Y:S04]  /*c6c0*/  LDL R40, [R1+0x18c] ;  /* 0x00018c0001287983 */ /* 0x000f680000100800 */
[----:B------:R-:W5:Y:S04]  /*c6d0*/  LDL R4, [R1+0x194] ;  /* 0x0001940001047983 */ /* 0x000f680000100800 */
[----:B------:R-:W5:Y:S04]  /*c6e0*/  LDL R12, [R1+0x19c] ;  /* 0x00019c00010c7983 */ /* 0x000f680000100800 */
[----:B------:R-:W5:Y:S04]  /*c6f0*/  LDL R36, [R1+0x1a0] ;  /* 0x0001a00001247983 */ /* 0x000f680000100800 */
[----:B------:R-:W5:Y:S04]  /*c700*/  LDL R3, [R1+0x1b0] ;  /* 0x0001b00001037983 */ /* 0x000f680000100800 */
[----:B------:R-:W5:Y:S04]  /*c710*/  LDL R57, [R1+0x1a8] ;  /* 0x0001a80001397983 */ /* 0x000f680000100800 */
[----:B------:R-:W5:Y:S04]  /*c720*/  LDL R2, [R1+0x1b8] ;  /* 0x0001b80001027983 */ /* 0x000f680000100800 */
[----:B------:R-:W5:Y:S01]  /*c730*/  LDL R38, [R1+0x1c0] ;  /* 0x0001c00001267983 */ /* 0x000f620000100800 */
[----:B--2---:R-:W-:-:S05]  /*c740*/  SHF.R.S32.HI R6, RZ, 0x1f, R6 ;  /* 0x0000001fff067819 */ /* 0x004fca0000011406 */
[----:B------:R0:W-:Y:S04]  /*c750*/  STL [R1+0xb8], R6 ;  /* 0x0000b80601007387 */ /* 0x0001e80000100800 */
[----:B------:R-:W2:Y:S04]  /*c760*/  LDL R37, [R1+0x1c8] ;  /* 0x0001c80001257983 */ /* 0x000ea80000100800 */
[----:B------:R-:W2:Y:S04]  /*c770*/  LDL R13, [R1+0x1cc] ;  /* 0x0001cc00010d7983 */ /* 0x000ea80000100800 */
[----:B0-----:R-:W2:Y:S01]  /*c780*/  LDL R6, [R1+0x1d4] ;  /* 0x0001d40001067983 */ /* 0x001ea20000100800 */
[----:B---3--:R-:W-:-:S05]  /*c790*/  SHF.R.S32.HI R18, RZ, 0x1f, R18 ;  /* 0x0000001fff127819 */ /* 0x008fca0000011412 */
[----:B------:R4:W-:Y:S02]  /*c7a0*/  STL [R1+0xbc], R18 ;  /* 0x0000bc1201007387 */ /* 0x0009e40000100800 */
[----:B----4-:R-:W-:Y:S02]  /*c7b0*/  SHF.R.S32.HI R18, RZ, 0x1f, R20 ;  /* 0x0000001fff127819 */ /* 0x010fe40000011414 */
[----:B-----5:R-:W-:Y:S02]  /*c7c0*/  SHF.R.S32.HI R8, RZ, 0x1f, R8 ;  /* 0x0000001fff087819 */ /* 0x020fe40000011408 */
[----:B------:R-:W-:Y:S01]  /*c7d0*/  SHF.R.S32.HI R20, RZ, 0x1f, R32 ;  /* 0x0000001fff147819 */ /* 0x000fe20000011420 */
[----:B------:R0:W-:Y:S04]  /*c7e0*/  STL [R1+0xc0], R18 ;  /* 0x0000c01201007387 */ /* 0x0001e80000100800 */
[----:B------:R1:W-:Y:S01]  /*c7f0*/  STL [R1+0xc4], R8 ;  /* 0x0000c40801007387 */ /* 0x0003e20000100800 */
[----:B0-----:R-:W-:-:S03]  /*c800*/  SHF.R.S32.HI R18, RZ, 0x1f, R26 ;  /* 0x0000001fff127819 */ /* 0x001fc6000001141a */
[----:B------:R-:W-:Y:S01]  /*c810*/  STL [R1+0xc8], R20 ;  /* 0x0000c81401007387 */ /* 0x000fe20000100800 */
[----:B-1----:R-:W-:Y:S02]  /*c820*/  SHF.R.S32.HI R8, RZ, 0x1f, R10 ;  /* 0x0000001fff087819 */ /* 0x002fe4000001140a */
[----:B------:R-:W-:Y:S01]  /*c830*/  SHF.R.S32.HI R10, RZ, 0x1f, R25 ;  /* 0x0000001fff0a7819 */ /* 0x000fe20000011419 */
[----:B------:R0:W-:Y:S04]  /*c840*/  STL [R1+0xd0], R18 ;  /* 0x0000d01201007387 */ /* 0x0001e80000100800 */
[----:B------:R1:W-:Y:S04]  /*c850*/  STL [R1+0xd4], R8 ;  /* 0x0000d40801007387 */ /* 0x0003e80000100800 */
[----:B------:R3:W-:Y:S01]  /*c860*/  STL [R1+0xd8], R10 ;  /* 0x0000d80a01007387 */ /* 0x0007e20000100800 */
[----:B0-----:R-:W-:-:S02]  /*c870*/  SHF.R.S32.HI R18, RZ, 0x1f, R19 ;  /* 0x0000001fff127819 */ /* 0x001fc40000011413 */
[----:B-1----:R-:W-:-:S03]  /*c880*/  SHF.R.S32.HI R8, RZ, 0x1f, R42 ;  /* 0x0000001fff087819 */ /* 0x002fc6000001142a */
[----:B------:R-:W-:Y:S01]  /*c890*/  STL [R1+0x130], R18 ;  /* 0x0001301201007387 */ /* 0x000fe20000100800 */
[----:B---3--:R-:W-:-:S03]  /*c8a0*/  SHF.R.S32.HI R10, RZ, 0x1f, R17 ;  /* 0x0000001fff0a7819 */ /* 0x008fc60000011411 */
[----:B------:R0:W-:Y:S01]  /*c8b0*/  STL [R1+0x138], R8 ;  /* 0x0001380801007387 */ /* 0x0001e20000100800 */
[----:B------:R-:W-:-:S03]  /*c8c0*/  SHF.R.S32.HI R17, RZ, 0x1f, R28 ;  /* 0x0000001fff117819 */ /* 0x000fc6000001141c */
        /* <DEDUP_REMOVED lines=10> */
[----:B------:R0:W-:Y:S01]  /*c970*/  STL [R1+0x16c], R8 ;  /* 0x00016c0801007387 */ /* 0x0001e20000100800 */
[----:B---3--:R-:W-:-:S03]  /*c980*/  SHF.R.S32.HI R7, RZ, 0x1f, R11 ;  /* 0x0000001fff077819 */ /* 0x008fc6000001140b */
[----:B------:R-:W-:Y:S01]  /*c990*/  STL [R1+0x174], R10 ;  /* 0x0001740a01007387 */ /* 0x000fe20000100800 */
[----:B------:R-:W-:-:S03]  /*c9a0*/  SHF.R.S32.HI R0, RZ, 0x1f, R0 ;  /* 0x0000001fff007819 */ /* 0x000fc60000011400 */
[----:B------:R1:W-:Y:S01]  /*c9b0*/  STL [R1+0x180], R7 ;  /* 0x0001800701007387 */ /* 0x0003e20000100800 */
[----:B0-----:R-:W-:Y:S02]  /*c9c0*/  SHF.R.S32.HI R8, RZ, 0x1f, R41 ;  /* 0x0000001fff087819 */ /* 0x001fe40000011429 */
[----:B------:R-:W-:-:S03]  /*c9d0*/  SHF.R.S32.HI R4, RZ, 0x1f, R4 ;  /* 0x0000001fff047819 */ /* 0x000fc60000011404 */
[----:B------:R-:W-:Y:S01]  /*c9e0*/  STL [R1+0x188], R8 ;  /* 0x0001880801007387 */ /* 0x000fe20000100800 */
[----:B-1----:R-:W-:-:S03]  /*c9f0*/  SHF.R.S32.HI R7, RZ, 0x1f, R40 ;  /* 0x0000001fff077819 */ /* 0x002fc60000011428 */
[----:B------:R0:W-:Y:S04]  /*ca00*/  STL [R1+0x190], R0 ;  /* 0x0001900001007387 */ /* 0x0001e80000100800 */
[----:B------:R1:W-:Y:S01]  /*ca10*/  STL [R1+0x198], R7 ;  /* 0x0001980701007387 */ /* 0x0003e20000100800 */
[----:B0-----:R-:W-:-:S03]  /*ca20*/  SHF.R.S32.HI R0, RZ, 0x1f, R12 ;  /* 0x0000001fff007819 */ /* 0x001fc6000001140c */
[----:B------:R-:W-:Y:S01]  /*ca30*/  STL [R1+0x1a4], R4 ;  /* 0x0001a40401007387 */ /* 0x000fe20000100800 */
[----:B-1----:R-:W-:-:S03]  /*ca40*/  SHF.R.S32.HI R7, RZ, 0x1f, R36 ;  /* 0x0000001fff077819 */ /* 0x002fc60000011424 */
[----:B------:R0:W-:Y:S04]  /*ca50*/  STL [R1+0x1ac], R0 ;  /* 0x0001ac0001007387 */ /* 0x0001e80000100800 */
[----:B------:R-:W-:Y:S01]  /*ca60*/  STL [R1+0x1b4], R7 ;  /* 0x0001b40701007387 */ /* 0x000fe20000100800 */
[----:B0-----:R-:W-:-:S03]  /*ca70*/  SHF.R.S32.HI R0, RZ, 0x1f, R3 ;  /* 0x0000001fff007819 */ /* 0x001fc60000011403 */
[----:B------:R-:W3:Y:S01]  /*ca80*/  LDL R3, [R1+0x1dc] ;  /* 0x0001dc0001037983 */ /* 0x000ee20000100800 */
[----:B------:R-:W-:Y:S02]  /*ca90*/  SHF.R.S32.HI R4, RZ, 0x1f, R57 ;  /* 0x0000001fff047819 */ /* 0x000fe40000011439 */
[----:B------:R-:W-:-:S03]  /*caa0*/  SHF.R.S32.HI R2, RZ, 0x1f, R2 ;  /* 0x0000001fff027819 */ /* 0x000fc60000011402 */
[----:B------:R-:W-:Y:S04]  /*cab0*/  STL [R1+0x1bc], R4 ;  /* 0x0001bc0401007387 */ /* 0x000fe80000100800 */
[----:B------:R0:W-:Y:S04]  /*cac0*/  STL [R1+0x1c4], R0 ;  /* 0x0001c40001007387 */ /* 0x0001e80000100800 */
[----:B------:R1:W-:Y:S01]  /*cad0*/  STL [R1+0x1d0], R2 ;  /* 0x0001d00201007387 */ /* 0x0003e20000100800 */
[----:B0-----:R-:W-:-:S05]  /*cae0*/  SHF.R.S32.HI R0, RZ, 0x1f, R38 ;  /* 0x0000001fff007819 */ /* 0x001fca0000011426 */
[----:B------:R0:W-:Y:S01]  /*caf0*/  STL [R1+0x1d8], R0 ;  /* 0x0001d80001007387 */ /* 0x0001e20000100800 */
[----:B--2---:R-:W-:Y:S02]  /*cb00*/  SHF.R.S32.HI R4, RZ, 0x1f, R37 ;  /* 0x0000001fff047819 */ /* 0x004fe40000011425 */
[----:B-1----:R-:W-:-:S03]  /*cb10*/  SHF.R.S32.HI R2, RZ, 0x1f, R13 ;  /* 0x0000001fff027819 */ /* 0x002fc6000001140d */
[----:B------:R-:W-:Y:S01]  /*cb20*/  STL [R1+0x1e0], R4 ;  /* 0x0001e00401007387 */ /* 0x000fe20000100800 */
[----:B0-----:R-:W-:-:S03]  /*cb30*/  SHF.R.S32.HI R0, RZ, 0x1f, R6 ;  /* 0x0000001fff007819 */ /* 0x001fc60000011406 */
[----:B------:R-:W2:Y:S04]  /*cb40*/  LDL R18, [R1+0x1e4] ;  /* 0x0001e40001127983 */ /* 0x000ea80000100800 */
        /* <DEDUP_REMOVED lines=28> */
[----:B---3--:R-:W-:-:S05]  /*cd10*/  SHF.R.S32.HI R3, RZ, 0x1f, R3 ;  /* 0x0000001fff037819 */ /* 0x008fca0000011403 */
[----:B------:R0:W-:Y:S04]  /*cd20*/  STL [R1+0x1fc], R3 ;  /* 0x0001fc0301007387 */ /* 0x0001e80000100800 */
[----:B------:R-:W3:Y:S04]  /*cd30*/  LDL R13, [R1+0x2a8] ;  /* 0x0002a800010d7983 */ /* 0x000ee80000100800 */
[----:B------:R-:W3:Y:S04]  /*cd40*/  LDL R6, [R1+0x2ac] ;  /* 0x0002ac0001067983 */ /* 0x000ee80000100800 */
[----:B0-----:R-:W3:Y:S01]  /*cd50*/  LDL R3, [R1+0x2b4] ;  /* 0x0002b40001037983 */ /* 0x001ee20000100800 */
[----:B--2---:R-:W-:-:S05]  /*cd60*/  SHF.R.S32.HI R18, RZ, 0x1f, R18 ;  /* 0x0000001fff127819 */ /* 0x004fca0000011412 */
[----:B------:R0:W-:Y:S01]  /*cd70*/  STL [R1+0x204], R18 ;  /* 0x0002041201007387 */ /* 0x0001e20000100800 */
[----:B----4-:R-:W-:-:S03]  /*cd80*/  SHF.R.S32.HI R20, RZ, 0x1f, R20 ;  /* 0x0000001fff147819 */ /* 0x010fc60000011414 */
[----:B0-----:R-:W2:Y:S01]  /*cd90*/  LDL.LU R18, [R1+0x27e4] ;  /* 0x0027e40001127983 */ /* 0x001ea20000300800 */
[----:B-----5:R-:W-:-:S03]  /*cda0*/  SHF.R.S32.HI R8, RZ, 0x1f, R8 ;  /* 0x0000001fff087819 */ /* 0x020fc60000011408 */
[----:B------:R0:W-:Y:S01]  /*cdb0*/  STL [R1+0x20c], R20 ;  /* 0x00020c1401007387 */ /* 0x0001e20000100800 */
[----:B------:R-:W-:Y:S02]  /*cdc0*/  SHF.R.S32.HI R32, RZ, 0x1f, R32 ;  /* 0x0000001fff207819 */ /* 0x000fe40000011420 */
[----:B------:R-:W-:Y:S01]  /*cdd0*/  SHF.R.S32.HI R26, RZ, 0x1f, R26 ;  /* 0x0000001fff1a7819 */ /* 0x000fe2000001141a */
[----:B0-----:R-:W4:Y:S01]  /*cde0*/  LDL.LU R20, [R1+0x27e0] ;  /* 0x0027e00001147983 */ /* 0x001f220000300800 */
[----:B------:R-:W-:-:S03]  /*cdf0*/  SHF.R.S32.HI R10, RZ, 0x1f, R10 ;  /* 0x0000001fff0a7819 */ /* 0x000fc6000001140a */
[----:B------:R0:W-:Y:S01]  /*ce00*/  STL [R1+0x218], R8 ;  /* 0x0002180801007387 */ /* 0x0001e20000100800 */
[----:B------:R-:W-:Y:S02]  /*ce10*/  SHF.R.S32.HI R25, RZ, 0x1f, R25 ;  /* 0x0000001fff197819 */ /* 0x000fe40000011419 */
[----:B------:R-:W-:Y:S01]  /*ce20*/  SHF.R.S32.HI R19, RZ, 0x1f, R19 ;  /* 0x0000001fff137819 */ /* 0x000fe20000011413 */
[----:B0-----:R-:W5:Y:S04]  /*ce30*/  LDL.LU R8, [R1+0x27dc] ;  /* 0x0027dc0001087983 */ /* 0x001f680000300800 */
[----:B------:R0:W-:Y:S01]  /*ce40*/  STL [R1+0x220], R32 ;  /* 0x0002202001007387 */ /* 0x0001e20000100800 */
[----:B------:R-:W-:Y:S02]  /*ce50*/  SHF.R.S32.HI R42, RZ, 0x1f, R42 ;  /* 0x0000001fff2a7819 */ /* 0x000fe4000001142a */
[----:B------:R-:W-:Y:S01]  /*ce60*/  SHF.R.S32.HI R17, RZ, 0x1f, R17 ;  /* 0x0000001fff117819 */ /* 0x000fe20000011411 */
[----:B0-----:R-:W2:Y:S04]  /*ce70*/  LDL.LU R32, [R1+0x27d8] ;  /* 0x0027d80001207983 */ /* 0x001ea80000300800 */
[----:B------:R0:W-:Y:S01]  /*ce80*/  STL [R1+0x228], R26 ;  /* 0x0002281a01007387 */ /* 0x0001e20000100800 */
[----:B------:R-:W-:-:S03]  /*ce90*/  SHF.R.S32.HI R28, RZ, 0x1f, R28 ;  /* 0x0000001fff1c7819 */ /* 0x000fc6000001141c */
        /* <DEDUP_REMOVED lines=50> */
[----:B---3--:R-:W-:-:S03]  /*d1c0*/  SHF.R.S32.HI R13, RZ, 0x1f, R13 ;  /* 0x0000001fff0d7819 */ /* 0x008fc6000001140d */
[----:B0-----:R-:W3:Y:S04]  /*d1d0*/  LDL.LU R12, [R1+0x2790] ;  /* 0x00279000010c7983 */ /* 0x001ee80000300800 */
[----:B------:R0:W-:Y:S01]  /*d1e0*/  STL [R1+0x2c8], R57 ;  /* 0x0002c83901007387 */ /* 0x0001e20000100800 */
[----:B------:R-:W-:-:S03]  /*d1f0*/  SHF.R.S32.HI R6, RZ, 0x1f, R6 ;  /* 0x0000001fff067819 */ /* 0x000fc60000011406 */
[----:B0-----:R-:W2:Y:S04]  /*d200*/  LDL.LU R57, [R1+0x278c] ;  /* 0x00278c0001397983 */ /* 0x001ea80000300800 */
[----:B------:R0:W-:Y:S01]  /*d210*/  STL [R1+0x2d4], R2 ;  /* 0x0002d40201007387 */ /* 0x0001e20000100800 */
[----:B------:R-:W-:-:S03]  /*d220*/  SHF.R.S32.HI R3, RZ, 0x1f, R3 ;  /* 0x0000001fff037819 */ /* 0x000fc60000011403 */
[----:B0-----:R-:W3:Y:S04]  /*d230*/  LDL.LU R2, [R1+0x2788] ;  /* 0x0027880001027983 */ /* 0x001ee80000300800 */
[----:B------:R0:W-:Y:S04]  /*d240*/  STL [R1+0x2dc], R16 ;  /* 0x0002dc1001007387 */ /* 0x0001e80000100800 */
[----:B0-----:R-:W4:Y:S04]  /*d250*/  LDL.LU R16, [R1+0x54] ;  /* 0x0000540001107983 */ /* 0x001f280000300800 */
[----:B------:R0:W-:Y:S04]  /*d260*/  STL [R1+0x2e4], R38 ;  /* 0x0002e42601007387 */ /* 0x0001e80000100800 */
[----:B0-----:R-:W4:Y:S04]  /*d270*/  LDL.LU R38, [R1+0x2784] ;  /* 0x0027840001267983 */ /* 0x001f280000300800 */
        /* <DEDUP_REMOVED lines=8> */
[----:B--2---:R-:W-:-:S02]  /*d300*/  SHF.R.S32.HI R57, RZ, 0x1f, R57 ;  /* 0x0000001fff397819 */ /* 0x004fc40000011439 */
[----:B---3--:R-:W-:Y:S02]  /*d310*/  SHF.R.S32.HI R2, RZ, 0x1f, R2 ;  /* 0x0000001fff027819 */ /* 0x008fe40000011402 */
[----:B----4-:R-:W-:Y:S02]  /*d320*/  SHF.R.S32.HI R38, RZ, 0x1f, R38 ;  /* 0x0000001fff267819 */ /* 0x010fe40000011426 */
[----:B-----5:R-:W-:Y:S02]  /*d330*/  SHF.R.S32.HI R37, RZ, 0x1f, R37 ;  /* 0x0000001fff257819 */ /* 0x020fe40000011425 */
[----:B------:R-:W-:Y:S02]  /*d340*/  SHF.R.S32.HI R13, RZ, 0x1f, R13 ;  /* 0x0000001fff0d7819 */ /* 0x000fe4000001140d */
[----:B------:R-:W-:Y:S02]  /*d350*/  SHF.R.S32.HI R6, RZ, 0x1f, R6 ;  /* 0x0000001fff067819 */ /* 0x000fe40000011406 */
[----:B------:R-:W-:-:S05]  /*d360*/  SHF.R.S32.HI R3, RZ, 0x1f, R3 ;  /* 0x0000001fff037819 */ /* 0x000fca0000011403 */
[----:B------:R0:W-:Y:S04]  /*d370*/  STL [R1+0x308], R3 ;  /* 0x0003080301007387 */ /* 0x0001e80000100800 */
[----:B0-----:R-:W2:Y:S04]  /*d380*/  LDL.LU R3, [R1+0x2770] ;  /* 0x0027700001037983 */ /* 0x001ea80000300800 */
[----:B------:R0:W-:Y:S04]  /*d390*/  STL [R1+0x30c], R6 ;  /* 0x00030c0601007387 */ /* 0x0001e80000100800 */
[----:B0-----:R-:W3:Y:S04]  /*d3a0*/  LDL.LU R6, [R1+0x276c] ;  /* 0x00276c0001067983 */ /* 0x001ee80000300800 */
[----:B------:R0:W-:Y:S04]  /*d3b0*/  STL [R1+0x310], R13 ;  /* 0x0003100d01007387 */ /* 0x0001e80000100800 */
[----:B0-----:R-:W4:Y:S04]  /*d3c0*/  LDL.LU R13, [R1+0x2768] ;  /* 0x00276800010d7983 */ /* 0x001f280000300800 */
        /* <DEDUP_REMOVED lines=8> */
[----:B------:R-:W-:-:S05]  /*d450*/  SHF.R.S32.HI R4, RZ, 0x1f, R4 ;  /* 0x0000001fff047819 */ /* 0x000fca0000011404 */
[----:B------:R4:W-:Y:S02]  /*d460*/  STL [R1+0x324], R4 ;  /* 0x0003240401007387 */ /* 0x0009e40000100800 */
[----:B----4-:R-:W-:-:S05]  /*d470*/  IADD3 R4, P4, PT, R12, R13, RZ ;  /* 0x0000000d0c047210 */ /* 0x010fca0007f9e0ff */
[----:B------:R5:W-:Y:S02]  /*d480*/  STL [R1+0x25f0], R4 ;  /* 0x0025f00401007387 */ /* 0x000be40000100800 */
[----:B-----5:R-:W-:-:S05]  /*d490*/  IADD3 R4, P5, PT, R12, R37, RZ ;  /* 0x000000250c047210 */ /* 0x020fca0007fbe0ff */
[----:B------:R2:W-:Y:S02]  /*d4a0*/  STL [R1+0x25f4], R4 ;  /* 0x0025f40401007387 */ /* 0x0005e40000100800 */
[----:B--2---:R-:W-:-:S05]  /*d4b0*/  IADD3 R4, P1, PT, R12, R2, RZ ;  /* 0x000000020c047210 */ /* 0x004fca0007f3e0ff */
[----:B------:R3:W-:Y:S02]  /*d4c0*/  STL [R1+0x25f8], R4 ;  /* 0x0025f80401007387 */ /* 0x0007e40000100800 */
[----:B---3--:R-:W-:Y:S02]  /*d4d0*/  IADD3 R4, P0, PT, R12, R57, RZ ;  /* 0x000000390c047210 */ /* 0x008fe40007f1e0ff */
[----:B------:R-:W2:Y:S04]  /*d4e0*/  LDL.LU R12, [R1+0x50] ;  /* 0x00005000010c7983 */ /* 0x000ea80000300800 */
[----:B------:R0:W-:Y:S02]  /*d4f0*/  STL [R1+0x25ec], R4 ;  /* 0x0025ec0401007387 */ /* 0x0001e40000100800 */
[----:B0-----:R-:W-:-:S05]  /*d500*/  IADD3 R4, P2, PT, R40, R13, RZ ;  /* 0x0000000d28047210 */ /* 0x001fca0007f5e0ff */
[----:B------:R0:W-:Y:S02]  /*d510*/  STL [R1+0x25d8], R4 ;  /* 0x0025d80401007387 */ /* 0x0001e40000100800 */
[----:B0-----:R-:W-:-:S05]  /*d520*/  IADD3 R4, P3, PT, R40, R37, RZ ;  /* 0x0000002528047210 */ /* 0x001fca0007f7e0ff */
[----:B------:R0:W-:Y:S02]  /*d530*/  STL [R1+0x25dc], R4 ;  /* 0x0025dc0401007387 */ /* 0x0001e40000100800 */
[----:B0-----:R-:W-:-:S05]  /*d540*/  IMAD.X R4, R36, 0x1, R3, P4 ;  /* 0x0000000124047824 */ /* 0x001fca00020e0603 */
[----:B------:R0:W-:Y:S02]  /*d550*/  STL [R1+0x25e4], R4 ;  /* 0x0025e40401007387 */ /* 0x0001e40000100800 */
[----:B0-----:R-:W-:-:S05]  /*d560*/  IADD3 R4, P4, PT, R40, R2, RZ ;  /* 0x0000000228047210 */ /* 0x001fca0007f9e0ff */
[----:B------:R0:W-:Y:S02]  /*d570*/  STL [R1+0x25e0], R4 ;  /* 0x0025e00401007387 */ /* 0x0001e40000100800 */
[----:B0-----:R-:W-:-:S05]  /*d580*/  IMAD.X R4, R36, 0x1, R6, P5 ;  /* 0x0000000124047824 */ /* 0x001fca00028e0606 */
[----:B------:R0:W-:Y:S04]  /*d590*/  STL [R1+0x25e8], R4 ;  /* 0x0025e80401007387 */ /* 0x0001e80000100800 */
[----:B0-----:R-:W3:Y:S01]  /*d5a0*/  LDL.LU R4, [R1+0x2754] ;  /* 0x0027540001047983 */ /* 0x001ee20000300800 */
[----:B------:R-:W-:-:S05]  /*d5b0*/  IADD3 R40, P5, PT, R40, R57, RZ ;  /* 0x0000003928287210 */ /* 0x000fca0007fbe0ff */
[----:B------:R0:W-:Y:S02]  /*d5c0*/  STL [R1+0x25cc], R40 ;  /* 0x0025cc2801007387 */ /* 0x0001e40000100800 */
[----:B0-----:R-:W-:-:S05]  /*d5d0*/  IMAD.X R40, R36, 0x1, R38, P1 ;  /* 0x0000000124287824 */ /* 0x001fca00008e0626 */
[----:B------:R0:W-:Y:S02]  /*d5e0*/  STL [R1+0x25d4], R40 ;  /* 0x0025d42801007387 */ /* 0x0001e40000100800 */
[----:B0-----:R-:W-:-:S05]  /*d5f0*/  IADD3 R40, P6, PT, R41, R13, RZ ;  /* 0x0000000d29287210 */ /* 0x001fca0007fde0ff */
[----:B------:R0:W-:Y:S01]  /*d600*/  STL [R1+0x25d0], R40 ;  /* 0x0025d02801007387 */ /* 0x0001e20000100800 */
[----:B---3--:R-:W-:Y:S01]  /*d610*/  IMAD.X R36, R36, 0x1, R4, P0 ;  /* 0x0000000124247824 */ /* 0x008fe200000e0604 */
[----:B0-----:R-:W-:-:S04]  /*d620*/  IADD3 R40, P0, PT, R41, R37, RZ ;  /* 0x0000002529287210 */ /* 0x001fc80007f1e0ff */
[----:B------:R0:W-:Y:S04]  /*d630*/  STL [R1+0x25c8], R36 ;  /* 0x0025c82401007387 */ /* 0x0001e80000100800 */
[----:B------:R1:W-:Y:S01]  /*d640*/  STL [R1+0x25c0], R40 ;  /* 0x0025c02801007387 */ /* 0x0003e20000100800 */
[----:B0-----:R-:W-:Y:S01]  /*d650*/  IADD3 R36, P1, PT, R41, R2, RZ ;  /* 0x0000000229247210 */ /* 0x001fe20007f3e0ff */
[----:B-1----:R-:W-:-:S04]  /*d660*/  IMAD.X R40, R16, 0x1, R3, P2 ;  /* 0x0000000110287824 */ /* 0x002fc800010e0603 */
[----:B------:R0:W-:Y:S02]  /*d670*/  STL [R1+0x25c4], R36 ;  /* 0x0025c42401007387 */ /* 0x0001e40000100800 */
[----:B0-----:R-:W-:Y:S02]  /*d680*/  IADD3 R36, P2, PT, R41, R57, RZ ;  /* 0x0000003929247210 */ /* 0x001fe40007f5e0ff */
[----:B------:R-:W3:Y:S04]  /*d690*/  LDL.LU R41, [R1+0x48] ;  /* 0x0000480001297983 */ /* 0x000ee80000300800 */
[----:B------:R0:W-:Y:S04]  /*d6a0*/  STL [R1+0x25bc], R40 ;  /* 0x0025bc2801007387 */ /* 0x0001e80000100800 */
[----:B------:R1:W-:Y:S01]  /*d6b0*/  STL [R1+0x25b0], R36 ;  /* 0x0025b02401007387 */ /* 0x0003e20000100800 */
[----:B0-----:R-:W-:Y:S01]  /*d6c0*/  IMAD.X R40, R16, 0x1, R6, P3 ;  /* 0x0000000110287824 */ /* 0x001fe200018e0606 */
[----:B-1----:R-:W-:-:S04]  /*d6d0*/  IADD3 R36, P3, PT, R11, R13, RZ ;  /* 0x0000000d0b247210 */ /* 0x002fc80007f7e0ff */
[----:B------:R0:W-:Y:S04]  /*d6e0*/  STL [R1+0x25a8], R40 ;  /* 0x0025a82801007387 */ /* 0x0001e80000100800 */
[----:B------:R1:W-:Y:S01]  /*d6f0*/  STL [R1+0x25b4], R36 ;  /* 0x0025b42401007387 */ /* 0x0003e20000100800 */
[----:B0-----:R-:W-:-:S03]  /*d700*/  IMAD.X R40, R16, 0x1, R38, P4 ;  /* 0x0000000110287824 */ /* 0x001fc600020e0626 */
[----:B-1----:R-:W4:Y:S04]  /*d710*/  LDL.LU R36, [R1+0x44] ;  /* 0x0000440001247983 */ /* 0x002f280000300800 */
[----:B------:R0:W-:Y:S01]  /*d720*/  STL [R1+0x25ac], R40 ;  /* 0x0025ac2801007387 */ /* 0x0001e20000100800 */
[----:B------:R-:W-:Y:S01]  /*d730*/  IMAD.X R16, R16, 0x1, R4, P5 ;  /* 0x0000000110107824 */ /* 0x000fe200028e0604 */
[----:B0-----:R-:W-:-:S05]  /*d740*/  IADD3 R40, P4, PT, R11, R37, RZ ;  /* 0x000000250b287210 */ /* 0x001fca0007f9e0ff */
[----:B------:R0:W-:Y:S04]  /*d750*/  STL [R1+0x25b8], R40 ;  /* 0x0025b82801007387 */ /* 0x0001e80000100800 */
[----:B------:R2:W-:Y:S01]  /*d760*/  STL [R1+0x259c], R16 ;  /* 0x00259c1001007387 */ /* 0x0005e20000100800 */
[----:B0-----:R-:W-:Y:S01]  /*d770*/  IADD3 R40, P5, PT, R11, R2, RZ ;  /* 0x000000020b287210 */ /* 0x001fe20007fbe0ff */
[----:B--2---:R-:W-:-:S04]  /*d780*/  IMAD.X R16, R12, 0x1, R3, P6 ;  /* 0x000000010c107824 */ /* 0x004fc800030e0603 */
[----:B------:R0:W-:Y:S02]  /*d790*/  STL [R1+0x25a4], R40 ;  /* 0x0025a42801007387 */ /* 0x0001e40000100800 */
[----:B0-----:R-:W-:Y:S02]  /*d7a0*/  IADD3 R40, P6, PT, R11, R57, RZ ;  /* 0x000000390b287210 */ /* 0x001fe40007fde0ff */
[----:B------:R-:W2:Y:S04]  /*d7b0*/  LDL.LU R11, [R1+0x4c] ;  /* 0x00004c00010b7983 */ /* 0x000ea80000300800 */
[----:B------:R0:W-:Y:S04]  /*d7c0*/  STL [R1+0x25a0], R16 ;  /* 0x0025a01001007387 */ /* 0x0001e80000100800 */
[----:B------:R1:W-:Y:S01]  /*d7d0*/  STL [R1+0x2590], R40 ;  /* 0x0025902801007387 */ /* 0x0003e20000100800 */
[----:B0-----:R-:W-:Y:S01]  /*d7e0*/  IMAD.X R16, R12, 0x1, R6, P0 ;  /* 0x000000010c107824 */ /* 0x001fe200000e0606 */
[----:B-1----:R-:W-:-:S04]  /*d7f0*/  IADD3 R40, P0, PT, R35, R13, RZ ;  /* 0x0000000d23287210 */ /* 0x002fc80007f1e0ff */
[----:B------:R0:W-:Y:S04]  /*d800*/  STL [R1+0x2588], R16 ;  /* 0x0025881001007387 */ /* 0x0001e80000100800 */
[----:B------:R1:W-:Y:S01]  /*d810*/  STL [R1+0x2594], R40 ;  /* 0x0025942801007387 */ /* 0x0003e20000100800 */
[----:B0-----:R-:W-:-:S03]  /*d820*/  IMAD.X R16, R12, 0x1, R38, P1 ;  /* 0x000000010c107824 */ /* 0x001fc600008e0626 */
[----:B-1----:R-:W5:Y:S04]  /*d830*/  LDL.LU R40, [R1+0x40] ;  /* 0x0000400001287983 */ /* 0x002f680000300800 */
[----:B------:R0:W-:Y:S02]  /*d840*/  STL [R1+0x258c], R16 ;  /* 0x00258c1001007387 */ /* 0x0001e40000100800 */
[----:B0-----:R-:W-:-:S05]  /*d850*/  IADD3 R16, P1, PT, R35, R37, RZ ;  /* 0x0000002523107210 */ /* 0x001fca0007f3e0ff */
[----:B------:R0:W-:Y:S04]  /*d860*/  STL [R1+0x2598], R16 ;  /* 0x0025981001007387 */ /* 0x0001e80000100800 */
[----:B0-----:R-:W3:Y:S01]  /*d870*/  LDL.LU R16, [R1+0x2750] ;  /* 0x0027500001107983 */ /* 0x001ee20000300800 */
[----:B------:R-:W-:-:S05]  /*d880*/  IMAD.X R12, R12, 0x1, R4, P2 ;  /* 0x000000010c0c7824 */ /* 0x000fca00010e0604 */
[----:B------:R0:W-:Y:S02]  /*d890*/  STL [R1+0x257c], R12 ;  /* 0x00257c0c01007387 */ /* 0x0001e40000100800 */
[----:B0-----:R-:W-:-:S05]  /*d8a0*/  IADD3 R12, P2, PT, R35, R2, RZ ;  /* 0x00000002230c7210 */ /* 0x001fca0007f5e0ff */
[----:B------:R2:W-:Y:S02]  /*d8b0*/  STL [R1+0x2584], R12 ;  /* 0x0025840c01007387 */ /* 0x0005e40000100800 */
[----:B--2---:R-:W-:-:S05]  /*d8c0*/  IMAD.X R12, R11, 0x1, R3, P3 ;  /* 0x000000010b0c7824 */ /* 0x004fca00018e0603 */
[----:B------:R0:W-:Y:S02]  /*d8d0*/  STL [R1+0x2580], R12 ;  /* 0x0025800c01007387 */ /* 0x0001e40000100800 */
[----:B0-----:R-:W-:Y:S01]  /*d8e0*/  IADD3 R12, P3, PT, R35, R57, RZ ;  /* 0x00000039230c7210 */ /* 0x001fe20007f7e0ff */
[----:B------:R-:W-:-:S04]  /*d8f0*/  IMAD.X R35, R11, 0x1, R6, P4 ;  /* 0x000000010b237824 */ /* 0x000fc800020e0606 */
[----:B------:R-:W-:Y:S04]  /*d900*/  STL [R1+0x2570], R12 ;  /* 0x0025700c01007387 */ /* 0x000fe80000100800 */
[----:B------:R0:W-:Y:S02]  /*d910*/  STL [R1+0x2568], R35 ;  /* 0x0025682301007387 */ /* 0x0001e40000100800 */
[C---:B0-----:R-:W-:Y:S02]  /*d920*/  IMAD.X R35, R11.reuse, 0x1, R38, P5 ;  /* 0x000000010b237824 */ /* 0x041fe400028e0626 */
[----:B------:R-:W-:Y:S01]  /*d930*/  IMAD.X R11, R11, 0x1, R4, P6 ;  /* 0x000000010b0b7824 */ /* 0x000fe200030e0604 */
[----:B---3--:R-:W-:-:S05]  /*d940*/  IADD3 R12, P4, PT, R16, R13, RZ ;  /* 0x0000000d100c7210 */ /* 0x008fca0007f9e0ff */
[----:B------:R0:W-:Y:S04]  /*d950*/  STL [R1+0x2574], R12 ;  /* 0x0025740c01007387 */ /* 0x0001e80000100800 */
[----:B0-----:R-:W2:Y:S04]  /*d960*/  LDL.LU R12, [R1+0x3c] ;  /* 0x00003c00010c7983 */ /* 0x001ea80000300800 */
[----:B------:R0:W-:Y:S02]  /*d970*/  STL [R1+0x256c], R35 ;  /* 0x00256c2301007387 */ /* 0x0001e40000100800 */
[----:B0-----:R-:W-:-:S05]  /*d980*/  IADD3 R35, P5, PT, R16, R37, RZ ;  /* 0x0000002510237210 */ /* 0x001fca0007fbe0ff */
[----:B------:R0:W-:Y:S04]  /*d990*/  STL [R1+0x2578], R35 ;  /* 0x0025782301007387 */ /* 0x0001e80000100800 */
[----:B------:R1:W-:Y:S01]  /*d9a0*/  STL [R1+0x255c], R11 ;  /* 0x00255c0b01007387 */ /* 0x0003e20000100800 */
[----:B0-----:R-:W-:Y:S01]  /*d9b0*/  IADD3 R35, P6, PT, R16, R2, RZ ;  /* 0x0000000210237210 */ /* 0x001fe20007fde0ff */
[----:B-1----:R-:W-:-:S04]  /*d9c0*/  IMAD.X R11, R41, 0x1, R3, P0 ;  /* 0x00000001290b7824 */ /* 0x002fc800000e0603 */
[----:B------:R0:W-:Y:S04]  /*d9d0*/  STL [R1+0x2564], R35 ;  /* 0x0025642301007387 */ /* 0x0001e80000100800 */
[----:B------:R1:W-:Y:S01]  /*d9e0*/  STL [R1+0x2560], R11 ;  /* 0x0025600b01007387 */ /* 0x0003e20000100800 */
[----:B0-----:R-:W-:Y:S01]  /*d9f0*/  IADD3 R35, P0, PT, R16, R57, RZ ;  /* 0x0000003910237210 */ /* 0x001fe20007f1e0ff */
[----:B-1----:R-:W-:Y:S01]  /*da00*/  IMAD.X R11, R41, 0x1, R6, P1 ;  /* 0x00000001290b7824 */ /* 0x002fe200008e0606 */
[----:B------:R-:W-:-:S03]  /*da10*/  IADD3 R16, P1, PT, R43, R13, RZ ;  /* 0x0000000d2b107210 */ /* 0x000fc60007f3e0ff */
[----:B------:R0:W-:Y:S04]  /*da20*/  STL [R1+0x2550], R35 ;  /* 0x0025502301007387 */ /* 0x0001e80000100800 */
[----:B------:R1:W-:Y:S01]  /*da30*/  STL [R1+0x2548], R11 ;  /* 0x0025480b01007387 */ /* 0x0003e20000100800 */
[----:B0-----:R-:W-:-:S03]  /*da40*/  IMAD.X R35, R41, 0x1, R38, P2 ;  /* 0x0000000129237824 */ /* 0x001fc600010e0626 */
[----:B-1----:R-:W3:Y:S04]  /*da50*/  LDL.LU R11, [R1+0x38] ;  /* 0x00003800010b7983 */ /* 0x002ee80000300800 */
[----:B------:R0:W-:Y:S04]  /*da60*/  STL [R1+0x2554], R16 ;  /* 0x0025541001007387 */ /* 0x0001e80000100800 */
[----:B------:R1:W-:Y:S01]  /*da70*/  STL [R1+0x254c], R35 ;  /* 0x00254c2301007387 */ /* 0x0003e20000100800 */
[----:B0-----:R-:W-:Y:S01]  /*da80*/  IADD3 R16, P2, PT, R43, R37, RZ ;  /* 0x000000252b107210 */ /* 0x001fe20007f5e0ff */
[----:B-1----:R-:W-:Y:S01]  /*da90*/  IMAD.X R35, R41, 0x1, R4, P3 ;  /* 0x0000000129237824 */ /* 0x002fe200018e0604 */
[----:B------:R-:W-:-:S03]  /*daa0*/  IADD3 R41, P3, PT, R43, R2, RZ ;  /* 0x000000022b297210 */ /* 0x000fc60007f7e0ff */
[----:B------:R4:W-:Y:S04]  /*dab0*/  STL [R1+0x2558], R16 ;  /* 0x0025581001007387 */ /* 0x0009e80000100800 */
[----:B------:R0:W-:Y:S04]  /*dac0*/  STL [R1+0x253c], R35 ;  /* 0x00253c2301007387 */ /* 0x0001e80000100800 */
[----:B------:R1:W-:Y:S01]  /*dad0*/  STL [R1+0x2544], R41 ;  /* 0x0025442901007387 */ /* 0x0003e20000100800 */
[----:B----4-:R-:W-:Y:S01]  /*dae0*/  IMAD.X R16, R36, 0x1, R3, P4 ;  /* 0x0000000124107824 */ /* 0x010fe200020e0603 */
[----:B0-----:R-:W-:-:S04]  /*daf0*/  IADD3 R35, P4, PT, R43, R57, RZ ;  /* 0x000000392b237210 */ /* 0x001fc80007f9e0ff */
[----:B------:R-:W-:Y:S01]  /*db00*/  STL [R1+0x2540], R16 ;  /* 0x0025401001007387 */ /* 0x000fe20000100800 */
[----:B-1----:R-:W-:-:S03]  /*db10*/  IMAD.X R41, R36, 0x1, R6, P5 ;  /* 0x0000000124297824 */ /* 0x002fc600028e0606 */
[----:B------:R-:W-:Y:S04]  /*db20*/  STL [R1+0x2530], R35 ;  /* 0x0025302301007387 */ /* 0x000fe80000100800 */
[----:B------:R0:W-:Y:S04]  /*db30*/  STL [R1+0x2528], R41 ;  /* 0x0025282901007387 */ /* 0x0001e80000100800 */
[----:B0-----:R-:W4:Y:S01]  /*db40*/  LDL.LU R41, [R1+0x34] ;  /* 0x0000340001297983 */ /* 0x001f220000300800 */
[----:B------:R-:W-:Y:S01]  /*db50*/  IADD3 R16, P5, PT, R7, R13, RZ ;  /* 0x0000000d07107210 */ /* 0x000fe20007fbe0ff */
[----:B------:R-:W-:-:S02]  /*db60*/  IMAD.X R35, R36, 0x1, R38, P6 ;  /* 0x0000000124237824 */ /* 0x000fc400030e0626 */
[----:B------:R-:W-:Y:S02]  /*db70*/  IMAD.X R36, R36, 0x1, R4, P0 ;  /* 0x0000000124247824 */ /* 0x000fe400000e0604 */
[----:B------:R0:W-:Y:S04]  /*db80*/  STL [R1+0x2534], R16 ;  /* 0x0025341001007387 */ /* 0x0001e80000100800 */
[----:B------:R1:W-:Y:S01]  /*db90*/  STL [R1+0x252c], R35 ;  /* 0x00252c2301007387 */ /* 0x0003e20000100800 */
[C---:B0-----:R-:W-:Y:S02]  /*dba0*/  IADD3 R16, P6, PT, R7.reuse, R37, RZ ;  /* 0x0000002507107210 */ /* 0x041fe40007fde0ff */
[----:B-1----:R-:W-:-:S03]  /*dbb0*/  IADD3 R35, P0, PT, R7, R2, RZ ;  /* 0x0000000207237210 */ /* 0x002fc60007f1e0ff */
[----:B------:R5:W-:Y:S04]  /*dbc0*/  STL [R1+0x2538], R16 ;  /* 0x0025381001007387 */ /* 0x000be80000100800 */
[----:B------:R-:W-:Y:S04]  /*dbd0*/  STL [R1+0x251c], R36 ;  /* 0x00251c2401007387 */ /* 0x000fe80000100800 */
[----:B------:R0:W-:Y:S01]  /*dbe0*/  STL [R1+0x2524], R35 ;  /* 0x0025242301007387 */ /* 0x0001e20000100800 */
[----:B-----5:R-:W-:Y:S01]  /*dbf0*/  IMAD.X R16, R40, 0x1, R3, P1 ;  /* 0x0000000128107824 */ /* 0x020fe200008e0603 */
[----:B------:R-:W-:-:S04]  /*dc00*/  IADD3 R7, P1, PT, R7, R57, RZ ;  /* 0x0000003907077210 */ /* 0x000fc80007f3e0ff */
[----:B------:R1:W-:Y:S01]  /*dc10*/  STL [R1+0x2520], R16 ;  /* 0x0025201001007387 */ /* 0x0003e20000100800 */
[----:B0-----:R-:W-:-:S03]  /*dc20*/  IMAD.X R35, R40, 0x1, R6, P2 ;  /* 0x0000000128237824 */ /* 0x001fc600010e0606 */
[----:B------:R0:W-:Y:S04]  /*dc30*/  STL [R1+0x2510], R7 ;  /* 0x0025100701007387 */ /* 0x0001e80000100800 */
[----:B------:R-:W-:Y:S01]  /*dc40*/  STL [R1+0x2508], R35 ;  /* 0x0025082301007387 */ /* 0x000fe20000100800 */
[----:B-1----:R-:W-:-:S03]  /*dc50*/  IADD3 R16, P2, PT, R34, R13, RZ ;  /* 0x0000000d22107210 */ /* 0x002fc60007f5e0ff */
[----:B------:R-:W5:Y:S01]  /*dc60*/  LDL.LU R36, [R1+0x30] ;  /* 0x0000300001247983 */ /* 0x000f620000300800 */
[----:B0-----:R-:W-:-:S03]  /*dc70*/  IMAD.X R7, R40, 0x1, R38, P3 ;  /* 0x0000000128077824 */ /* 0x001fc600018e0626 */
[----:B------:R0:W-:Y:S04]  /*dc80*/  STL [R1+0x2514], R16 ;  /* 0x0025141001007387 */ /* 0x0001e80000100800 */
[----:B------:R1:W-:Y:S01]  /*dc90*/  STL [R1+0x250c], R7 ;  /* 0x00250c0701007387 */ /* 0x0003e20000100800 */
[----:B0-----:R-:W-:Y:S01]  /*dca0*/  IADD3 R16, P3, PT, R34, R37, RZ ;  /* 0x0000002522107210 */ /* 0x001fe20007f7e0ff */
[----:B-1----:R-:W-:Y:S01]  /*dcb0*/  IMAD.X R7, R40, 0x1, R4, P4 ;  /* 0x0000000128077824 */ /* 0x002fe200020e0604 */
[----:B------:R-:W-:-:S03]  /*dcc0*/  IADD3 R35, P4, PT, R34, R2, RZ ;  /* 0x0000000222237210 */ /* 0x000fc60007f9e0ff */
[----:B------:R2:W-:Y:S04]  /*dcd0*/  STL [R1+0x2518], R16 ;  /* 0x0025181001007387 */ /* 0x0005e80000100800 */
[----:B------:R0:W-:Y:S04]  /*dce0*/  STL [R1+0x24fc], R7 ;  /* 0x0024fc0701007387 */ /* 0x0001e80000100800 */
[----:B------:R-:W-:Y:S01]  /*dcf0*/  STL [R1+0x2504], R35 ;  /* 0x0025042301007387 */ /* 0x000fe20000100800 */
[----:B--2---:R-:W-:Y:S01]  /*dd00*/  IMAD.X R16, R12, 0x1, R3, P5 ;  /* 0x000000010c107824 */ /* 0x004fe200028e0603 */
[----:B0-----:R-:W-:Y:S01]  /*dd10*/  IADD3 R7, P5, PT, R34, R57, RZ ;  /* 0x0000003922077210 */ /* 0x001fe20007fbe0ff */
[----:B------:R-:W-:-:S03]  /*dd20*/  IMAD.X R34, R12, 0x1, R6, P6 ;  /* 0x000000010c227824 */ /* 0x000fc600030e0606 */
[----:B------:R0:W-:Y:S04]  /*dd30*/  STL [R1+0x2500], R16 ;  /* 0x0025001001007387 */ /* 0x0001e80000100800 */
[----:B------:R1:W-:Y:S04]  /*dd40*/  STL [R1+0x24f0], R7 ;  /* 0x0024f00701007387 */ /* 0x0003e80000100800 */
[----:B------:R-:W-:Y:S01]  /*dd50*/  STL [R1+0x24e8], R34 ;  /* 0x0024e82201007387 */ /* 0x000fe20000100800 */
[----:B0-----:R-:W-:-:S03]  /*dd60*/  IADD3 R16, P6, PT, R28, R13, RZ ;  /* 0x0000000d1c107210 */ /* 0x001fc60007fde0ff */
[----:B------:R-:W2:Y:S01]  /*dd70*/  LDL.LU R40, [R1+0x2c] ;  /* 0x00002c0001287983 */ /* 0x000ea20000300800 */
[----:B-1----:R-:W-:-:S03]  /*dd80*/  IMAD.X R7, R12, 0x1, R38, P0 ;  /* 0x000000010c077824 */ /* 0x002fc600000e0626 */
        /* <DEDUP_REMOVED lines=8> */
[C---:B---3--:R-:W-:Y:S01]  /*de10*/  IMAD.X R16, R11.reuse, 0x1, R3, P2 ;  /* 0x000000010b107824 */ /* 0x048fe200010e0603 */
[----:B0-----:R-:W-:Y:S01]  /*de20*/  IADD3 R7, P2, PT, R28, R57, RZ ;  /* 0x000000391c077210 */ /* 0x001fe20007f5e0ff */
[----:B-1----:R-:W-:-:S03]  /*de30*/  IMAD.X R12, R11, 0x1, R6, P3 ;  /* 0x000000010b0c7824 */ /* 0x002fc600018e0606 */
[----:B------:R0:W-:Y:S04]  /*de40*/  STL [R1+0x24e0], R16 ;  /* 0x0024e01001007387 */ /* 0x0001e80000100800 */
[----:B------:R1:W-:Y:S04]  /*de50*/  STL [R1+0x24d0], R7 ;  /* 0x0024d00701007387 */ /* 0x0003e80000100800 */
[----:B------:R3:W-:Y:S01]  /*de60*/  STL [R1+0x24c8], R12 ;  /* 0x0024c80c01007387 */ /* 0x0007e20000100800 */
[----:B0-----:R-:W-:Y:S01]  /*de70*/  IADD3 R16, P3, PT, R17, R13, RZ ;  /* 0x0000000d11107210 */ /* 0x001fe20007f7e0ff */
[----:B-1----:R-:W-:-:S02]  /*de80*/  IMAD.X R7, R11, 0x1, R38, P4 ;  /* 0x000000010b077824 */ /* 0x002fc400020e0626 */
[----:B---3--:R-:W3:Y:S04]  /*de90*/  LDL.LU R12, [R1+0x28] ;  /* 0x00002800010c7983 */ /* 0x008ee80000300800 */
        /* <DEDUP_REMOVED lines=16> */
[----:B------:R-:W-:-:S04]  /*dfa0*/  IMAD.X R7, R41, 0x1, R38, P1 ;  /* 0x0000000129077824 */ /* 0x000fc800008e0626 */
[----:B------:R0:W-:Y:S04]  /*dfb0*/  STL [R1+0x24b4], R16 ;  /* 0x0024b41001007387 */ /* 0x0001e80000100800 */
[----:B------:R1:W-:Y:S01]  /*dfc0*/  STL [R1+0x24ac], R7 ;  /* 0x0024ac0701007387 */ /* 0x0003e20000100800 */
[C---:B0-----:R-:W-:Y:S01]  /*dfd0*/  IADD3 R16, P1, PT, R42.reuse, R37, RZ ;  /* 0x000000252a107210 */ /* 0x041fe20007f3e0ff */
[----:B-1----:R-:W-:Y:S01]  /*dfe0*/  IMAD.X R7, R41, 0x1, R4, P2 ;  /* 0x0000000129077824 */ /* 0x002fe200010e0604 */
[----:B------:R-:W-:-:S03]  /*dff0*/  IADD3 R17, P2, PT, R42, R2, RZ ;  /* 0x000000022a117210 */ /* 0x000fc60007f5e0ff */
[----:B------:R5:W-:Y:S04]  /*e000*/  STL [R1+0x24b8], R16 ;  /* 0x0024b81001007387 */ /* 0x000be80000100800 */
[----:B------:R0:W-:Y:S04]  /*e010*/  STL [R1+0x249c], R7 ;  /* 0x00249c0701007387 */ /* 0x0001e80000100800 */
[----:B------:R1:W-:Y:S01]  /*e020*/  STL [R1+0x24a4], R17 ;  /* 0x0024a41101007387 */ /* 0x0003e20000100800 */
[----:B-----5:R-:W-:Y:S01]  /*e030*/  IMAD.X R16, R36, 0x1, R3, P3 ;  /* 0x0000000124107824 */ /* 0x020fe200018e0603 */
[----:B0-----:R-:W-:-:S04]  /*e040*/  IADD3 R7, P3, PT, R42, R57, RZ ;  /* 0x000000392a077210 */ /* 0x001fc80007f7e0ff */
[----:B------:R0:W-:Y:S01]  /*e050*/  STL [R1+0x24a0], R16 ;  /* 0x0024a01001007387 */ /* 0x0001e20000100800 */
[----:B-1----:R-:W-:-:S03]  /*e060*/  IMAD.X R17, R36, 0x1, R6, P4 ;  /* 0x0000000124117824 */ /* 0x002fc600020e0606 */
[----:B------:R1:W-:Y:S04]  /*e070*/  STL [R1+0x2490], R7 ;  /* 0x0024900701007387 */ /* 0x0003e80000100800 */
[----:B------:R-:W-:Y:S01]  /*e080*/  STL [R1+0x2488], R17 ;  /* 0x0024881101007387 */ /* 0x000fe20000100800 */
[----:B0-----:R-:W-:-:S03]  /*e090*/  IADD3 R16, P4, PT, R19, R13, RZ ;  /* 0x0000000d13107210 */ /* 0x001fc60007f9e0ff */
[----:B------:R-:W5:Y:S01]  /*e0a0*/  LDL.LU R41, [R1+0x20] ;  /* 0x0000200001297983 */ /* 0x000f620000300800 */
[----:B-1----:R-:W-:-:S03]  /*e0b0*/  IMAD.X R7, R36, 0x1, R38, P5 ;  /* 0x0000000124077824 */ /* 0x002fc600028e0626 */
        /* <DEDUP_REMOVED lines=8> */
[C---:B--2---:R-:W-:Y:S01]  /*e140*/  IMAD.X R16, R40.reuse, 0x1, R3, P0 ;  /* 0x0000000128107824 */ /* 0x044fe200000e0603 */
[----:B0-----:R-:W-:Y:S01]  /*e150*/  IADD3 R7, P0, PT, R19, R57, RZ ;  /* 0x0000003913077210 */ /* 0x001fe20007f1e0ff */
[----:B-1----:R-:W-:-:S03]  /*e160*/  IMAD.X R17, R40, 0x1, R6, P1 ;  /* 0x0000000128117824 */ /* 0x002fc600008e0606 */
        /* <DEDUP_REMOVED lines=19> */
[----:B------:R-:W-:Y:S01]  /*e2a0*/  STL [R1+0x2448], R17 ;  /* 0x0024481101007387 */ /* 0x000fe20000100800 */
[----:B0-----:R-:W-:-:S03]  /*e2b0*/  IADD3 R16, P5, PT, R10, R13, RZ ;  /* 0x0000000d0a107210 */ /* 0x001fc60007fbe0ff */
[----:B------:R-:W3:Y:S01]  /*e2c0*/  LDL.LU R40, [R1+0x18] ;  /* 0x0000180001287983 */ /* 0x000ee20000300800 */
        /* <DEDUP_REMOVED lines=9> */
[C---:B----4-:R-:W-:Y:S01]  /*e360*/  IMAD.X R16, R11.reuse, 0x1, R3, P1 ;  /* 0x000000010b107824 */ /* 0x050fe200008e0603 */
[----:B0-----:R-:W-:Y:S01]  /*e370*/  IADD3 R7, P1, PT, R10, R57, RZ ;  /* 0x000000390a077210 */ /* 0x001fe20007f3e0ff */
[----:B-1----:R-:W-:-:S03]  /*e380*/  IMAD.X R12, R11, 0x1, R6, P2 ;  /* 0x000000010b0c7824 */ /* 0x002fc600010e0606 */
[----:B------:R-:W-:Y:S04]  /*e390*/  STL [R1+0x2440], R16 ;  /* 0x0024401001007387 */ /* 0x000fe80000100800 */
        /* <DEDUP_REMOVED lines=11> */
[----:B------:R0:W-:Y:S01]  /*e450*/  STL [R1+0x241c], R7 ;  /* 0x00241c0701007387 */ /* 0x0001e20000100800 */
[----:B-----5:R-:W-:-:S03]  /*e460*/  IMAD.X R10, R41, 0x1, R3, P5 ;  /* 0x00000001290a7824 */ /* 0x020fc600028e0603 */
[----:B------:R1:W-:Y:S01]  /*e470*/  STL [R1+0x2424], R11 ;  /* 0x0024240b01007387 */ /* 0x0003e20000100800 */
[----:B0-----:R-:W-:-:S03]  /*e480*/  IADD3 R7, P5, PT, R26, R57, RZ ;  /* 0x000000391a077210 */ /* 0x001fc60007fbe0ff */
[----:B------:R0:W-:Y:S01]  /*e490*/  STL [R1+0x2420], R10 ;  /* 0x0024200a01007387 */ /* 0x0001e20000100800 */
[----:B-1----:R-:W-:-:S03]  /*e4a0*/  IMAD.X R11, R41, 0x1, R6, P6 ;  /* 0x00000001290b7824 */ /* 0x002fc600030e0606 */
[----:B------:R1:W-:Y:S01]  /*e4b0*/  STL [R1+0x2410], R7 ;  /* 0x0024100701007387 */ /* 0x0003e20000100800 */
[----:B0-----:R-:W-:-:S03]  /*e4c0*/  IADD3 R10, P6, PT, R32, R13, RZ ;  /* 0x0000000d200a7210 */ /* 0x001fc60007fde0ff */
[----:B------:R0:W-:Y:S01]  /*e4d0*/  STL [R1+0x2408], R11 ;  /* 0x0024080b01007387 */ /* 0x0001e20000100800 */
[----:B-1----:R-:W-:-:S03]  /*e4e0*/  IMAD.X R7, R41, 0x1, R38, P0 ;  /* 0x0000000129077824 */ /* 0x002fc600000e0626 */
[----:B0-----:R-:W5:Y:S04]  /*e4f0*/  LDL.LU R11, [R1+0x10] ;  /* 0x00001000010b7983 */ /* 0x001f680000300800 */
        /* <DEDUP_REMOVED lines=8> */
[----:B--2---:R-:W-:Y:S01]  /*e580*/  IMAD.X R10, R36, 0x1, R3, P2 ;  /* 0x00000001240a7824 */ /* 0x004fe200010e0603 */
[----:B0-----:R-:W-:Y:S01]  /*e590*/  IADD3 R7, P2, PT, R32, R57, RZ ;  /* 0x0000003920077210 */ /* 0x001fe20007f5e0ff */
[----:B-1----:R-:W-:-:S03]  /*e5a0*/  IMAD.X R16, R36, 0x1, R6, P3 ;  /* 0x0000000124107824 */ /* 0x002fc600018e0606 */
[----:B------:R0:W-:Y:S04]  /*e5b0*/  STL [R1+0x2400], R10 ;  /* 0x0024000a01007387 */ /* 0x0001e80000100800 */
[----:B------:R1:W-:Y:S01]  /*e5c0*/  STL [R1+0x23f0], R7 ;  /* 0x0023f00701007387 */ /* 0x0003e20000100800 */
[----:B0-----:R-:W-:-:S03]  /*e5d0*/  IADD3 R10, P3, PT, R8, R13, RZ ;  /* 0x0000000d080a7210 */ /* 0x001fc60007f7e0ff */
[----:B------:R0:W-:Y:S01]  /*e5e0*/  STL [R1+0x23e8], R16 ;  /* 0x0023e81001007387 */ /* 0x0001e20000100800 */
[----:B-1----:R-:W-:-:S03]  /*e5f0*/  IMAD.X R7, R36, 0x1, R38, P4 ;  /* 0x0000000124077824 */ /* 0x002fc600020e0626 */
[----:B------:R-:W2:Y:S04]  /*e600*/  LDL.LU R41, [R1+0xc] ;  /* 0x00000c0001297983 */ /* 0x000ea80000300800 */
[----:B------:R1:W-:Y:S01]  /*e610*/  STL [R1+0x23f4], R10 ;  /* 0x0023f40a01007387 */ /* 0x0003e20000100800 */
[----:B0-----:R-:W-:-:S03]  /*e620*/  IADD3 R16, P4, PT, R8, R37, RZ ;  /* 0x0000002508107210 */ /* 0x001fc60007f9e0ff */
[----:B------:R0:W-:Y:S01]  /*e630*/  STL [R1+0x23ec], R7 ;  /* 0x0023ec0701007387 */ /* 0x0001e20000100800 */
[----:B-1----:R-:W-:-:S03]  /*e640*/  IMAD.X R10, R36, 0x1, R4, P5 ;  /* 0x00000001240a7824 */ /* 0x002fc600028e0604 */
[----:B------:R3:W-:Y:S01]  /*e650*/  STL [R1+0x23f8], R16 ;  /* 0x0023f81001007387 */ /* 0x0007e20000100800 */
[----:B0-----:R-:W-:-:S03]  /*e660*/  IADD3 R7, P5, PT, R8, R2, RZ ;  /* 0x0000000208077210 */ /* 0x001fc60007fbe0ff */
[----:B------:R0:W-:Y:S04]  /*e670*/  STL [R1+0x23dc], R10 ;  /* 0x0023dc0a01007387 */ /* 0x0001e80000100800 */
[----:B------:R1:W-:Y:S01]  /*e680*/  STL [R1+0x23e4], R7 ;  /* 0x0023e40701007387 */ /* 0x0003e20000100800 */
[----:B---3--:R-:W-:Y:S01]  /*e690*/  IMAD.X R16, R40, 0x1, R3, P6 ;  /* 0x0000000128107824 */ /* 0x008fe200030e0603 */
[----:B0-----:R-:W-:Y:S01]  /*e6a0*/  IADD3 R10, P6, PT, R8, R57, RZ ;  /* 0x00000039080a7210 */ /* 0x001fe20007fde0ff */
[----:B-1----:R-:W-:-:S03]  /*e6b0*/  IMAD.X R7, R40, 0x1, R6, P0 ;  /* 0x0000000128077824 */ /* 0x002fc600000e0606 */
[----:B------:R-:W-:Y:S04]  /*e6c0*/  STL [R1+0x23e0], R16 ;  /* 0x0023e01001007387 */ /* 0x000fe80000100800 */
[----:B------:R-:W-:Y:S01]  /*e6d0*/  STL [R1+0x23d0], R10 ;  /* 0x0023d00a01007387 */ /* 0x000fe20000100800 */
[----:B------:R-:W-:-:S03]  /*e6e0*/  IADD3 R8, P0, PT, R20, R13, RZ ;  /* 0x0000000d14087210 */ /* 0x000fc60007f1e0ff */
[----:B------:R-:W3:Y:S04]  /*e6f0*/  LDL.LU R36, [R1+0x8] ;  /* 0x0000080001247983 */ /* 0x000ee80000300800 */
[----:B------:R0:W-:Y:S04]  /*e700*/  STL [R1+0x23c8], R7 ;  /* 0x0023c80701007387 */ /* 0x0001e80000100800 */
[----:B------:R1:W-:Y:S01]  /*e710*/  STL [R1+0x23d4], R8 ;  /* 0x0023d40801007387 */ /* 0x0003e20000100800 */
[----:B0-----:R-:W-:Y:S01]  /*e720*/  IMAD.X R7, R40, 0x1, R38, P1 ;  /* 0x0000000128077824 */ /* 0x001fe200008e0626 */
[----:B------:R-:W-:Y:S01]  /*e730*/  IADD3 R10, P1, PT, R20, R37, RZ ;  /* 0x00000025140a7210 */ /* 0x000fe20007f3e0ff */
[----:B-1----:R-:W-:-:S03]  /*e740*/  IMAD.X R8, R40, 0x1, R4, P2 ;  /* 0x0000000128087824 */ /* 0x002fc600010e0604 */
[----:B------:R0:W-:Y:S04]  /*e750*/  STL [R1+0x23cc], R7 ;  /* 0x0023cc0701007387 */ /* 0x0001e80000100800 */
[----:B------:R4:W-:Y:S01]  /*e760*/  STL [R1+0x23d8], R10 ;  /* 0x0023d80a01007387 */ /* 0x0009e20000100800 */
[----:B0-----:R-:W-:-:S03]  /*e770*/  IADD3 R7, P2, PT, R20, R2, RZ ;  /* 0x0000000214077210 */ /* 0x001fc60007f5e0ff */
[----:B------:R0:W-:Y:S04]  /*e780*/  STL [R1+0x23bc], R8 ;  /* 0x0023bc0801007387 */ /* 0x0001e80000100800 */
[----:B------:R1:W-:Y:S01]  /*e790*/  STL [R1+0x23c4], R7 ;  /* 0x0023c40701007387 */ /* 0x0003e20000100800 */
[----:B----4-:R-:W-:Y:S01]  /*e7a0*/  IMAD.X R10, R12, 0x1, R3, P3 ;  /* 0x000000010c0a7824 */ /* 0x010fe200018e0603 */
[----:B0-----:R-:W-:-:S04]  /*e7b0*/  IADD3 R8, P3, PT, R20, R57, RZ ;  /* 0x0000003914087210 */ /* 0x001fc80007f7e0ff */
[----:B------:R0:W-:Y:S01]  /*e7c0*/  STL [R1+0x23c0], R10 ;  /* 0x0023c00a01007387 */ /* 0x0001e20000100800 */
[----:B-1----:R-:W-:-:S03]  /*e7d0*/  IMAD.X R7, R12, 0x1, R6, P4 ;  /* 0x000000010c077824 */ /* 0x002fc600020e0606 */
[----:B------:R-:W4:Y:S04]  /*e7e0*/  LDL.LU R40, [R1+0x4] ;  /* 0x0000040001287983 */ /* 0x000f280000300800 */
[----:B------:R1:W-:Y:S01]  /*e7f0*/  STL [R1+0x23b0], R8 ;  /* 0x0023b00801007387 */ /* 0x0003e20000100800 */
[----:B0-----:R-:W-:-:S03]  /*e800*/  IMAD.X R10, R12, 0x1, R38, P5 ;  /* 0x000000010c0a7824 */ /* 0x001fc600028e0626 */
[----:B------:R0:W-:Y:S01]  /*e810*/  STL [R1+0x23a8], R7 ;  /* 0x0023a80701007387 */ /* 0x0001e20000100800 */
[C---:B-1----:R-:W-:Y:S02]  /*e820*/  IADD3 R8, P4, PT, R18.reuse, R13, RZ ;  /* 0x0000000d12087210 */ /* 0x042fe40007f9e0ff */
[----:B0-----:R-:W-:-:S03]  /*e830*/  IADD3 R7, P5, PT, R18, R37, RZ ;  /* 0x0000002512077210 */ /* 0x001fc60007fbe0ff */
[----:B------:R0:W-:Y:S04]  /*e840*/  STL [R1+0x23b4], R8 ;  /* 0x0023b40801007387 */ /* 0x0001e80000100800 */
[----:B------:R1:W-:Y:S01]  /*e850*/  STL [R1+0x23ac], R10 ;  /* 0x0023ac0a01007387 */ /* 0x0003e20000100800 */
[----:B0-----:R-:W-:-:S03]  /*e860*/  IMAD.X R8, R12, 0x1, R4, P6 ;  /* 0x000000010c087824 */ /* 0x001fc600030e0604 */
[----:B------:R5:W-:Y:S01]  /*e870*/  STL [R1+0x23b8], R7 ;  /* 0x0023b80701007387 */ /* 0x000be20000100800 */
[----:B-1----:R-:W-:-:S03]  /*e880*/  IADD3 R10, P6, PT, R18, R2, RZ ;  /* 0x00000002120a7210 */ /* 0x002fc60007fde0ff */
[----:B------:R0:W-:Y:S04]  /*e890*/  STL [R1+0x239c], R8 ;  /* 0x00239c0801007387 */ /* 0x0001e80000100800 */
[----:B------:R-:W-:Y:S04]  /*e8a0*/  STL [R1+0x23a4], R10 ;  /* 0x0023a40a01007387 */ /* 0x000fe80000100800 */
[----:B------:R-:W4:Y:S01]  /*e8b0*/  LDL.LU R12, [R1] ;  /* 0x00000000010c7983 */ /* 0x000f220000300800 */
[----:B-----5:R-:W-:Y:S01]  /*e8c0*/  IMAD.X R7, R11, 0x1, R3, P0 ;  /* 0x000000010b077824 */ /* 0x020fe200000e0603 */
[----:B0-----:R-:W-:-:S04]  /*e8d0*/  IADD3 R8, P0, PT, R18, R57, RZ ;  /* 0x0000003912087210 */ /* 0x001fc80007f1e0ff */
[----:B------:R0:W-:Y:S04]  /*e8e0*/  STL [R1+0x23a0], R7 ;  /* 0x0023a00701007387 */ /* 0x0001e80000100800 */
[----:B------:R1:W-:Y:S01]  /*e8f0*/  STL [R1+0x2390], R8 ;  /* 0x0023900801007387 */ /* 0x0003e20000100800 */
[----:B0-----:R-:W-:Y:S01]  /*e900*/  IMAD.X R7, R11, 0x1, R6, P1 ;  /* 0x000000010b077824 */ /* 0x001fe200008e0606 */
[----:B------:R-:W-:Y:S01]  /*e910*/  IADD3 R10, P1, PT, R29, R13, RZ ;  /* 0x0000000d1d0a7210 */ /* 0x000fe20007f3e0ff */
[----:B-1----:R-:W-:-:S03]  /*e920*/  IMAD.X R8, R11, 0x1, R38, P2 ;  /* 0x000000010b087824 */ /* 0x002fc600010e0626 */
[----:B------:R0:W-:Y:S04]  /*e930*/  STL [R1+0x2388], R7 ;  /* 0x0023880701007387 */ /* 0x0001e80000100800 */
[----:B------:R1:W-:Y:S04]  /*e940*/  STL [R1+0x2394], R10 ;  /* 0x0023940a01007387 */ /* 0x0003e80000100800 */
[----:B------:R5:W-:Y:S01]  /*e950*/  STL [R1+0x238c], R8 ;  /* 0x00238c0801007387 */ /* 0x000be20000100800 */
[----:B0-----:R-:W-:Y:S01]  /*e960*/  IADD3 R7, P2, PT, R29, R37, RZ ;  /* 0x000000251d077210 */ /* 0x001fe20007f5e0ff */
[----:B-1----:R-:W-:-:S04]  /*e970*/  IMAD.X R10, R11, 0x1, R4, P3 ;  /* 0x000000010b0a7824 */ /* 0x002fc800018e0604 */
[----:B------:R2:W-:Y:S01]  /*e980*/  STL [R1+0x2398], R7 ;  /* 0x0023980701007387 */ /* 0x0005e20000100800 */
[----:B-----5:R-:W-:-:S03]  /*e990*/  IADD3 R8, P3, PT, R29, R2, RZ ;  /* 0x000000021d087210 */ /* 0x020fc60007f7e0ff */
[----:B------:R0:W-:Y:S04]  /*e9a0*/  STL [R1+0x237c], R10 ;  /* 0x00237c0a01007387 */ /* 0x0001e80000100800 */
[----:B------:R1:W-:Y:S01]  /*e9b0*/  STL [R1+0x2384], R8 ;  /* 0x0023840801007387 */ /* 0x0003e20000100800 */
[----:B------:R-:W-:Y:S02]  /*e9c0*/  IMAD R24, R24, UR76, RZ ;  /* 0x0000004c18187c24 */ /* 0x000fe4000f8e02ff */
[----:B------:R-:W-:-:S03]  /*e9d0*/  IMAD R22, R22, UR76, RZ ;  /* 0x0000004c16167c24 */ /* 0x000fc6000f8e02ff */
[----:B------:R-:W-:Y:S01]  /*e9e0*/  SHF.R.S32.HI R61, RZ, 0x1f, R24 ;  /* 0x0000001fff3d7819 */ /* 0x000fe20000011418 */
[----:B------:R-:W-:Y:S01]  /*e9f0*/  IMAD R21, R21, UR76, RZ ;  /* 0x0000004c15157c24 */ /* 0x000fe2000f8e02ff */
[----:B------:R-:W-:Y:S01]  /*ea00*/  SHF.R.S32.HI R60, RZ, 0x1f, R22 ;  /* 0x0000001fff3c7819 */ /* 0x000fe20000011416 */
[----:B--2---:R-:W-:Y:S01]  /*ea10*/  IMAD.X R7, R41, 0x1, R3, P4 ;  /* 0x0000000129077824 */ /* 0x004fe200020e0603 */
[----:B0-----:R-:W-:Y:S01]  /*ea20*/  IADD3 R10, P4, PT, R29, R57, RZ ;  /* 0x000000391d0a7210 */ /* 0x001fe20007f9e0ff */
[----:B-1----:R-:W-:-:S03]  /*ea30*/  IMAD.X R8, R41, 0x1, R6, P5 ;  /* 0x0000000129087824 */ /* 0x002fc600028e0606 */
[----:B------:R0:W-:Y:S04]  /*ea40*/  STL [R1+0x2380], R7 ;  /* 0x0023800701007387 */ /* 0x0001e80000100800 */
[----:B------:R1:W-:Y:S04]  /*ea50*/  STL [R1+0x2370], R10 ;  /* 0x0023700a01007387 */ /* 0x0003e80000100800 */
[----:B------:R2:W-:Y:S01]  /*ea60*/  STL [R1+0x2368], R8 ;  /* 0x0023680801007387 */ /* 0x0005e20000100800 */
[----:B0-----:R-:W-:Y:S01]  /*ea70*/  IADD3 R7, P5, PT, R5, R13, RZ ;  /* 0x0000000d05077210 */ /* 0x001fe20007fbe0ff */
[----:B-1----:R-:W-:-:S04]  /*ea80*/  IMAD.X R10, R41, 0x1, R38, P6 ;  /* 0x00000001290a7824 */ /* 0x002fc800030e0626 */
[----:B------:R0:W-:Y:S01]  /*ea90*/  STL [R1+0x2374], R7 ;  /* 0x0023740701007387 */ /* 0x0001e20000100800 */
[----:B--2---:R-:W-:-:S03]  /*eaa0*/  IADD3 R8, P6, PT, R5, R37, RZ ;  /* 0x0000002505087210 */ /* 0x004fc60007fde0ff */
[----:B------:R1:W-:Y:S04]  /*eab0*/  STL [R1+0x236c], R10 ;  /* 0x00236c0a01007387 */ /* 0x0003e80000100800 */
[----:B------:R3:W-:Y:S01]  /*eac0*/  STL [R1+0x2378], R8 ;  /* 0x0023780801007387 */ /* 0x0007e20000100800 */
[----:B0-----:R-:W-:Y:S01]  /*ead0*/  IMAD.X R7, R41, 0x1, R4, P0 ;  /* 0x0000000129077824 */ /* 0x001fe200000e0604 */
[----:B-1----:R-:W-:-:S04]  /*eae0*/  IADD3 R10, P0, PT, R5, R2, RZ ;  /* 0x00000002050a7210 */ /* 0x002fc80007f1e0ff */
[----:B------:R0:W-:Y:S04]  /*eaf0*/  STL [R1+0x235c], R7 ;  /* 0x00235c0701007387 */ /* 0x0001e80000100800 */
[----:B------:R-:W-:Y:S01]  /*eb00*/  STL [R1+0x2364], R10 ;  /* 0x0023640a01007387 */ /* 0x000fe20000100800 */
[C---:B---3--:R-:W-:Y:S01]  /*eb10*/  IMAD.X R8, R36.reuse, 0x1, R3, P1 ;  /* 0x0000000124087824 */ /* 0x048fe200008e0603 */
[----:B0-----:R-:W-:Y:S01]  /*eb20*/  IADD3 R7, P1, PT, R5, R57, RZ ;  /* 0x0000003905077210 */ /* 0x001fe20007f3e0ff */
[----:B------:R-:W-:-:S03]  /*eb30*/  IMAD.X R5, R36, 0x1, R6, P2 ;  /* 0x0000000124057824 */ /* 0x000fc600010e0606 */
[----:B------:R0:W-:Y:S04]  /*eb40*/  STL [R1+0x2360], R8 ;  /* 0x0023600801007387 */ /* 0x0001e80000100800 */
        /* <DEDUP_REMOVED lines=8> */
[----:B------:R4:W-:Y:S04]  /*ebd0*/  STL [R1+0x2358], R5 ;  /* 0x0023580501007387 */ /* 0x0009e80000100800 */
[----:B------:R1:W-:Y:S01]  /*ebe0*/  STL [R1+0x233c], R8 ;  /* 0x00233c0801007387 */ /* 0x0003e20000100800 */
[----:B0-----:R-:W-:-:S05]  /*ebf0*/  IADD3 R7, P4, PT, R14, R2, RZ ;  /* 0x000000020e077210 */ /* 0x001fca0007f9e0ff */
[----:B------:R0:W-:Y:S01]  /*ec00*/  STL [R1+0x2344], R7 ;  /* 0x0023440701007387 */ /* 0x0001e20000100800 */
[----:B----4-:R-:W-:Y:S01]  /*ec10*/  IMAD.X R5, R40, 0x1, R3, P5 ;  /* 0x0000000128057824 */ /* 0x010fe200028e0603 */
[----:B-1----:R-:W-:Y:S01]  /*ec20*/  IADD3 R8, P5, PT, R14, R57, RZ ;  /* 0x000000390e087210 */ /* 0x002fe20007fbe0ff */
[----:B0-----:R-:W-:-:S03]  /*ec30*/  IMAD.X R7, R40, 0x1, R6, P6 ;  /* 0x0000000128077824 */ /* 0x001fc600030e0606 */
[----:B------:R0:W-:Y:S04]  /*ec40*/  STL [R1+0x2340], R5 ;  /* 0x0023400501007387 */ /* 0x0001e80000100800 */
[----:B------:R1:W-:Y:S01]  /*ec50*/  STL [R1+0x2330], R8 ;  /* 0x0023300801007387 */ /* 0x0003e20000100800 */
[----:B0-----:R-:W-:-:S03]  /*ec60*/  IADD3 R5, P6, PT, R24, R13, RZ ;  /* 0x0000000d18057210 */ /* 0x001fc60007fde0ff */
[----:B------:R0:W-:Y:S01]  /*ec70*/  STL [R1+0x2328], R7 ;  /* 0x0023280701007387 */ /* 0x0001e20000100800 */
[----:B-1----:R-:W-:-:S03]  /*ec80*/  IMAD.X R8, R40, 0x1, R38, P0 ;  /* 0x0000000128087824 */ /* 0x002fc600000e0626 */
        /* <DEDUP_REMOVED lines=9> */
[----:B-1----:R-:W-:Y:S01]  /*ed20*/  IADD3 R5, P2, PT, R24, R57, RZ ;  /* 0x0000003918057210 */ /* 0x002fe20007f5e0ff */
[----:B--2---:R-:W-:-:S03]  /*ed30*/  IMAD.X R8, R12, 0x1, R6, P3 ;  /* 0x000000010c087824 */ /* 0x004fc600018e0606 */
        /* <DEDUP_REMOVED lines=11> */
[----:B------:R0:W-:Y:S01]  /*edf0*/  STL [R1+0x22fc], R7 ;  /* 0x0022fc0701007387 */ /* 0x0001e20000100800 */
[----:B--2---:R-:W-:-:S03]  /*ee00*/  IMAD.X R8, R61, 0x1, R3, P6 ;  /* 0x000000013d087824 */ /* 0x004fc600030e0603 */
        /* <DEDUP_REMOVED lines=24> */
[----:B------:R1:W-:Y:S01]  /*ef90*/  STL [R1+0x22d4], R5 ;  /* 0x0022d40501007387 */ /* 0x0003e20000100800 */
[----:B------:R-:W-:-:S03]  /*efa0*/  SHF.R.S32.HI R59, RZ, 0x1f, R21 ;  /* 0x0000001fff3b7819 */ /* 0x000fc60000011415 */
[----:B------:R2:W-:Y:S01]  /*efb0*/  STL [R1+0x22cc], R8 ;  /* 0x0022cc0801007387 */ /* 0x0005e20000100800 */
[----:B0-----:R-:W-:Y:S01]  /*efc0*/  IADD3 R7, P5, PT, R33, R37, RZ ;  /* 0x0000002521077210 */ /* 0x001fe20007fbe0ff */
[----:B-1----:R-:W-:-:S04]  /*efd0*/  IMAD.X R5, R60, 0x1, R4, P6 ;  /* 0x000000013c057824 */ /* 0x002fc800030e0604 */
[----:B------:R0:W-:Y:S01]  /*efe0*/  STL [R1+0x22d8], R7 ;  /* 0x0022d80701007387 */ /* 0x0001e20000100800 */
[----:B--2---:R-:W-:-:S03]  /*eff0*/  IADD3 R8, P6, PT, R33, R2, RZ ;  /* 0x0000000221087210 */ /* 0x004fc60007fde0ff */
[----:B------:R1:W-:Y:S01]  /*f000*/  STL [R1+0x22bc], R5 ;  /* 0x0022bc0501007387 */ /* 0x0003e20000100800 */
[----:B------:R-:W-:-:S03]  /*f010*/  IMAD R9, R9, UR76, RZ ;  /* 0x0000004c09097c24 */ /* 0x000fc6000f8e02ff */
        /* <DEDUP_REMOVED lines=25> */
[----:B------:R1:W-:Y:S01]  /*f1b0*/  STL [R1+0x2288], R5 ;  /* 0x0022880501007387 */ /* 0x0003e20000100800 */
[----:B------:R-:W-:-:S03]  /*f1c0*/  SHF.R.S32.HI R45, RZ, 0x1f, R9 ;  /* 0x0000001fff2d7819 */ /* 0x000fc60000011409 */
[----:B------:R2:W-:Y:S01]  /*f1d0*/  STL [R1+0x2294], R8 ;  /* 0x0022940801007387 */ /* 0x0005e20000100800 */
[----:B0-----:R-:W-:Y:S01]  /*f1e0*/  IMAD.X R7, R44, 0x1, R38, P6 ;  /* 0x000000012c077824 */ /* 0x001fe200030e0626 */
[----:B-1----:R-:W-:-:S04]  /*f1f0*/  IADD3 R5, P6, PT, R15, R37, RZ ;  /* 0x000000250f057210 */ /* 0x002fc80007fde0ff */
[----:B------:R0:W-:Y:S01]  /*f200*/  STL [R1+0x228c], R7 ;  /* 0x00228c0701007387 */ /* 0x0001e20000100800 */
[----:B--2---:R-:W-:-:S03]  /*f210*/  IMAD.X R8, R44, 0x1, R4, P0 ;  /* 0x000000012c087824 */ /* 0x004fc600000e0604 */
[----:B------:R1:W-:Y:S01]  /*f220*/  STL [R1+0x2298], R5 ;  /* 0x0022980501007387 */ /* 0x0003e20000100800 */
[----:B------:R-:W-:-:S03]  /*f230*/  IMAD R23, R23, UR76, RZ ;  /* 0x0000004c17177c24 */ /* 0x000fc6000f8e02ff */
        /* <DEDUP_REMOVED lines=32> */
[----:B------:R2:W-:Y:S04]  /*f440*/  STL [R1+0x2258], R8 ;  /* 0x0022580801007387 */ /* 0x0005e80000100800 */
[----:B------:R-:W3:Y:S01]  /*f450*/  LDL.LU R11, [R1+0x64] ;  /* 0x00006400010b7983 */ /* 0x000ee20000300800 */
[----:B0-----:R-:W-:Y:S01]  /*f460*/  IMAD.X R7, R46, 0x1, R4, P1 ;  /* 0x000000012e077824 */ /* 0x001fe200008e0604 */
[----:B------:R-:W-:-:S02]  /*f470*/  SHF.R.S32.HI R47, RZ, 0x1f, R23 ;  /* 0x0000001fff2f7819 */ /* 0x000fc40000011417 */
[----:B-1----:R-:W-:Y:S02]  /*f480*/  IADD3 R5, P1, PT, R27, R2, RZ ;  /* 0x000000021b057210 */ /* 0x002fe40007f3e0ff */
[----:B------:R0:W-:Y:S01]  /*f490*/  STL [R1+0x223c], R7 ;  /* 0x00223c0701007387 */ /* 0x0001e20000100800 */
[----:B------:R-:W-:-:S03]  /*f4a0*/  IMAD R30, R30, UR76, RZ ;  /* 0x0000004c1e1e7c24 */ /* 0x000fc6000f8e02ff */
[----:B------:R1:W-:Y:S01]  /*f4b0*/  STL [R1+0x2244], R5 ;  /* 0x0022440501007387 */ /* 0x0003e20000100800 */
[C---:B--2---:R-:W-:Y:S02]  /*f4c0*/  IMAD.X R8, R47.reuse, 0x1, R6, P3 ;  /* 0x000000012f087824 */ /* 0x044fe400018e0606 */
[----:B0-----:R-:W-:Y:S01]  /*f4d0*/  IMAD.X R7, R47, 0x1, R3, P2 ;  /* 0x000000012f077824 */ /* 0x001fe200010e0603 */
[----:B-1----:R-:W-:-:S04]  /*f4e0*/  IADD3 R5, P2, PT, R27, R57, RZ ;  /* 0x000000391b057210 */ /* 0x002fc80007f5e0ff */
[----:B------:R0:W-:Y:S04]  /*f4f0*/  STL [R1+0x2240], R7 ;  /* 0x0022400701007387 */ /* 0x0001e80000100800 */
        /* <DEDUP_REMOVED lines=9> */
[----:B0-----:R-:W-:-:S03]  /*f590*/  IMAD.X R7, R47, 0x1, R4, P5 ;  /* 0x000000012f077824 */ /* 0x001fc600028e0604 */
[----:B------:R-:W4:Y:S01]  /*f5a0*/  LDL.LU R41, [R1+0x74] ;  /* 0x0000740001297983 */ /* 0x000f220000300800 */
[----:B-1----:R-:W-:-:S03]  /*f5b0*/  IADD3 R5, P5, PT, R30, R2, RZ ;  /* 0x000000021e057210 */ /* 0x002fc60007fbe0ff */
        /* <DEDUP_REMOVED lines=17> */
[----:B------:R-:W5:Y:S01]  /*f6d0*/  LDL.LU R36, [R1+0x78] ;  /* 0x0000780001247983 */ /* 0x000f620000300800 */
        /* <DEDUP_REMOVED lines=21> */
[----:B--2---:R-:W-:-:S03]  /*f830*/  IMAD.X R8, R50, 0x1, R6, P1 ;  /* 0x0000000132087824 */ /* 0x004fc600008e0606 */
[----:B------:R1:W-:Y:S01]  /*f840*/  STL [R1+0x21e4], R5 ;  /* 0x0021e40501007387 */ /* 0x0003e20000100800 */
[----:B0-----:R-:W-:Y:S01]  /*f850*/  IMAD.X R7, R50, 0x1, R3, P0 ;  /* 0x0000000132077824 */ /* 0x001fe200000e0603 */
[----:B-1----:R-:W-:-:S04]  /*f860*/  IADD3 R5, P0, PT, R39, R57, RZ ;  /* 0x0000003927057210 */ /* 0x002fc80007f1e0ff */
[----:B------:R-:W-:Y:S04]  /*f870*/  STL [R1+0x21e0], R7 ;  /* 0x0021e00701007387 */ /* 0x000fe80000100800 */
[----:B------:R0:W-:Y:S04]  /*f880*/  STL [R1+0x21d0], R5 ;  /* 0x0021d00501007387 */ /* 0x0001e80000100800 */
[----:B------:R1:W-:Y:S01]  /*f890*/  STL [R1+0x21c8], R8 ;  /* 0x0021c80801007387 */ /* 0x0003e20000100800 */
[----:B0-----:R-:W-:Y:S01]  /*f8a0*/  IMAD.X R5, R50, 0x1, R38, P2 ;  /* 0x0000000132057824 */ /* 0x001fe200010e0626 */
[----:B---3--:R-:W-:-:S02]  /*f8b0*/  IADD3 R7, P1, PT, R11, R13, RZ ;  /* 0x0000000d0b077210 */ /* 0x008fc40007f3e0ff */
[----:B-1----:R-:W-:-:S03]  /*f8c0*/  IADD3 R8, P2, PT, R11, R37, RZ ;  /* 0x000000250b087210 */ /* 0x002fc60007f5e0ff */
[----:B------:R0:W-:Y:S04]  /*f8d0*/  STL [R1+0x21d4], R7 ;  /* 0x0021d40701007387 */ /* 0x0001e80000100800 */
[----:B------:R1:W-:Y:S04]  /*f8e0*/  STL [R1+0x21cc], R5 ;  /* 0x0021cc0501007387 */ /* 0x0003e80000100800 */
[----:B------:R2:W-:Y:S04]  /*f8f0*/  STL [R1+0x21d8], R8 ;  /* 0x0021d80801007387 */ /* 0x0005e80000100800 */
[----:B------:R-:W3:Y:S01]  /*f900*/  LDL.LU R12, [R1+0x90] ;  /* 0x00009000010c7983 */ /* 0x000ee20000300800 */
[----:B------:R-:W-:Y:S01]  /*f910*/  SHF.R.S32.HI R51, RZ, 0x1f, R39 ;  /* 0x0000001fff337819 */ /* 0x000fe20000011427 */
[----:B0-----:R-:W-:Y:S01]  /*f920*/  IMAD.X R7, R50, 0x1, R4, P3 ;  /* 0x0000000132077824 */ /* 0x001fe200018e0604 */
[----:B-1----:R-:W-:-:S03]  /*f930*/  IADD3 R5, P3, PT, R11, R2, RZ ;  /* 0x000000020b057210 */ /* 0x002fc60007f7e0ff */
[----:B--2---:R-:W-:Y:S01]  /*f940*/  IMAD.X R8, R51, 0x1, R3, P4 ;  /* 0x0000000133087824 */ /* 0x004fe200020e0603 */
[----:B------:R0:W-:Y:S04]  /*f950*/  STL [R1+0x21a8], R7 ;  /* 0x0021a80701007387 */ /* 0x0001e80000100800 */
[----:B------:R1:W-:Y:S04]  /*f960*/  STL [R1+0x21b8], R5 ;  /* 0x0021b80501007387 */ /* 0x0003e80000100800 */
[----:B------:R4:W-:Y:S01]  /*f970*/  STL [R1+0x21ac], R8 ;  /* 0x0021ac0801007387 */ /* 0x0009e20000100800 */
[----:B0-----:R-:W-:Y:S01]  /*f980*/  IADD3 R7, P4, PT, R11, R57, RZ ;  /* 0x000000390b077210 */ /* 0x001fe20007f9e0ff */
[----:B-1----:R-:W-:-:S04]  /*f990*/  IMAD.X R5, R51, 0x1, R6, P5 ;  /* 0x0000000133057824 */ /* 0x002fc800028e0606 */
[----:B------:R0:W-:Y:S04]  /*f9a0*/  STL [R1+0x21bc], R7 ;  /* 0x0021bc0701007387 */ /* 0x0001e80000100800 */
[----:B------:R1:W-:Y:S01]  /*f9b0*/  STL [R1+0x21b0], R5 ;  /* 0x0021b00501007387 */ /* 0x0003e20000100800 */
[----:B----4-:R-:W-:Y:S01]  /*f9c0*/  IADD3 R8, P5, PT, R41, R13, RZ ;  /* 0x0000000d29087210 */ /* 0x010fe20007fbe0ff */
[----:B0-----:R-:W-:Y:S01]  /*f9d0*/  IMAD.X R7, R51, 0x1, R38, P6 ;  /* 0x0000000133077824 */ /* 0x001fe200030e0626 */
[----:B------:R-:W-:Y:S02]  /*f9e0*/  SHF.R.S32.HI R52, RZ, 0x1f, R52 ;  /* 0x0000001fff347819 */ /* 0x000fe40000011434 */
[----:B-1----:R-:W-:Y:S01]  /*f9f0*/  IADD3 R5, P6, PT, R41, R37, RZ ;  /* 0x0000002529057210 */ /* 0x002fe20007fde0ff */
[----:B------:R0:W-:Y:S04]  /*fa00*/  STL [R1+0x21c0], R8 ;  /* 0x0021c00801007387 */ /* 0x0001e80000100800 */
[----:B------:R1:W-:Y:S01]  /*fa10*/  STL [R1+0x21b4], R7 ;  /* 0x0021b40701007387 */ /* 0x0003e20000100800 */
[----:B0-----:R-:W-:-:S03]  /*fa20*/  IMAD.X R8, R51, 0x1, R4, P0 ;  /* 0x0000000133087824 */ /* 0x001fc600000e0604 */
[----:B------:R0:W-:Y:S01]  /*fa30*/  STL [R1+0x21c4], R5 ;  /* 0x0021c40501007387 */ /* 0x0001e20000100800 */
[----:B-1----:R-:W-:-:S03]  /*fa40*/  IADD3 R7, P0, PT, R41, R2, RZ ;  /* 0x0000000229077210 */ /* 0x002fc60007f1e0ff */
[----:B------:R1:W-:Y:S04]  /*fa50*/  STL [R1+0x2188], R8 ;  /* 0x0021880801007387 */ /* 0x0003e80000100800 */
[----:B------:R-:W2:Y:S01]  /*fa60*/  LDL.LU R11, [R1+0x98] ;  /* 0x00009800010b7983 */ /* 0x000ea20000300800 */
[----:B0-----:R-:W-:-:S03]  /*fa70*/  IMAD.X R5, R52, 0x1, R3, P1 ;  /* 0x0000000134057824 */ /* 0x001fc600008e0603 */
[----:B------:R0:W-:Y:S01]  /*fa80*/  STL [R1+0x2198], R7 ;  /* 0x0021980701007387 */ /* 0x0001e20000100800 */
[----:B-1----:R-:W-:-:S03]  /*fa90*/  IADD3 R8, P1, PT, R41, R57, RZ ;  /* 0x0000003929087210 */ /* 0x002fc60007f3e0ff */
[----:B------:R5:W-:Y:S04]  /*faa0*/  STL [R1+0x218c], R5 ;  /* 0x00218c0501007387 */ /* 0x000be80000100800 */
[----:B------:R1:W-:Y:S01]  /*fab0*/  STL [R1+0x219c], R8 ;  /* 0x00219c0801007387 */ /* 0x0003e20000100800 */
[----:B0-----:R-:W-:Y:S01]  /*fac0*/  IMAD.X R7, R52, 0x1, R6, P2 ;  /* 0x0000000134077824 */ /* 0x001fe200010e0606 */
[----:B------:R-:W-:Y:S02]  /*fad0*/  SHF.R.S32.HI R53, RZ, 0x1f, R53 ;  /* 0x0000001fff357819 */ /* 0x000fe40000011435 */
[----:B-----5:R-:W-:Y:S01]  /*fae0*/  IADD3 R5, P2, PT, R36, R13, RZ ;  /* 0x0000000d24057210 */ /* 0x020fe20007f5e0ff */
[----:B-1----:R-:W-:Y:S01]  /*faf0*/  IMAD.X R8, R52, 0x1, R38, P3 ;  /* 0x0000000134087824 */ /* 0x002fe200018e0626 */
[----:B------:R0:W-:Y:S04]  /*fb00*/  STL [R1+0x2190], R7 ;  /* 0x0021900701007387 */ /* 0x0001e80000100800 */
[----:B------:R1:W-:Y:S04]  /*fb10*/  STL [R1+0x21a0], R5 ;  /* 0x0021a00501007387 */ /* 0x0003e80000100800 */
[----:B------:R4:W-:Y:S01]  /*fb20*/  STL [R1+0x2194], R8 ;  /* 0x0021940801007387 */ /* 0x0009e20000100800 */
[----:B0-----:R-:W-:Y:S01]  /*fb30*/  IADD3 R7, P3, PT, R36, R37, RZ ;  /* 0x0000002524077210 */ /* 0x001fe20007f7e0ff */
[----:B-1----:R-:W-:-:S04]  /*fb40*/  IMAD.X R5, R52, 0x1, R4, P4 ;  /* 0x0000000134057824 */ /* 0x002fc800020e0604 */
[----:B------:R0:W-:Y:S01]  /*fb50*/  STL [R1+0x21a4], R7 ;  /* 0x0021a40701007387 */ /* 0x0001e20000100800 */
[----:B----4-:R-:W-:-:S03]  /*fb60*/  IADD3 R8, P4, PT, R36, R2, RZ ;  /* 0x0000000224087210 */ /* 0x010fc60007f9e0ff */
[----:B------:R1:W-:Y:S04]  /*fb70*/  STL [R1+0x2168], R5 ;  /* 0x0021680501007387 */ /* 0x0003e80000100800 */
[----:B------:R4:W-:Y:S01]  /*fb80*/  STL [R1+0x2178], R8 ;  /* 0x0021780801007387 */ /* 0x0009e20000100800 */
[----:B0-----:R-:W-:-:S03]  /*fb90*/  IMAD.X R7, R53, 0x1, R3, P5 ;  /* 0x0000000135077824 */ /* 0x001fc600028e0603 */
[----:B------:R-:W5:Y:S01]  /*fba0*/  LDL.LU R41, [R1+0x9c] ;  /* 0x00009c0001297983 */ /* 0x000f620000300800 */
[----:B-1----:R-:W-:-:S03]  /*fbb0*/  IADD3 R5, P5, PT, R36, R57, RZ ;  /* 0x0000003924057210 */ /* 0x002fc60007fbe0ff */
[----:B------:R0:W-:Y:S01]  /*fbc0*/  STL [R1+0x216c], R7 ;  /* 0x00216c0701007387 */ /* 0x0001e20000100800 */
[----:B----4-:R-:W-:-:S03]  /*fbd0*/  IMAD.X R8, R53, 0x1, R6, P6 ;  /* 0x0000000135087824 */ /* 0x010fc600030e0606 */
[----:B------:R1:W-:Y:S01]  /*fbe0*/  STL [R1+0x217c], R5 ;  /* 0x00217c0501007387 */ /* 0x0003e20000100800 */
[----:B------:R-:W-:-:S03]  /*fbf0*/  SHF.R.S32.HI R54, RZ, 0x1f, R54 ;  /* 0x0000001fff367819 */ /* 0x000fc60000011436 */
[----:B------:R4:W-:Y:S01]  /*fc00*/  STL [R1+0x2170], R8 ;  /* 0x0021700801007387 */ /* 0x0009e20000100800 */
[C---:B0-----:R-:W-:Y:S01]  /*fc10*/  IADD3 R7, P6, PT, R40.reuse, R13, RZ ;  /* 0x0000000d28077210 */ /* 0x041fe20007fde0ff */
[----:B-1----:R-:W-:Y:S01]  /*fc20*/  IMAD.X R5, R53, 0x1, R38, P0 ;  /* 0x0000000135057824 */ /* 0x002fe200000e0626 */
[----:B----4-:R-:W-:-:S03]  /*fc30*/  IADD3 R8, P0, PT, R40, R37, RZ ;  /* 0x0000002528087210 */ /* 0x010fc60007f1e0ff */
[----:B------:R0:W-:Y:S04]  /*fc40*/  STL [R1+0x2180], R7 ;  /* 0x0021800701007387 */ /* 0x0001e80000100800 */
[----:B------:R1:W-:Y:S01]  /*fc50*/  STL [R1+0x2174], R5 ;  /* 0x0021740501007387 */ /* 0x0003e20000100800 */
[----:B0-----:R-:W-:-:S03]  /*fc60*/  IMAD.X R7, R53, 0x1, R4, P1 ;  /* 0x0000000135077824 */ /* 0x001fc600008e0604 */
[----:B------:R0:W-:Y:S01]  /*fc70*/  STL [R1+0x2184], R8 ;  /* 0x0021840801007387 */ /* 0x0001e20000100800 */
[----:B-1----:R-:W-:-:S03]  /*fc80*/  IADD3 R5, P1, PT, R40, R2, RZ ;  /* 0x0000000228057210 */ /* 0x002fc60007f3e0ff */
[----:B------:R1:W-:Y:S04]  /*fc90*/  STL [R1+0x2148], R7 ;  /* 0x0021480701007387 */ /* 0x0003e80000100800 */
[----:B------:R4:W-:Y:S01]  /*fca0*/  STL [R1+0x2158], R5 ;  /* 0x0021580501007387 */ /* 0x0009e20000100800 */
[----:B0-----:R-:W-:Y:S01]  /*fcb0*/  IMAD.X R8, R54, 0x1, R3, P2 ;  /* 0x0000000136087824 */ /* 0x001fe200010e0603 */
[----:B-1----:R-:W-:-:S04]  /*fcc0*/  IADD3 R7, P2, PT, R40, R57, RZ ;  /* 0x0000003928077210 */ /* 0x002fc80007f5e0ff */
[----:B------:R-:W-:Y:S01]  /*fcd0*/  STL [R1+0x214c], R8 ;  /* 0x00214c0801007387 */ /* 0x000fe20000100800 */
[----:B----4-:R-:W-:-:S03]  /*fce0*/  IMAD.X R5, R54, 0x1, R6, P3 ;  /* 0x0000000136057824 */ /* 0x010fc600018e0606 */
[----:B------:R-:W4:Y:S04]  /*fcf0*/  LDL.LU R36, [R1+0xb4] ;  /* 0x0000b40001247983 */ /* 0x000f280000300800 */
[----:B------:R-:W-:Y:S04]  /*fd00*/  STL [R1+0x215c], R7 ;  /* 0x00215c0701007387 */ /* 0x000fe80000100800 */
[----:B------:R0:W-:Y:S01]  /*fd10*/  STL [R1+0x2150], R5 ;  /* 0x0021500501007387 */ /* 0x0001e20000100800 */
[----:B------:R-:W-:Y:S01]  /*fd20*/  SHF.R.S32.HI R55, RZ, 0x1f, R55 ;  /* 0x0000001fff377819 */ /* 0x000fe20000011437 */
[----:B0-----:R-:W-:Y:S01]  /*fd30*/  IMAD.X R5, R54, 0x1, R38, P4 ;  /* 0x0000000136057824 */ /* 0x001fe200020e0626 */
[----:B---3--:R-:W-:-:S02]  /*fd40*/  IADD3 R7, P3, PT, R12, R13, RZ ;  /* 0x0000000d0c077210 */ /* 0x008fc40007f7e0ff */
[----:B------:R-:W-:-:S03]  /*fd50*/  IADD3 R8, P4, PT, R12, R37, RZ ;  /* 0x000000250c087210 */ /* 0x000fc60007f9e0ff */
[----:B------:R0:W-:Y:S04]  /*fd60*/  STL [R1+0x2160], R7 ;  /* 0x0021600701007387 */ /* 0x0001e80000100800 */
[----:B------:R1:W-:Y:S04]  /*fd70*/  STL [R1+0x2154], R5 ;  /* 0x0021540501007387 */ /* 0x0003e80000100800 */
[----:B------:R3:W-:Y:S01]  /*fd80*/  STL [R1+0x2164], R8 ;  /* 0x0021640801007387 */ /* 0x0007e20000100800 */
[----:B0-----:R-:W-:-:S03]  /*fd90*/  IMAD.X R7, R54, 0x1, R4, P5 ;  /* 0x0000000136077824 */ /* 0x001fc600028e0604 */
[----:B------:R-:W4:Y:S01]  /*fda0*/  LDL.LU R40, [R1+0x58] ;  /* 0x0000580001287983 */ /* 0x000f220000300800 */
[C---:B-1----:R-:W-:Y:S01]  /*fdb0*/  IADD3 R5, P5, PT, R12.reuse, R2, RZ ;  /* 0x000000020c057210 */ /* 0x042fe20007fbe0ff */
[----:B---3--:R-:W-:Y:S02]  /*fdc0*/  IMAD.X R8, R55, 0x1, R3, P6 ;  /* 0x0000000137087824 */ /* 0x008fe400030e0603 */
[----:B------:R0:W-:Y:S04]  /*fdd0*/  STL [R1+0x2128], R7 ;  /* 0x0021280701007387 */ /* 0x0001e80000100800 */
[----:B------:R1:W-:Y:S04]  /*fde0*/  STL [R1+0x2138], R5 ;  /* 0x0021380501007387 */ /* 0x0003e80000100800 */
[----:B------:R-:W-:Y:S01]  /*fdf0*/  STL [R1+0x212c], R8 ;  /* 0x00212c0801007387 */ /* 0x000fe20000100800 */
[----:B0-----:R-:W-:-:S03]  /*fe00*/  IADD3 R7, P6, PT, R12, R57, RZ ;  /* 0x000000390c077210 */ /* 0x001fc60007fde0ff */
[----:B------:R-:W3:Y:S01]  /*fe10*/  LDL.LU R12, [R1+0xcc] ;  /* 0x0000cc00010c7983 */ /* 0x000ee20000300800 */
[----:B-1----:R-:W-:-:S03]  /*fe20*/  IMAD.X R5, R55, 0x1, R6, P0 ;  /* 0x0000000137057824 */ /* 0x002fc600000e0606 */
[----:B------:R-:W-:Y:S04]  /*fe30*/  STL [R1+0x213c], R7 ;  /* 0x00213c0701007387 */ /* 0x000fe80000100800 */
[----:B------:R0:W-:Y:S01]  /*fe40*/  STL [R1+0x2130], R5 ;  /* 0x0021300501007387 */ /* 0x0001e20000100800 */
[----:B------:R-:W-:Y:S01]  /*fe50*/  SHF.R.S32.HI R56, RZ, 0x1f, R56 ;  /* 0x0000001fff387819 */ /* 0x000fe20000011438 */
[----:B0-----:R-:W-:Y:S01]  /*fe60*/  IMAD.X R5, R55, 0x1, R38, P1 ;  /* 0x0000000137057824 */ /* 0x001fe200008e0626 */
[C---:B--2---:R-:W-:Y:S02]  /*fe70*/  IADD3 R7, P0, PT, R11.reuse, R13, RZ ;  /* 0x0000000d0b077210 */ /* 0x044fe40007f1e0ff */
[----:B------:R-:W-:-:S03]  /*fe80*/  IADD3 R8, P1, PT, R11, R37, RZ ;  /* 0x000000250b087210 */ /* 0x000fc60007f3e0ff */
[----:B------:R0:W-:Y:S04]  /*fe90*/  STL [R1+0x2140], R7 ;  /* 0x0021400701007387 */ /* 0x0001e80000100800 */
[----:B------:R1:W-:Y:S04]  /*fea0*/  STL [R1+0x2134], R5 ;  /* 0x0021340501007387 */ /* 0x0003e80000100800 */
[----:B------:R2:W-:Y:S01]  /*feb0*/  STL [R1+0x2144], R8 ;  /* 0x0021440801007387 */ /* 0x0005e20000100800 */
[----:B0-----:R-:W-:-:S03]  /*fec0*/  IMAD.X R7, R55, 0x1, R4, P2 ;  /* 0x0000000137077824 */ /* 0x001fc600010e0604 */
[----:B------:R-:W3:Y:S01]  /*fed0*/  LDL.LU R43, [R1+0x5c] ;  /* 0x00005c00012b7983 */ /* 0x000ee20000300800 */
[----:B-1----:R-:W-:-:S03]  /*fee0*/  IADD3 R5, P2, PT, R11, R2, RZ ;  /* 0x000000020b057210 */ /* 0x002fc60007f5e0ff */
[----:B------:R0:W-:Y:S01]  /*fef0*/  STL [R1+0x2108], R7 ;  /* 0x0021080701007387 */ /* 0x0001e20000100800 */
[----:B--2---:R-:W-:-:S03]  /*ff00*/  IMAD.X R8, R56, 0x1, R3, P3 ;  /* 0x0000000138087824 */ /* 0x004fc600018e0603 */
[----:B------:R1:W-:Y:S04]  /*ff10*/  STL [R1+0x2118], R5 ;  /* 0x0021180501007387 */ /* 0x0003e80000100800 */
[----:B------:R-:W-:Y:S01]  /*ff20*/  STL [R1+0x210c], R8 ;  /* 0x00210c0801007387 */ /* 0x000fe20000100800 */
[----:B0-----:R-:W-:-:S03]  /*ff30*/  IADD3 R7, P3, PT, R11, R57, RZ ;  /* 0x000000390b077210 */ /* 0x001fc60007f7e0ff */
[----:B------:R-:W2:Y:S01]  /*ff40*/  LDL.LU R16, [R1+0x104] ;  /* 0x0001040001107983 */ /* 0x000ea20000300800 */
[----:B-1----:R-:W-:-:S03]  /*ff50*/  IMAD.X R5, R56, 0x1, R6, P4 ;  /* 0x0000000138057824 */ /* 0x002fc600020e0606 */
[----:B------:R5:W-:Y:S04]  /*ff60*/  STL [R1+0x211c], R7 ;  /* 0x00211c0701007387 */ /* 0x000be80000100800 */
[----:B------:R0:W-:Y:S01]  /*ff70*/  STL [R1+0x2110], R5 ;  /* 0x0021100501007387 */ /* 0x0001e20000100800 */
[----:B------:R-:W-:Y:S02]  /*ff80*/  SHF.R.S32.HI R58, RZ, 0x1f, R58 ;  /* 0x0000001fff3a7819 */ /* 0x000fe4000001143a */
[C---:B-----5:R-:W-:Y:S01]  /*ff90*/  IADD3 R7, P4, PT, R41.reuse, R13, RZ ;  /* 0x0000000d29077210 */ /* 0x060fe20007f9e0ff */
[----:B0-----:R-:W-:Y:S01]  /*ffa0*/  IMAD.X R5, R56, 0x1, R38, P5 ;  /* 0x0000000138057824 */ /* 0x001fe200028e0626 */
[----:B------:R-:W-:-:S03]  /*ffb0*/  IADD3 R8, P5, PT, R41, R37, RZ ;  /* 0x0000002529087210 */ /* 0x000fc60007fbe0ff */
[----:B------:R0:W-:Y:S04]  /*ffc0*/  STL [R1+0x2120], R7 ;  /* 0x0021200701007387 */ /* 0x0001e80000100800 */
[----:B------:R1:W-:Y:S04]  /*ffd0*/  STL [R1+0x2114], R5 ;  /* 0x0021140501007387 */ /* 0x0003e80000100800 */
[----:B------:R5:W-:Y:S01]  /*ffe0*/  STL [R1+0x2124], R8 ;  /* 0x0021240801007387 */ /* 0x000be20000100800 */
[----:B0-----:R-:W-:-:S03]  /*fff0*/  IMAD.X R7, R56, 0x1, R4, P6 ;  /* 0x0000000138077824 */ /* 0x001fc600030e0604 */
[----:B------:R-:W2:Y:S01]  /*10000*/  LDL.LU R35, [R1+0x60] ;  /* 0x0000600001237983 */ /* 0x000ea20000300800 */
[----:B-1----:R-:W-:-:S03]  /*10010*/  IADD3 R5, P6, PT, R41, R2, RZ ;  /* 0x0000000229057210 */ /* 0x002fc60007fde0ff */
[----:B------:R0:W-:Y:S01]  /*10020*/  STL [R1+0x20e8], R7 ;  /* 0x0020e80701007387 */ /* 0x0001e20000100800 */
[----:B-----5:R-:W-:-:S03]  /*10030*/  IMAD.X R8, R58, 0x1, R3, P0 ;  /* 0x000000013a087824 */ /* 0x020fc600000e0603 */
[----:B------:R1:W-:Y:S04]  /*10040*/  STL [R1+0x20f8], R5 ;  /* 0x0020f80501007387 */ /* 0x0003e80000100800 */
[----:B------:R-:W-:Y:S01]  /*10050*/  STL [R1+0x20ec], R8 ;  /* 0x0020ec0801007387 */ /* 0x000fe20000100800 */
[----:B0-----:R-:W-:-:S03]  /*10060*/  IADD3 R7, P0, PT, R41, R57, RZ ;  /* 0x0000003929077210 */ /* 0x001fc60007f1e0ff */
[----:B------:R-:W5:Y:S01]  /*10070*/  LDL.LU R11, [R1+0x110] ;  /* 0x00011000010b7983 */ /* 0x000f620000300800 */
[----:B-1----:R-:W-:-:S03]  /*10080*/  IMAD.X R5, R58, 0x1, R6, P1 ;  /* 0x000000013a057824 */ /* 0x002fc600008e0606 */
[----:B------:R-:W-:Y:S04]  /*10090*/  STL [R1+0x20fc], R7 ;  /* 0x0020fc0701007387 */ /* 0x000fe80000100800 */
[----:B------:R0:W-:Y:S02]  /*100a0*/  STL [R1+0x20f0], R5 ;  /* 0x0020f00501007387 */ /* 0x0001e40000100800 */
[----:B0-----:R-:W-:Y:S01]  /*100b0*/  IMAD.X R5, R58, 0x1, R38, P2 ;  /* 0x000000013a057824 */ /* 0x001fe200010e0626 */
[C---:B----4-:R-:W-:Y:S02]  /*100c0*/  IADD3 R7, P1, PT, R36.reuse, R13, RZ ;  /* 0x0000000d24077210 */ /* 0x050fe40007f3e0ff */
[----:B------:R-:W-:-:S03]  /*100d0*/  IADD3 R8, P2, PT, R36, R37, RZ ;  /* 0x0000002524087210 */ /* 0x000fc60007f5e0ff */
[----:B------:R0:W-:Y:S04]  /*100e0*/  STL [R1+0x2100], R7 ;  /* 0x0021000701007387 */ /* 0x0001e80000100800 */
[----:B------:R1:W-:Y:S04]  /*100f0*/  STL [R1+0x20f4], R5 ;  /* 0x0020f40501007387 */ /* 0x0003e80000100800 */
[----:B------:R4:W-:Y:S01]  /*10100*/  STL [R1+0x2104], R8 ;  /* 0x0021040801007387 */ /* 0x0009e20000100800 */
[----:B0-----:R-:W-:-:S03]  /*10110*/  IMAD.X R7, R58, 0x1, R4, P3 ;  /* 0x000000013a077824 */ /* 0x001fc600018e0604 */
[----:B------:R-:W5:Y:S01]  /*10120*/  LDL.LU R41, [R1+0x68] ;  /* 0x0000680001297983 */ /* 0x000f620000300800 */
[----:B-1----:R-:W-:-:S03]  /*10130*/  IADD3 R5, P3, PT, R36, R2, RZ ;  /* 0x0000000224057210 */ /* 0x002fc60007f7e0ff */
[----:B------:R0:W-:Y:S04]  /*10140*/  STL [R1+0x1634], R7 ;  /* 0x0016340701007387 */ /* 0x0001e80000100800 */
[----:B------:R1:W-:Y:S01]  /*10150*/  STL [R1+0x1654], R5 ;  /* 0x0016540501007387 */ /* 0x0003e20000100800 */
[----:B----4-:R-:W-:Y:S01]  /*10160*/  IMAD.X R8, R40, 0x1, R3, P4 ;  /* 0x0000000128087824 */ /* 0x010fe200020e0603 */
[----:B0-----:R-:W-:Y:S01]  /*10170*/  IADD3 R7, P4, PT, R36, R57, RZ ;  /* 0x0000003924077210 */ /* 0x001fe20007f9e0ff */
[----:B-1----:R-:W-:-:S03]  /*10180*/  IMAD.X R5, R40, 0x1, R6, P5 ;  /* 0x0000000128057824 */ /* 0x002fc600028e0606 */
[----:B------:R-:W-:Y:S04]  /*10190*/  STL [R1+0x1638], R8 ;  /* 0x0016380801007387 */ /* 0x000fe80000100800 */
[----:B------:R-:W4:Y:S04]  /*101a0*/  LDL.LU R36, [R1+0x118] ;  /* 0x0001180001247983 */ /* 0x000f280000300800 */
[----:B------:R3:W-:Y:S04]  /*101b0*/  STL [R1+0x165c], R7 ;  /* 0x00165c0701007387 */ /* 0x0007e80000100800 */
[----:B------:R0:W-:Y:S01]  /*101c0*/  STL [R1+0x163c], R5 ;  /* 0x00163c0501007387 */ /* 0x0001e20000100800 */
[----:B---3--:R-:W-:Y:S01]  /*101d0*/  IADD3 R7, P5, PT, R12, R13, RZ ;  /* 0x0000000d0c077210 */ /* 0x008fe20007fbe0ff */
[----:B0-----:R-:W-:Y:S01]  /*101e0*/  IMAD.X R5, R40, 0x1, R38, P6 ;  /* 0x0000000128057824 */ /* 0x001fe200030e0626 */
[----:B------:R-:W-:-:S03]  /*101f0*/  IADD3 R8, P6, PT, R12, R37, RZ ;  /* 0x000000250c087210 */ /* 0x000fc60007fde0ff */
[----:B------:R0:W-:Y:S04]  /*10200*/  STL [R1+0x1664], R7 ;  /* 0x0016640701007387 */ /* 0x0001e80000100800 */
[----:B------:R1:W-:Y:S04]  /*10210*/  STL [R1+0x1640], R5 ;  /* 0x0016400501007387 */ /* 0x0003e80000100800 */
[----:B------:R3:W-:Y:S01]  /*10220*/  STL [R1+0x166c], R8 ;  /* 0x00166c0801007387 */ /* 0x0007e20000100800 */
[----:B0-----:R-:W-:-:S03]  /*10230*/  IMAD.X R7, R40, 0x1, R4, P0 ;  /* 0x0000000128077824 */ /* 0x001fc600000e0604 */
[----:B------:R-:W4:Y:S01]  /*10240*/  LDL.LU R40, [R1+0x6c] ;  /* 0x00006c0001287983 */ /* 0x000f220000300800 */
[----:B-1----:R-:W-:-:S03]  /*10250*/  IADD3 R5, P0, PT, R12, R2, RZ ;  /* 0x000000020c057210 */ /* 0x002fc60007f1e0ff */
[----:B------:R0:W-:Y:S04]  /*10260*/  STL [R1+0x1644], R7 ;  /* 0x0016440701007387 */ /* 0x0001e80000100800 */
[----:B------:R1:W-:Y:S01]  /*10270*/  STL [R1+0x1674], R5 ;  /* 0x0016740501007387 */ /* 0x0003e20000100800 */
[C---:B---3--:R-:W-:Y:S01]  /*10280*/  IMAD.X R8, R43.reuse, 0x1, R3, P1 ;  /* 0x000000012b087824 */ /* 0x048fe200008e0603 */
[----:B0-----:R-:W-:Y:S01]  /*10290*/  IADD3 R7, P1, PT, R12, R57, RZ ;  /* 0x000000390c077210 */ /* 0x001fe20007f3e0ff */
[----:B-1----:R-:W-:-:S03]  /*102a0*/  IMAD.X R5, R43, 0x1, R6, P2 ;  /* 0x000000012b057824 */ /* 0x002fc600010e0606 */
[----:B------:R-:W-:Y:S04]  /*102b0*/  STL [R1+0x1648], R8 ;  /* 0x0016480801007387 */ /* 0x000fe80000100800 */
[----:B------:R-:W3:Y:S04]  /*102c0*/  LDL.LU R12, [R1+0x12c] ;  /* 0x00012c00010c7983 */ /* 0x000ee80000300800 */
[----:B------:R2:W-:Y:S04]  /*102d0*/  STL [R1+0x167c], R7 ;  /* 0x00167c0701007387 */ /* 0x0005e80000100800 */
[----:B------:R0:W-:Y:S01]  /*102e0*/  STL [R1+0x164c], R5 ;  /* 0x00164c0501007387 */ /* 0x0001e20000100800 */
[C---:B--2---:R-:W-:Y:S01]  /*102f0*/  IADD3 R7, P2, PT, R16.reuse, R13, RZ ;  /* 0x0000000d10077210 */ /* 0x044fe20007f5e0ff */
[----:B0-----:R-:W-:Y:S01]  /*10300*/  IMAD.X R5, R43, 0x1, R38, P3 ;  /* 0x000000012b057824 */ /* 0x001fe200018e0626 */
        /* <DEDUP_REMOVED lines=9> */
[----:B------:R1:W-:Y:S01]  /*103a0*/  STL [R1+0x1694], R5 ;  /* 0x0016940501007387 */ /* 0x0003e20000100800 */
[----:B0-----:R-:W-:-:S03]  /*103b0*/  IADD3 R7, P5, PT, R16, R57, RZ ;  /* 0x0000003910077210 */ /* 0x001fc60007fbe0ff */
[----:B------:R-:W-:Y:S04]  /*103c0*/  STL [R1+0x1660], R8 ;  /* 0x0016600801007387 */ /* 0x000fe80000100800 */
[----:B------:R-:W2:Y:S01]  /*103d0*/  LDL.LU R16, [R1+0x128] ;  /* 0x0001280001107983 */ /* 0x000ea20000300800 */
[----:B-1----:R-:W-:-:S03]  /*103e0*/  IMAD.X R5, R35, 0x1, R6, P6 ;  /* 0x0000000123057824 */ /* 0x002fc600030e0606 */
[----:B------:R5:W-:Y:S04]  /*103f0*/  STL [R1+0x169c], R7 ;  /* 0x00169c0701007387 */ /* 0x000be80000100800 */
[----:B------:R0:W-:Y:S01]  /*10400*/  STL [R1+0x1668], R5 ;  /* 0x0016680501007387 */ /* 0x0001e20000100800 */
[----:B-----5:R-:W-:Y:S01]  /*10410*/  IADD3 R7, P6, PT, R11, R13, RZ ;  /* 0x0000000d0b077210 */ /* 0x020fe20007fde0ff */
        /* <DEDUP_REMOVED lines=8> */
[----:B------:R0:W-:Y:S04]  /*104a0*/  STL [R1+0x1678], R7 ;  /* 0x0016780701007387 */ /* 0x0001e80000100800 */
[----:B------:R1:W-:Y:S01]  /*104b0*/  STL [R1+0x16b4], R5 ;  /* 0x0016b40501007387 */ /* 0x0003e20000100800 */
[----:B-----5:R-:W-:Y:S01]  /*104c0*/  IMAD.X R8, R41, 0x1, R3, P2 ;  /* 0x0000000129087824 */ /* 0x020fe200010e0603 */
[----:B0-----:R-:W-:-:S04]  /*104d0*/  IADD3 R7, P2, PT, R11, R57, RZ ;  /* 0x000000390b077210 */ /* 0x001fc80007f5e0ff */
[----:B------:R-:W-:Y:S01]  /*104e0*/  STL [R1+0x1680], R8 ;  /* 0x0016800801007387 */ /* 0x000fe20000100800 */
[----:B-1----:R-:W-:-:S03]  /*104f0*/  IMAD.X R5, R41, 0x1, R6, P3 ;  /* 0x0000000129057824 */ /* 0x002fc600018e0606 */
[----:B------:R-:W5:Y:S04]  /*10500*/  LDL.LU R11, [R1+0x124] ;  /* 0x00012400010b7983 */ /* 0x000f680000300800 */
[----:B------:R-:W-:Y:S04]  /*10510*/  STL [R1+0x16bc], R7 ;  /* 0x0016bc0701007387 */ /* 0x000fe80000100800 */
[----:B------:R0:W-:Y:S02]  /*10520*/  STL [R1+0x1688], R5 ;  /* 0x0016880501007387 */ /* 0x0001e40000100800 */
[----:B0-----:R-:W-:Y:S01]  /*10530*/  IMAD.X R5, R41, 0x1, R38, P4 ;  /* 0x0000000129057824 */ /* 0x001fe200020e0626 */
[----:B----4-:R-:W-:-:S02]  /*10540*/  IADD3 R7, P3, PT, R36, R13, RZ ;  /* 0x0000000d24077210 */ /* 0x010fc40007f7e0ff */
        /* <DEDUP_REMOVED lines=10> */
[----:B0-----:R-:W-:-:S04]  /*105f0*/  IADD3 R7, P6, PT, R36, R57, RZ ;  /* 0x0000003924077210 */ /* 0x001fc80007fde0ff */
[----:B------:R-:W-:Y:S04]  /*10600*/  STL [R1+0x16a0], R8 ;  /* 0x0016a00801007387 */ /* 0x000fe80000100800 */
[----:B------:R-:W4:Y:S01]  /*10610*/  LDL.LU R36, [R1+0x120] ;  /* 0x0001200001247983 */ /* 0x000f220000300800 */
[----:B-1----:R-:W-:-:S03]  /*10620*/  IMAD.X R5, R40, 0x1, R6, P0 ;  /* 0x0000000128057824 */ /* 0x002fc600000e0606 */
        /* <DEDUP_REMOVED lines=50> */
[----:B0-----:R-:W-:Y:S01]  /*10950*/  IADD3 R7, P4, PT, R11, R57, RZ ;  /* 0x000000390b077210 */ /* 0x001fe20007f9e0ff */
[----:B-1----:R-:W-:-:S03]  /*10960*/  IMAD.X R5, R41, 0x1, R6, P5 ;  /* 0x0000000129057824 */ /* 0x002fc600028e0606 */
[----:B------:R-:W-:Y:S04]  /*10970*/  STL [R1+0x1700], R8 ;  /* 0x0017000801007387 */ /* 0x000fe80000100800 */
[----:B------:R-:W5:Y:S04]  /*10980*/  LDL.LU R11, [R1+0x10c] ;  /* 0x00010c00010b7983 */ /* 0x000f680000300800 */
[----:B------:R4:W-:Y:S04]  /*10990*/  STL [R1+0x173c], R7 ;  /* 0x00173c0701007387 */ /* 0x0009e80000100800 */
[----:B------:R0:W-:Y:S01]  /*109a0*/  STL [R1+0x1708], R5 ;  /* 0x0017080501007387 */ /* 0x0001e20000100800 */
[C---:B----4-:R-:W-:Y:S01]  /*109b0*/  IADD3 R7, P5, PT, R36.reuse, R13, RZ ;  /* 0x0000000d24077210 */ /* 0x050fe20007fbe0ff */
[----:B0-----:R-:W-:Y:S01]  /*109c0*/  IMAD.X R5, R41, 0x1, R38, P6 ;  /* 0x0000000129057824 */ /* 0x001fe200030e0626 */
        /* <DEDUP_REMOVED lines=43> */
[----:B------:R0:W-:Y:S04]  /*10c80*/  STL [R1+0x1758], R7 ;  /* 0x0017580701007387 */ /* 0x0001e80000100800 */
[----:B------:R1:W-:Y:S01]  /*10c90*/  STL [R1+0x1794], R5 ;  /* 0x0017940501007387 */ /* 0x0003e20000100800 */
[----:B--2---:R-:W-:Y:S01]  /*10ca0*/  IMAD.X R8, R35, 0x1, R3, P2 ;  /* 0x0000000123087824 */ /* 0x004fe200010e0603 */
[----:B0-----:R-:W-:-:S04]  /*10cb0*/  IADD3 R7, P2, PT, R16, R57, RZ ;  /* 0x0000003910077210 */ /* 0x001fc80007f5e0ff */
[----:B------:R-:W-:Y:S01]  /*10cc0*/  STL [R1+0x1760], R8 ;  /* 0x0017600801007387 */ /* 0x000fe20000100800 */
[----:B-1----:R-:W-:-:S03]  /*10cd0*/  IMAD.X R5, R35, 0x1, R6, P3 ;  /* 0x0000000123057824 */ /* 0x002fc600018e0606 */
[----:B------:R-:W2:Y:S04]  /*10ce0*/  LDL.LU R16, [R1+0xfc] ;  /* 0x0000fc0001107983 */ /* 0x000ea80000300800 */
[----:B------:R-:W-:Y:S04]  /*10cf0*/  STL [R1+0x179c], R7 ;  /* 0x00179c0701007387 */ /* 0x000fe80000100800 */
[----:B------:R0:W-:Y:S02]  /*10d00*/  STL [R1+0x1768], R5 ;  /* 0x0017680501007387 */ /* 0x0001e40000100800 */
[----:B0-----:R-:W-:Y:S01]  /*10d10*/  IMAD.X R5, R35, 0x1, R38, P4 ;  /* 0x0000000123057824 */ /* 0x001fe200020e0626 */
[----:B-----5:R-:W-:-:S02]  /*10d20*/  IADD3 R7, P3, PT, R11, R13, RZ ;  /* 0x0000000d0b077210 */ /* 0x020fc40007f7e0ff */
        /* <DEDUP_REMOVED lines=11> */
[----:B------:R-:W-:Y:S04]  /*10de0*/  STL [R1+0x1780], R8 ;  /* 0x0017800801007387 */ /* 0x000fe80000100800 */
[----:B------:R-:W5:Y:S01]  /*10df0*/  LDL.LU R11, [R1+0xf8] ;  /* 0x0000f800010b7983 */ /* 0x000f620000300800 */
[----:B-1----:R-:W-:-:S03]  /*10e00*/  IMAD.X R5, R41, 0x1, R6, P0 ;  /* 0x0000000129057824 */ /* 0x002fc600000e0606 */
        /* <DEDUP_REMOVED lines=49> */
[C---:B--2---:R-:W-:Y:S01]  /*11120*/  IMAD.X R8, R35.reuse, 0x1, R3, P4 ;  /* 0x0000000123087824 */ /* 0x044fe200020e0603 */
[----:B0-----:R-:W-:Y:S01]  /*11130*/  IADD3 R7, P4, PT, R16, R57, RZ ;  /* 0x0000003910077210 */ /* 0x001fe20007f9e0ff */
[----:B-1----:R-:W-:-:S03]  /*11140*/  IMAD.X R5, R35, 0x1, R6, P5 ;  /* 0x0000000123057824 */ /* 0x002fc600028e0606 */
[----:B------:R-:W-:Y:S04]  /*11150*/  STL [R1+0x17e0], R8 ;  /* 0x0017e00801007387 */ /* 0x000fe80000100800 */
[----:B------:R-:W2:Y:S04]  /*11160*/  LDL.LU R16, [R1+0xec] ;  /* 0x0000ec0001107983 */ /* 0x000ea80000300800 */
        /* <DEDUP_REMOVED lines=54> */
[----:B------:R-:W-:Y:S04]  /*114d0*/  STL [R1+0x187c], R7 ;  /* 0x00187c0701007387 */ /* 0x000fe80000100800 */
[----:B------:R0:W-:Y:S02]  /*114e0*/  STL [R1+0x1848], R5 ;  /* 0x0018480501007387 */ /* 0x0001e40000100800 */
[----:B0-----:R-:W-:Y:S01]  /*114f0*/  IMAD.X R5, R43, 0x1, R38, P4 ;  /* 0x000000012b057824 */ /* 0x001fe200020e0626 */
[----:B--2---:R-:W-:-:S02]  /*11500*/  IADD3 R7, P3, PT, R16, R13, RZ ;  /* 0x0000000d10077210 */ /* 0x004fc40007f7e0ff */
        /* <DEDUP_REMOVED lines=122> */
[----:B------:R-:W-:Y:S04]  /*11cb0*/  STL [R1+0x195c], R7 ;  /* 0x00195c0701007387 */ /* 0x000fe80000100800 */
[----:B------:R0:W-:Y:S02]  /*11cc0*/  STL [R1+0x1928], R5 ;  /* 0x0019280501007387 */ /* 0x0001e40000100800 */
        /* <DEDUP_REMOVED lines=11> */
[----:B---3--:R-:W-:Y:S01]  /*11d80*/  IMAD.X R8, R43, 0x1, R3, P6 ;  /* 0x000000012b087824 */ /* 0x008fe200030e0603 */
[----:B0-----:R-:W-:-:S04]  /*11d90*/  IADD3 R7, P6, PT, R12, R57, RZ ;  /* 0x000000390c077210 */ /* 0x001fc80007fde0ff */
[----:B------:R-:W-:Y:S04]  /*11da0*/  STL [R1+0x1940], R8 ;  /* 0x0019400801007387 */ /* 0x000fe80000100800 */
[----:B------:R-:W3:Y:S01]  /*11db0*/  LDL.LU R12, [R1+0x160] ;  /* 0x00016000010c7983 */ /* 0x000ee20000300800 */
[----:B-1----:R-:W-:-:S03]  /*11dc0*/  IMAD.X R5, R43, 0x1, R6, P0 ;  /* 0x000000012b057824 */ /* 0x002fc600000e0606 */
        /* <DEDUP_REMOVED lines=875> */
[----:B------:R-:W-:Y:S04]  /*15480*/  STL [R1+0x1f58], R7 ;  /* 0x001f580701007387 */ /* 0x000fe80000100800 */
[----:B------:R0:W-:Y:S01]  /*15490*/  STL [R1+0x1f94], R5 ;  /* 0x001f940501007387 */ /* 0x0001e20000100800 */
[----:B--2---:R-:W-:Y:S01]  /*154a0*/  IMAD.X R8, R35, 0x1, R3, P6 ;  /* 0x0000000123087824 */ /* 0x004fe200030e0603 */
[----:B0-----:R-:W-:-:S04]  /*154b0*/  IADD3 R5, P6, PT, R16, R57, RZ ;  /* 0x0000003910057210 */ /* 0x001fc80007fde0ff */
[----:B------:R0:W-:Y:S04]  /*154c0*/  STL [R1+0x1f60], R8 ;  /* 0x001f600801007387 */ /* 0x0001e80000100800 */
[----:B------:R-:W2:Y:S01]  /*154d0*/  LDL.LU R16, [R1+0x2c4] ;  /* 0x0002c40001107983 */ /* 0x000ea20000300800 */
[----:B------:R-:W-:-:S03]  /*154e0*/  IMAD.X R7, R35, 0x1, R6, P0 ;  /* 0x0000000123077824 */ /* 0x000fc600000e0606 */
[----:B------:R5:W-:Y:S01]  /*154f0*/  STL [R1+0x1f9c], R5 ;  /* 0x001f9c0501007387 */ /* 0x000be20000100800 */
[----:B0-----:R-:W-:-:S03]  /*15500*/  IMAD.X R8, R35, 0x1, R38, P1 ;  /* 0x0000000123087824 */ /* 0x001fc600008e0626 */
[----:B------:R0:W-:Y:S01]  /*15510*/  STL [R1+0x1f68], R7 ;  /* 0x001f680701007387 */ /* 0x0001e20000100800 */
[C---:B-----5:R-:W-:Y:S02]  /*15520*/  IADD3 R5, P0, PT, R11.reuse, R13, RZ ;  /* 0x0000000d0b057210 */ /* 0x060fe40007f1e0ff */
[----:B0-----:R-:W-:-:S03]  /*15530*/  IADD3 R7, P1, PT, R11, R37, RZ ;  /* 0x000000250b077210 */ /* 0x001fc60007f3e0ff */
[----:B------:R0:W-:Y:S04]  /*15540*/  STL [R1+0x1fa4], R5 ;  /* 0x001fa40501007387 */ /* 0x0001e80000100800 */
[----:B------:R1:W-:Y:S01]  /*15550*/  STL [R1+0x1f70], R8 ;  /* 0x001f700801007387 */ /* 0x0003e20000100800 */
[----:B0-----:R-:W-:-:S03]  /*15560*/  IMAD.X R5, R35, 0x1, R4, P2 ;  /* 0x0000000123057824 */ /* 0x001fc600010e0604 */
[----:B------:R-:W5:Y:S01]  /*15570*/  LDL.LU R35, [R1+0x308] ;  /* 0x0003080001237983 */ /* 0x000f620000300800 */
[----:B-1----:R-:W-:-:S03]  /*15580*/  IADD3 R8, P2, PT, R11, R2, RZ ;  /* 0x000000020b087210 */ /* 0x002fc60007f5e0ff */
[----:B------:R-:W-:Y:S04]  /*15590*/  STL [R1+0x1fac], R7 ;  /* 0x001fac0701007387 */ /* 0x000fe80000100800 */
[----:B------:R0:W-:Y:S04]  /*155a0*/  STL [R1+0x1f78], R5 ;  /* 0x001f780501007387 */ /* 0x0001e80000100800 */
[----:B------:R1:W-:Y:S01]  /*155b0*/  STL [R1+0x1fb4], R8 ;  /* 0x001fb40801007387 */ /* 0x0003e20000100800 */
[----:B0-----:R-:W-:Y:S01]  /*155c0*/  IMAD.X R5, R41, 0x1, R3, P3 ;  /* 0x0000000129057824 */ /* 0x001fe200018e0603 */
[----:B------:R-:W-:-:S02]  /*155d0*/  IADD3 R7, P3, PT, R11, R57, RZ ;  /* 0x000000390b077210 */ /* 0x000fc40007f7e0ff */
[----:B------:R-:W5:Y:S04]  /*155e0*/  LDL.LU R11, [R1+0x2cc] ;  /* 0x0002cc00010b7983 */ /* 0x000f680000300800 */
[----:B------:R0:W-:Y:S01]  /*155f0*/  STL [R1+0x1f80], R5 ;  /* 0x001f800501007387 */ /* 0x0001e20000100800 */
[----:B-1----:R-:W-:-:S03]  /*15600*/  IMAD.X R8, R41, 0x1, R38, P5 ;  /* 0x0000000129087824 */ /* 0x002fc600028e0626 */
[----:B------:R4:W-:Y:S01]  /*15610*/  STL [R1+0x1fbc], R7 ;  /* 0x001fbc0701007387 */ /* 0x0009e20000100800 */
[----:B0-----:R-:W-:Y:S01]  /*15620*/  IMAD.X R5, R41, 0x1, R6, P4 ;  /* 0x0000000129057824 */ /* 0x001fe200020e0606 */
[----:B----4-:R-:W-:-:S04]  /*15630*/  IADD3 R7, P4, PT, R36, R13, RZ ;  /* 0x0000000d24077210 */ /* 0x010fc80007f9e0ff */
[----:B------:R0:W-:Y:S04]  /*15640*/  STL [R1+0x1f88], R5 ;  /* 0x001f880501007387 */ /* 0x0001e80000100800 */
[----:B------:R1:W-:Y:S01]  /*15650*/  STL [R1+0x1fc4], R7 ;  /* 0x001fc40701007387 */ /* 0x0003e20000100800 */
[----:B0-----:R-:W-:-:S03]  /*15660*/  IADD3 R5, P5, PT, R36, R37, RZ ;  /* 0x0000002524057210 */ /* 0x001fc60007fbe0ff */
[----:B------:R-:W-:Y:S01]  /*15670*/  STL [R1+0x1f90], R8 ;  /* 0x001f900801007387 */ /* 0x000fe20000100800 */
[----:B-1----:R-:W-:-:S03]  /*15680*/  IMAD.X R7, R41, 0x1, R4, P6 ;  /* 0x0000000129077824 */ /* 0x002fc600030e0604 */
[----:B------:R-:W4:Y:S04]  /*15690*/  LDL.LU R41, [R1+0x30c] ;  /* 0x00030c0001297983 */ /* 0x000f280000300800 */
[----:B------:R0:W-:Y:S04]  /*156a0*/  STL [R1+0x1fcc], R5 ;  /* 0x001fcc0501007387 */ /* 0x0001e80000100800 */
[----:B------:R1:W-:Y:S01]  /*156b0*/  STL [R1+0x1f98], R7 ;  /* 0x001f980701007387 */ /* 0x0003e20000100800 */
[----:B0-----:R-:W-:Y:S01]  /*156c0*/  IADD3 R5, P6, PT, R36, R2, RZ ;  /* 0x0000000224057210 */ /* 0x001fe20007fde0ff */
[----:B------:R-:W-:Y:S01]  /*156d0*/  IMAD.X R8, R40, 0x1, R3, P0 ;  /* 0x0000000128087824 */ /* 0x000fe200000e0603 */
[----:B-1----:R-:W-:-:S03]  /*156e0*/  IADD3 R7, P0, PT, R36, R57, RZ ;  /* 0x0000003924077210 */ /* 0x002fc60007f1e0ff */
[----:B------:R0:W-:Y:S04]  /*156f0*/  STL [R1+0x1fd4], R5 ;  /* 0x001fd40501007387 */ /* 0x0001e80000100800 */
[----:B------:R-:W-:Y:S04]  /*15700*/  STL [R1+0x1fa0], R8 ;  /* 0x001fa00801007387 */ /* 0x000fe80000100800 */
[----:B------:R-:W4:Y:S01]  /*15710*/  LDL.LU R36, [R1+0x2d0] ;  /* 0x0002d00001247983 */ /* 0x000f220000300800 */
[----:B0-----:R-:W-:-:S03]  /*15720*/  IMAD.X R5, R40, 0x1, R6, P1 ;  /* 0x0000000128057824 */ /* 0x001fc600008e0606 */
        /* <DEDUP_REMOVED lines=16> */
[----:B------:R2:W-:Y:S04]  /*15830*/  STL [R1+0x1fc0], R8 ;  /* 0x001fc00801007387 */ /* 0x0005e80000100800 */
[----:B------:R-:W3:Y:S04]  /*15840*/  LDL.LU R12, [R1+0x2d8] ;  /* 0x0002d800010c7983 */ /* 0x000ee80000300800 */
[----:B------:R0:W-:Y:S04]  /*15850*/  STL [R1+0x1ffc], R7 ;  /* 0x001ffc0701007387 */ /* 0x0001e80000100800 */
[----:B------:R1:W-:Y:S01]  /*15860*/  STL [R1+0x1fc8], R5 ;  /* 0x001fc80501007387 */ /* 0x0003e20000100800 */
[C---:B--2---:R-:W-:Y:S01]  /*15870*/  IADD3 R8, P5, PT, R16.reuse, R13, RZ ;  /* 0x0000000d10087210 */ /* 0x044fe20007fbe0ff */
[----:B0-----:R-:W-:Y:S01]  /*15880*/  IMAD.X R7, R43, 0x1, R38, P6 ;  /* 0x000000012b077824 */ /* 0x001fe200030e0626 */
[----:B-1----:R-:W-:-:S03]  /*15890*/  IADD3 R5, P6, PT, R16, R37, RZ ;  /* 0x0000002510057210 */ /* 0x002fc60007fde0ff */
[----:B------:R0:W-:Y:S04]  /*158a0*/  STL [R1+0x2004], R8 ;  /* 0x0020040801007387 */ /* 0x0001e80000100800 */
[----:B------:R1:W-:Y:S01]  /*158b0*/  STL [R1+0x1fd0], R7 ;  /* 0x001fd00701007387 */ /* 0x0003e20000100800 */
[----:B0-----:R-:W-:-:S03]  /*158c0*/  IMAD.X R8, R43, 0x1, R4, P0 ;  /* 0x000000012b087824 */ /* 0x001fc600000e0604 */
[----:B------:R5:W-:Y:S04]  /*158d0*/  STL [R1+0x200c], R5 ;  /* 0x00200c0501007387 */ /* 0x000be80000100800 */
[----:B------:R0:W-:Y:S04]  /*158e0*/  STL [R1+0x1fd8], R8 ;  /* 0x001fd80801007387 */ /* 0x0001e80000100800 */
[----:B------:R-:W2:Y:S01]  /*158f0*/  LDL.LU R34, [R1+0x314] ;  /* 0x0003140001227983 */ /* 0x000ea20000300800 */
[----:B-1----:R-:W-:-:S05]  /*15900*/  IADD3 R7, P0, PT, R16, R2, RZ ;  /* 0x0000000210077210 */ /* 0x002fca0007f1e0ff */
[----:B------:R1:W-:Y:S01]  /*15910*/  STL [R1+0x2014], R7 ;  /* 0x0020140701007387 */ /* 0x0003e20000100800 */
[C---:B-----5:R-:W-:Y:S02]  /*15920*/  IMAD.X R5, R35.reuse, 0x1, R3, P1 ;  /* 0x0000000123057824 */ /* 0x060fe400008e0603 */
[C---:B0-----:R-:W-:Y:S01]  /*15930*/  IMAD.X R8, R35.reuse, 0x1, R6, P2 ;  /* 0x0000000123087824 */ /* 0x041fe200010e0606 */
[----:B-1----:R-:W-:Y:S02]  /*15940*/  IADD3 R7, P1, PT, R16, R57, RZ ;  /* 0x0000003910077210 */ /* 0x002fe40007f3e0ff */
[----:B------:R0:W-:Y:S04]  /*15950*/  STL [R1+0x1fe0], R5 ;  /* 0x001fe00501007387 */ /* 0x0001e80000100800 */
[----:B------:R1:W-:Y:S01]  /*15960*/  STL [R1+0x201c], R7 ;  /* 0x00201c0701007387 */ /* 0x0003e20000100800 */
[----:B------:R-:W-:Y:S01]  /*15970*/  IMAD.X R9, R35, 0x1, R4, P4 ;  /* 0x0000000123097824 */ /* 0x000fe200020e0604 */
[----:B0-----:R-:W-:-:S02]  /*15980*/  IADD3 R5, P2, PT, R11, R13, RZ ;  /* 0x0000000d0b057210 */ /* 0x001fc40007f5e0ff */
[----:B-1----:R-:W5:Y:S04]  /*15990*/  LDL.LU R7, [R1+0x2e0] ;  /* 0x0002e00001077983 */ /* 0x002f680000300800 */
[----:B------:R0:W-:Y:S04]  /*159a0*/  STL [R1+0x1fe8], R8 ;  /* 0x001fe80801007387 */ /* 0x0001e80000100800 */
[----:B------:R1:W-:Y:S01]  /*159b0*/  STL [R1+0x2024], R5 ;  /* 0x0020240501007387 */ /* 0x0003e20000100800 */
[----:B0-----:R-:W-:Y:S01]  /*159c0*/  IMAD.X R8, R35, 0x1, R38, P3 ;  /* 0x0000000123087824 */ /* 0x001fe200018e0626 */
[----:B-1----:R-:W-:-:S04]  /*159d0*/  IADD3 R5, P3, PT, R11, R37, RZ ;  /* 0x000000250b057210 */ /* 0x002fc80007f7e0ff */
[----:B------:R0:W-:Y:S04]  /*159e0*/  STL [R1+0x1ff0], R8 ;  /* 0x001ff00801007387 */ /* 0x0001e80000100800 */
[----:B------:R4:W-:Y:S04]  /*159f0*/  STL [R1+0x202c], R5 ;  /* 0x00202c0501007387 */ /* 0x0009e80000100800 */
[----:B------:R-:W-:Y:S01]  /*15a00*/  STL [R1+0x1ff8], R9 ;  /* 0x001ff80901007387 */ /* 0x000fe20000100800 */
[----:B0-----:R-:W-:-:S03]  /*15a10*/  IADD3 R8, P4, PT, R11, R2, RZ ;  /* 0x000000020b087210 */ /* 0x001fc60007f9e0ff */
[----:B------:R-:W5:Y:S01]  /*15a20*/  LDL.LU R43, [R1+0x318] ;  /* 0x00031800012b7983 */ /* 0x000f620000300800 */
[----:B----4-:R-:W-:-:S03]  /*15a30*/  IMAD.X R5, R41, 0x1, R3, P5 ;  /* 0x0000000129057824 */ /* 0x010fc600028e0603 */
[----:B------:R0:W-:Y:S04]  /*15a40*/  STL [R1+0x2034], R8 ;  /* 0x0020340801007387 */ /* 0x0001e80000100800 */
[----:B------:R1:W-:Y:S04]  /*15a50*/  STL [R1+0x2000], R5 ;  /* 0x0020000501007387 */ /* 0x0003e80000100800 */
[----:B------:R-:W4:Y:S01]  /*15a60*/  LDL.LU R16, [R1+0x2e8] ;  /* 0x0002e80001107983 */ /* 0x000f220000300800 */
[----:B0-----:R-:W-:Y:S01]  /*15a70*/  IADD3 R8, P5, PT, R11, R57, RZ ;  /* 0x000000390b087210 */ /* 0x001fe20007fbe0ff */
[----:B------:R-:W-:-:S02]  /*15a80*/  IMAD.X R9, R41, 0x1, R38, P0 ;  /* 0x0000000129097824 */ /* 0x000fc400000e0626 */
[----:B-1----:R-:W-:Y:S02]  /*15a90*/  IMAD.X R5, R41, 0x1, R6, P6 ;  /* 0x0000000129057824 */ /* 0x002fe400030e0606 */
[----:B------:R0:W-:Y:S04]  /*15aa0*/  STL [R1+0x203c], R8 ;  /* 0x00203c0801007387 */ /* 0x0001e80000100800 */
[----:B------:R1:W-:Y:S01]  /*15ab0*/  STL [R1+0x2008], R5 ;  /* 0x0020080501007387 */ /* 0x0003e20000100800 */
[C---:B0-----:R-:W-:Y:S02]  /*15ac0*/  IADD3 R8, P6, PT, R36.reuse, R13, RZ ;  /* 0x0000000d24087210 */ /* 0x041fe40007fde0ff */
[----:B-1----:R-:W-:-:S03]  /*15ad0*/  IADD3 R5, P0, PT, R36, R37, RZ ;  /* 0x0000002524057210 */ /* 0x002fc60007f1e0ff */
[----:B------:R0:W-:Y:S04]  /*15ae0*/  STL [R1+0x2044], R8 ;  /* 0x0020440801007387 */ /* 0x0001e80000100800 */
[----:B------:R-:W-:Y:S04]  /*15af0*/  STL [R1+0x2010], R9 ;  /* 0x0020100901007387 */ /* 0x000fe80000100800 */
[----:B------:R-:W4:Y:S01]  /*15b00*/  LDL.LU R35, [R1+0x31c] ;  /* 0x00031c0001237983 */ /* 0x000f220000300800 */
[----:B0-----:R-:W-:-:S03]  /*15b10*/  IMAD.X R8, R41, 0x1, R4, P1 ;  /* 0x0000000129087824 */ /* 0x001fc600008e0604 */
[----:B------:R0:W-:Y:S04]  /*15b20*/  STL [R1+0x204c], R5 ;  /* 0x00204c0501007387 */ /* 0x0001e80000100800 */
[----:B------:R1:W-:Y:S04]  /*15b30*/  STL [R1+0x2018], R8 ;  /* 0x0020180801007387 */ /* 0x0003e80000100800 */
[----:B------:R-:W4:Y:S01]  /*15b40*/  LDL.LU R11, [R1+0x2f0] ;  /* 0x0002f000010b7983 */ /* 0x000f220000300800 */
[----:B0-----:R-:W-:Y:S01]  /*15b50*/  IADD3 R5, P1, PT, R36, R2, RZ ;  /* 0x0000000224057210 */ /* 0x001fe20007f3e0ff */
[----:B-1----:R-:W-:-:S04]  /*15b60*/  IMAD.X R8, R40, 0x1, R3, P2 ;  /* 0x0000000128087824 */ /* 0x002fc800010e0603 */
[----:B------:R0:W-:Y:S01]  /*15b70*/  STL [R1+0x2054], R5 ;  /* 0x0020540501007387 */ /* 0x0001e20000100800 */
[----:B------:R-:W-:-:S03]  /*15b80*/  IMAD.X R9, R40, 0x1, R6, P3 ;  /* 0x0000000128097824 */ /* 0x000fc600018e0606 */
[----:B------:R-:W-:Y:S01]  /*15b90*/  STL [R1+0x2020], R8 ;  /* 0x0020200801007387 */ /* 0x000fe20000100800 */
[----:B0-----:R-:W-:-:S05]  /*15ba0*/  IADD3 R5, P2, PT, R36, R57, RZ ;  /* 0x0000003924057210 */ /* 0x001fca0007f5e0ff */
[----:B------:R0:W-:Y:S04]  /*15bb0*/  STL [R1+0x205c], R5 ;  /* 0x00205c0501007387 */ /* 0x0001e80000100800 */
[----:B------:R-:W-:Y:S04]  /*15bc0*/  STL [R1+0x2028], R9 ;  /* 0x0020280901007387 */ /* 0x000fe80000100800 */
[----:B------:R-:W4:Y:S01]  /*15bd0*/  LDL.LU R41, [R1+0x320] ;  /* 0x0003200001297983 */ /* 0x000f220000300800 */
[----:B0-----:R-:W-:Y:S01]  /*15be0*/  IMAD.X R5, R40, 0x1, R38, P4 ;  /* 0x0000000128057824 */ /* 0x001fe200020e0626 */
[----:B---3--:R-:W-:-:S05]  /*15bf0*/  IADD3 R8, P3, PT, R12, R13, RZ ;  /* 0x0000000d0c087210 */ /* 0x008fca0007f7e0ff */
[----:B------:R0:W-:Y:S04]  /*15c00*/  STL [R1+0x2064], R8 ;  /* 0x0020640801007387 */ /* 0x0001e80000100800 */
[----:B------:R1:W-:Y:S04]  /*15c10*/  STL [R1+0x2030], R5 ;  /* 0x0020300501007387 */ /* 0x0003e80000100800 */
[----:B------:R-:W3:Y:S01]  /*15c20*/  LDL.LU R36, [R1+0x2f4] ;  /* 0x0002f40001247983 */ /* 0x000ee20000300800 */
[----:B0-----:R-:W-:Y:S01]  /*15c30*/  IADD3 R8, P4, PT, R12, R37, RZ ;  /* 0x000000250c087210 */ /* 0x001fe20007f9e0ff */
[----:B-1----:R-:W-:-:S04]  /*15c40*/  IMAD.X R5, R40, 0x1, R4, P5 ;  /* 0x0000000128057824 */ /* 0x002fc800028e0604 */
[----:B------:R0:W-:Y:S04]  /*15c50*/  STL [R1+0x206c], R8 ;  /* 0x00206c0801007387 */ /* 0x0001e80000100800 */
[----:B------:R1:W-:Y:S01]  /*15c60*/  STL [R1+0x2038], R5 ;  /* 0x0020380501007387 */ /* 0x0003e20000100800 */
[----:B0-----:R-:W-:-:S05]  /*15c70*/  IADD3 R8, P5, PT, R12, R2, RZ ;  /* 0x000000020c087210 */ /* 0x001fca0007fbe0ff */
[----:B------:R0:W-:Y:S01]  /*15c80*/  STL [R1+0x2074], R8 ;  /* 0x0020740801007387 */ /* 0x0001e20000100800 */
[----:B--2---:R-:W-:Y:S01]  /*15c90*/  IMAD.X R9, R34, 0x1, R3, P6 ;  /* 0x0000000122097824 */ /* 0x004fe200030e0603 */
[----:B-1----:R-:W-:-:S04]  /*15ca0*/  IADD3 R5, P6, PT, R12, R57, RZ ;  /* 0x000000390c057210 */ /* 0x002fc80007fde0ff */
[----:B------:R-:W-:Y:S01]  /*15cb0*/  STL [R1+0x2040], R9 ;  /* 0x0020400901007387 */ /* 0x000fe20000100800 */
[----:B0-----:R-:W-:-:S03]  /*15cc0*/  IMAD.X R8, R34, 0x1, R6, P0 ;  /* 0x0000000122087824 */ /* 0x001fc600000e0606 */
[----:B------:R-:W2:Y:S04]  /*15cd0*/  LDL.LU R40, [R1+0x324] ;  /* 0x0003240001287983 */ /* 0x000ea80000300800 */
[----:B------:R-:W-:Y:S04]  /*15ce0*/  STL [R1+0x207c], R5 ;  /* 0x00207c0501007387 */ /* 0x000fe80000100800 */
[----:B------:R0:W-:Y:S04]  /*15cf0*/  STL [R1+0x2048], R8 ;  /* 0x0020480801007387 */ /* 0x0001e80000100800 */
[----:B------:R-:W2:Y:S01]  /*15d00*/  LDL.LU R12, [R1+0x2fc] ;  /* 0x0002fc00010c7983 */ /* 0x000ea20000300800 */
[----:B0-----:R-:W-:Y:S01]  /*15d10*/  IMAD.X R8, R34, 0x1, R38, P1 ;  /* 0x0000000122087824 */ /* 0x001fe200008e0626 */
[----:B-----5:R-:W-:-:S05]  /*15d20*/  IADD3 R5, P0, PT, R7, R13, RZ ;  /* 0x0000000d07057210 */ /* 0x020fca0007f1e0ff */
[----:B------:R0:W-:Y:S04]  /*15d30*/  STL [R1+0x2084], R5 ;  /* 0x0020840501007387 */ /* 0x0001e80000100800 */
[----:B------:R1:W-:Y:S01]  /*15d40*/  STL [R1+0x2050], R8 ;  /* 0x0020500801007387 */ /* 0x0003e20000100800 */
[C---:B0-----:R-:W-:Y:S01]  /*15d50*/  IADD3 R5, P1, PT, R7.reuse, R37, RZ ;  /* 0x0000002507057210 */ /* 0x041fe20007f3e0ff */
[----:B-1----:R-:W-:Y:S01]  /*15d60*/  IMAD.X R8, R34, 0x1, R4, P2 ;  /* 0x0000000122087824 */ /* 0x002fe200010e0604 */
[----:B------:R-:W-:-:S03]  /*15d70*/  IADD3 R9, P2, PT, R7, R2, RZ ;  /* 0x0000000207097210 */ /* 0x000fc60007f5e0ff */
[----:B------:R0:W-:Y:S04]  /*15d80*/  STL [R1+0x208c], R5 ;  /* 0x00208c0501007387 */ /* 0x0001e80000100800 */
[----:B------:R1:W-:Y:S01]  /*15d90*/  STL [R1+0x2058], R8 ;  /* 0x0020580801007387 */ /* 0x0003e20000100800 */
[----:B0-----:R-:W-:-:S03]  /*15da0*/  IMAD.X R5, R43, 0x1, R3, P3 ;  /* 0x000000012b057824 */ /* 0x001fc600018e0603 */
[----:B------:R-:W-:Y:S01]  /*15db0*/  STL [R1+0x2094], R9 ;  /* 0x0020940901007387 */ /* 0x000fe20000100800 */
[----:B-1----:R-:W-:Y:S01]  /*15dc0*/  IADD3 R8, P3, PT, R7, R57, RZ ;  /* 0x0000003907087210 */ /* 0x002fe20007f7e0ff */
[----:B------:R-:W-:Y:S02]  /*15dd0*/  IMAD.X R7, R43, 0x1, R6, P4 ;  /* 0x000000012b077824 */ /* 0x000fe400020e0606 */
[----:B------:R4:W-:Y:S04]  /*15de0*/  STL [R1+0x2060], R5 ;  /* 0x0020600501007387 */ /* 0x0009e80000100800 */
[----:B------:R0:W-:Y:S01]  /*15df0*/  STL [R1+0x209c], R8 ;  /* 0x00209c0801007387 */ /* 0x0001e20000100800 */
[----:B----4-:R-:W-:-:S03]  /*15e00*/  IADD3 R5, P4, PT, R16, R13, RZ ;  /* 0x0000000d10057210 */ /* 0x010fc60007f9e0ff */
[----:B------:R1:W-:Y:S01]  /*15e10*/  STL [R1+0x2068], R7 ;  /* 0x0020680701007387 */ /* 0x0003e20000100800 */
[----:B0-----:R-:W-:-:S03]  /*15e20*/  IMAD.X R8, R43, 0x1, R38, P5 ;  /* 0x000000012b087824 */ /* 0x001fc600028e0626 */
[----:B------:R0:W-:Y:S01]  /*15e30*/  STL [R1+0x20a4], R5 ;  /* 0x0020a40501007387 */ /* 0x0001e20000100800 */
[----:B-1----:R-:W-:-:S03]  /*15e40*/  IADD3 R7, P5, PT, R16, R37, RZ ;  /* 0x0000002510077210 */ /* 0x002fc60007fbe0ff */
[----:B------:R1:W-:Y:S01]  /*15e50*/  STL [R1+0x2070], R8 ;  /* 0x0020700801007387 */ /* 0x0003e20000100800 */
[----:B0-----:R-:W-:-:S03]  /*15e60*/  IMAD.X R5, R43, 0x1, R4, P6 ;  /* 0x000000012b057824 */ /* 0x001fc600030e0604 */
[----:B------:R0:W-:Y:S04]  /*15e70*/  STL [R1+0x20ac], R7 ;  /* 0x0020ac0701007387 */ /* 0x0001e80000100800 */
[----:B------:R4:W-:Y:S01]  /*15e80*/  STL [R1+0x2078], R5 ;  /* 0x0020780501007387 */ /* 0x0009e20000100800 */
[----:B-1----:R-:W-:Y:S01]  /*15e90*/  IADD3 R8, P6, PT, R16, R2, RZ ;  /* 0x0000000210087210 */ /* 0x002fe20007fde0ff */
[----:B0-----:R-:W-:-:S04]  /*15ea0*/  IMAD.X R7, R35, 0x1, R3, P0 ;  /* 0x0000000123077824 */ /* 0x001fc800000e0603 */
[----:B------:R0:W-:Y:S01]  /*15eb0*/  STL [R1+0x20b4], R8 ;  /* 0x0020b40801007387 */ /* 0x0001e20000100800 */
[----:B----4-:R-:W-:-:S03]  /*15ec0*/  IADD3 R5, P0, PT, R16, R57, RZ ;  /* 0x0000003910057210 */ /* 0x010fc60007f1e0ff */
[----:B------:R1:W-:Y:S04]  /*15ed0*/  STL [R1+0x2080], R7 ;  /* 0x0020800701007387 */ /* 0x0003e80000100800 */
[----:B------:R4:W-:Y:S01]  /*15ee0*/  STL [R1+0x20bc], R5 ;  /* 0x0020bc0501007387 */ /* 0x0009e20000100800 */
[----:B0-----:R-:W-:Y:S01]  /*15ef0*/  IMAD.X R8, R35, 0x1, R6, P1 ;  /* 0x0000000123087824 */ /* 0x001fe200008e0606 */
[----:B-1----:R-:W-:-:S04]  /*15f00*/  IADD3 R7, P1, PT, R11, R13, RZ ;  /* 0x0000000d0b077210 */ /* 0x002fc80007f3e0ff */
[----:B------:R0:W-:Y:S01]  /*15f10*/  STL [R1+0x2088], R8 ;  /* 0x0020880801007387 */ /* 0x0001e20000100800 */
[----:B----4-:R-:W-:-:S03]  /*15f20*/  IMAD.X R5, R35, 0x1, R38, P2 ;  /* 0x0000000123057824 */ /* 0x010fc600010e0626 */
        /* <DEDUP_REMOVED lines=8> */
[----:B0-----:R-:W-:Y:S01]  /*15fb0*/  IMAD.X R8, R41, 0x1, R3, P4 ;  /* 0x0000000129087824 */ /* 0x001fe200020e0603 */
[----:B-1----:R-:W-:Y:S01]  /*15fc0*/  IADD3 R7, P4, PT, R11, R57, RZ ;  /* 0x000000390b077210 */ /* 0x002fe20007f9e0ff */
[----:B----4-:R-:W-:-:S03]  /*15fd0*/  IMAD.X R5, R41, 0x1, R6, P5 ;  /* 0x0000000129057824 */ /* 0x010fc600028e0606 */
[----:B------:R-:W-:Y:S04]  /*15fe0*/  STL [R1+0x20a0], R8 ;  /* 0x0020a00801007387 */ /* 0x000fe80000100800 */
[----:B------:R0:W-:Y:S04]  /*15ff0*/  STL [R1+0x20d4], R7 ;  /* 0x0020d40701007387 */ /* 0x0001e80000100800 */
[----:B------:R1:W-:Y:S01]  /*16000*/  STL [R1+0x20a8], R5 ;  /* 0x0020a80501007387 */ /* 0x0003e20000100800 */
[----:B0-----:R-:W-:Y:S01]  /*16010*/  IMAD.X R7, R41, 0x1, R38, P6 ;  /* 0x0000000129077824 */ /* 0x001fe200030e0626 */
[----:B------:R-:W-:-:S02]  /*16020*/  SHF.R.S32.HI R0, RZ, 0x1f, R0 ;  /* 0x0000001fff007819 */ /* 0x000fc40000011400 */
[C---:B---3--:R-:W-:Y:S02]  /*16030*/  IADD3 R8, P5, PT, R36.reuse, R13, RZ ;  /* 0x0000000d24087210 */ /* 0x048fe40007fbe0ff */
[----:B-1----:R-:W-:-:S03]  /*16040*/  IADD3 R5, P6, PT, R36, R37, RZ ;  /* 0x0000002524057210 */ /* 0x002fc60007fde0ff */
[----:B------:R0:W-:Y:S04]  /*16050*/  STL [R1+0x20d8], R8 ;  /* 0x0020d80801007387 */ /* 0x0001e80000100800 */
[----:B------:R1:W-:Y:S04]  /*16060*/  STL [R1+0x20b0], R7 ;  /* 0x0020b00701007387 */ /* 0x0003e80000100800 */
[----:B------:R2:W-:Y:S01]  /*16070*/  STL [R1+0x20dc], R5 ;  /* 0x0020dc0501007387 */ /* 0x0005e20000100800 */
[----:B0-----:R-:W-:Y:S01]  /*16080*/  IMAD.X R8, R41, 0x1, R4, P0 ;  /* 0x0000000129087824 */ /* 0x001fe200000e0604 */
[----:B-1----:R-:W-:-:S04]  /*16090*/  IADD3 R7, P0, PT, R36, R2, RZ ;  /* 0x0000000224077210 */ /* 0x002fc80007f1e0ff */
        /* <DEDUP_REMOVED lines=10> */
[----:B------:R1:W-:Y:S01]  /*16140*/  STL [R1+0x1630], R5 ;  /* 0x0016300501007387 */ /* 0x0003e20000100800 */
[----:B0-----:R-:W-:-:S03]  /*16150*/  IADD3 R7, P3, PT, R12, R37, RZ ;  /* 0x000000250c077210 */ /* 0x001fc60007f7e0ff */
[----:B------:R-:W-:Y:S01]  /*16160*/  STL [R1+0x162c], R8 ;  /* 0x00162c0801007387 */ /* 0x000fe20000100800 */
[----:B-1----:R-:W-:Y:S01]  /*16170*/  IMAD.X R5, R40, 0x1, R4, P4 ;  /* 0x0000000128057824 */ /* 0x002fe200020e0604 */
[----:B------:R-:W-:Y:S02]  /*16180*/  IADD3 R2, P4, PT, R12, R2, RZ ;  /* 0x000000020c027210 */ /* 0x000fe40007f9e0ff */
[----:B------:R0:W-:Y:S04]  /*16190*/  STL [R1+0x1628], R7 ;  /* 0x0016280701007387 */ /* 0x0001e80000100800 */
[----:B------:R1:W-:Y:S01]  /*161a0*/  STL [R1+0x1624], R5 ;  /* 0x0016240501007387 */ /* 0x0003e20000100800 */
[----:B0-----:R-:W-:-:S03]  /*161b0*/  IMAD.X R7, R0, 0x1, R3, P5 ;  /* 0x0000000100077824 */ /* 0x001fc600028e0603 */
[----:B------:R0:W-:Y:S01]  /*161c0*/  STL [R1+0x1620], R2 ;  /* 0x0016200201007387 */ /* 0x0001e20000100800 */
[----:B-1----:R-:W-:-:S03]  /*161d0*/  IADD3 R5, P5, PT, R12, R57, RZ ;  /* 0x000000390c057210 */ /* 0x002fc60007fbe0ff */
[----:B------:R1:W-:Y:S04]  /*161e0*/  STL [R1+0x161c], R7 ;  /* 0x00161c0701007387 */ /* 0x0003e80000100800 */
[----:B------:R2:W-:Y:S01]  /*161f0*/  STL [R1+0x1618], R5 ;  /* 0x0016180501007387 */ /* 0x0005e20000100800 */
[----:B0-----:R-:W-:Y:S01]  /*16200*/  SHF.R.S32.HI R2, RZ, 0x1f, R12 ;  /* 0x0000001fff027819 */ /* 0x001fe2000001140c */
[C---:B-1----:R-:W-:Y:S02]  /*16210*/  IMAD.X R7, R0.reuse, 0x1, R6, P6 ;  /* 0x0000000100077824 */ /* 0x042fe400030e0606 */
[----:B--2---:R-:W-:-:S03]  /*16220*/  IMAD.X R5, R0, 0x1, R38, P0 ;  /* 0x0000000100057824 */ /* 0x004fc600000e0626 */
[----:B------:R0:W-:Y:S01]  /*16230*/  STL [R1+0x160c], R7 ;  /* 0x00160c0701007387 */ /* 0x0001e20000100800 */
[----:B------:R-:W-:-:S03]  /*16240*/  IMAD.X R8, R0, 0x1, R4, P1 ;  /* 0x0000000100087824 */ /* 0x000fc600008e0604 */
[----:B------:R-:W2:Y:S04]  /*16250*/  LDL.LU R0, [R1+0x274c] ;  /* 0x00274c0001007983 */ /* 0x000ea80000300800 */
[----:B------:R1:W-:Y:S01]  /*16260*/  STL [R1+0x1610], R5 ;  /* 0x0016100501007387 */ /* 0x0003e20000100800 */
[C---:B0-----:R-:W-:Y:S02]  /*16270*/  IMAD.X R7, R2.reuse, 0x1, R3, P2 ;  /* 0x0000000102077824 */ /* 0x041fe400010e0603 */
[C---:B------:R-:W-:Y:S01]  /*16280*/  IMAD.X R3, R2.reuse, 0x1, R38, P4 ;  /* 0x0000000102037824 */ /* 0x040fe200020e0626 */
[----:B------:R-:W-:Y:S01]  /*16290*/  STL [R1+0x1614], R8 ;  /* 0x0016140801007387 */ /* 0x000fe20000100800 */
[C---:B-1----:R-:W-:Y:S02]  /*162a0*/  IMAD.X R5, R2.reuse, 0x1, R6, P3 ;  /* 0x0000000102057824 */ /* 0x042fe400018e0606 */
[----:B------:R-:W-:Y:S01]  /*162b0*/  IMAD.X R2, R2, 0x1, R4, P5 ;  /* 0x0000000102027824 */ /* 0x000fe200028e0604 */
[----:B------:R-:W-:Y:S04]  /*162c0*/  STL [R1+0x1608], R7 ;  /* 0x0016080701007387 */ /* 0x000fe80000100800 */
[----:B------:R-:W-:Y:S04]  /*162d0*/  STL [R1+0x1604], R5 ;  /* 0x0016040501007387 */ /* 0x000fe80000100800 */
[----:B------:R0:W-:Y:S04]  /*162e0*/  STL [R1+0x1600], R3 ;  /* 0x0016000301007387 */ /* 0x0001e80000100800 */
[----:B------:R1:W-:Y:S04]  /*162f0*/  STL [R1+0xe0c], R2 ;  /* 0x000e0c0201007387 */ /* 0x0003e80000100800 */
        /* <DEDUP_REMOVED lines=113> */
[----:B------:R-:W0:Y:S04]  /*16a10*/  LDL R41, [R1+0x908] ;  /* 0x0009080001297983 */ /* 0x000e280000100800 */
[----:B------:R-:W1:Y:S04]  /*16a20*/  LDL R36, [R1+0x900] ;  /* 0x0009000001247983 */ /* 0x000e680000100800 */
[----:B------:R-:W3:Y:S04]  /*16a30*/  LDL R40, [R1+0x904] ;  /* 0x0009040001287983 */ /* 0x000ee80000100800 */
[----:B------:R-:W4:Y:S04]  /*16a40*/  LDL R12, [R1+0x8fc] ;  /* 0x0008fc00010c7983 */ /* 0x000f280000100800 */
[----:B------:R-:W-:Y:S04]  /*16a50*/  STL [R1+0x6b0], RZ ;  /* 0x0006b0ff01007387 */ /* 0x000fe80000100800 */
[----:B------:R-:W-:Y:S04]  /*16a60*/  STL [R1+0x6b4], RZ ;  /* 0x0006b4ff01007387 */ /* 0x000fe80000100800 */
[----:B------:R-:W-:Y:S04]  /*16a70*/  STL [R1+0x6b8], RZ ;  /* 0x0006b8ff01007387 */ /* 0x000fe80000100800 */
[----:B------:R-:W-:Y:S04]  /*16a80*/  STL [R1+0x6bc], RZ ;  /* 0x0006bcff01007387 */ /* 0x000fe80000100800 */
[----:B------:R-:W-:Y:S04]  /*16a90*/  STL [R1+0x6a0], RZ ;  /* 0x0006a0ff01007387 */ /* 0x000fe80000100800 */
[----:B------:R-:W-:Y:S04]  /*16aa0*/  STL [R1+0x6a4], RZ ;  /* 0x0006a4ff01007387 */ /* 0x000fe80000100800 */
[----:B------:R-:W-:Y:S01]  /*16ab0*/  STL [R1+0x6a8], RZ ;  /* 0x0006a8ff01007387 */ /* 0x000fe20000100800 */
[----:B------:R-:W-:-:S03]  /*16ac0*/  UIMAD UR77, UR40, 0x7f, URZ ;  /* 0x0000007f284d78a4 */ /* 0x000fc6000f8e02ff */
[----:B------:R-:W-:Y:S04]  /*16ad0*/  STL [R1+0x6ac], RZ ;  /* 0x0006acff01007387 */ /* 0x000fe80000100800 */
[----:B------:R-:W-:Y:S04]  /*16ae0*/  STL [R1+0x580], RZ ;  /* 0x000580ff01007387 */ /* 0x000fe80000100800 */
[----:B------:R-:W-:Y:S04]  /*16af0*/  STL [R1+0x584], RZ ;  /* 0x000584ff01007387 */ /* 0x000fe80000100800 */
[----:B------:R-:W-:Y:S04]  /*16b00*/  STL [R1+0x588], RZ ;  /* 0x000588ff01007387 */ /* 0x000fe80000100800 */
[----:B------:R-:W-:Y:S04]  /*16b10*/  STL [R1+0x58c], RZ ;  /* 0x00058cff01007387 */ /* 0x000fe80000100800 */
[----:B------:R-:W-:Y:S01]  /*16b20*/  STL [R1+0x800], RZ ;  /* 0x000800ff01007387 */ /* 0x000fe20000100800 */
[----:B------:R-:W-:-:S03]  /*16b30*/  USHF.R.S32.HI UR76, URZ, 0x1f, UR77 ;  /* 0x0000001fff4c7899 */ /* 0x000fc6000801144d */
        /* <DEDUP_REMOVED lines=8> */
[----:B------:R-:W-:Y:S01]  /*16bc0*/  STL [R1+0x560], RZ ;  /* 0x000560ff01007387 */ /* 0x000fe20000100800 */
[----:B------:R-:W-:Y:S02]  /*16bd0*/  UIMAD UR26, UR40, 0x7d, URZ ;  /* 0x0000007d281a78a4 */ /* 0x000fe4000f8e02ff */
[----:B------:R-:W-:Y:S02]  /*16be0*/  UIMAD UR27, UR40, 0x7c, URZ ;  /* 0x0000007c281b78a4 */ /* 0x000fe4000f8e02ff */
[----:B------:R-:W-:Y:S01]  /*16bf0*/  UIMAD UR25, UR40, 0x7b, URZ ;  /* 0x0000007b281978a4 */ /* 0x000fe2000f8e02ff */
[----:B0-----:R-:W-:-:S02]  /*16c00*/  IADD3 R3, P0, PT, R41, UR77, RZ ;  /* 0x0000004d29037c10 */ /* 0x001fc4000ff1e0ff */
[----:B-1----:R-:W-:-:S03]  /*16c10*/  IADD3 R2, P1, PT, R36, UR77, RZ ;  /* 0x0000004d24027c10 */ /* 0x002fc6000ff3e0ff */
[----:B------:R3:W-:Y:S04]  /*16c20*/  STL [R1+0xe14], R3 ;  /* 0x000e140301007387 */ /* 0x0007e80000100800 */
[----:B------:R-:W-:Y:S04]  /*16c30*/  STL [R1+0x564], RZ ;  /* 0x000564ff01007387 */ /* 0x000fe80000100800 */
[----:B------:R4:W-:Y:S01]  /*16c40*/  STL [R1+0xe1c], R2 ;  /* 0x000e1c0201007387 */ /* 0x0009e20000100800 */
[----:B---3--:R-:W-:Y:S01]  /*16c50*/  IADD3.X R3, PT, PT, R40, UR76, RZ, P0, !PT ;  /* 0x0000004c28037c10 */ /* 0x008fe200087fe4ff */
[----:B------:R-:W-:-:S04]  /*16c60*/  USHF.R.S32.HI UR77, URZ, 0x1f, UR24 ;  /* 0x0000001fff4d7899 */ /* 0x000fc80008011418 */
[----:B------:R0:W-:Y:S01]  /*16c70*/  STL [R1+0xe10], R3 ;  /* 0x000e100301007387 */ /* 0x0001e20000100800 */
[----:B----4-:R-:W-:-:S05]  /*16c80*/  IADD3.X R2, PT, PT, R12, UR76, RZ, P1, !PT ;  /* 0x0000004c0c027c10 */ /* 0x010fca0008ffe4ff */
[----:B------:R1:W-:Y:S01]  /*16c90*/  STL [R1+0xe18], R2 ;  /* 0x000e180201007387 */ /* 0x0003e20000100800 */
[----:B0-----:R-:W-:-:S05]  /*16ca0*/  IADD3 R3, P0, PT, R41, UR24, RZ ;  /* 0x0000001829037c10 */ /* 0x001fca000ff1e0ff */
[----:B------:R0:W-:Y:S01]  /*16cb0*/  STL [R1+0xe24], R3 ;  /* 0x000e240301007387 */ /* 0x0001e20000100800 */
[----:B-1----:R-:W-:-:S03]  /*16cc0*/  IADD3 R2, P1, PT, R36, UR24, RZ ;  /* 0x0000001824027c10 */ /* 0x002fc6000ff3e0ff */
[----:B------:R-:W-:Y:S04]  /*16cd0*/  STL [R1+0x568], RZ ;  /* 0x000568ff01007387 */ /* 0x000fe80000100800 */
[----:B------:R1:W-:Y:S01]  /*16ce0*/  STL [R1+0xe2c], R2 ;  /* 0x000e2c0201007387 */ /* 0x0003e20000100800 */
[----:B0-----:R-:W-:Y:S01]  /*16cf0*/  IADD3.X R3, PT, PT, R40, UR77, RZ, P0, !PT ;  /* 0x0000004d28037c10 */ /* 0x001fe200087fe4ff */
[----:B------:R-:W-:-:S04]  /*16d00*/  USHF.R.S32.HI UR24, URZ, 0x1f, UR26 ;  /* 0x0000001fff187899 */ /* 0x000fc8000801141a */
[----:B------:R0:W-:Y:S01]  /*16d10*/  STL [R1+0xe20], R3 ;  /* 0x000e200301007387 */ /* 0x0001e20000100800 */
[----:B-1----:R-:W-:-:S05]  /*16d20*/  IADD3.X R2, PT, PT, R12, UR77, RZ, P1, !PT ;  /* 0x0000004d0c027c10 */ /* 0x002fca0008ffe4ff */
        /* <DEDUP_REMOVED lines=21> */
[----:B0-----:R-:W-:Y:S01]  /*16e80*/  IADD3 R3, P0, PT, R41, UR25, RZ ;  /* 0x0000001929037c10 */ /* 0x001fe2000ff1e0ff */
[----:B------:R-:W-:-:S04]  /*16e90*/  UIMAD UR76, UR40, 0x7a, URZ ;  /* 0x0000007a284c78a4 */ /* 0x000fc8000f8e02ff */
        /* <DEDUP_REMOVED lines=619> */
[----:B0-----:R-:W-:Y:S02]  /*19550*/  IADD3.X R3, PT, PT, R40, UR76, RZ, P0, !PT ;  /* 0x0000004c28037c10 */ /* 0x001fe400087fe4ff */
[----:B-1----:R-:W-:-:S03]  /*19560*/  IADD3.X R2, PT, PT, R12, UR76, RZ, P1, !PT ;  /* 0x0000004c0c027c10 */ /* 0x002fc60008ffe4ff */
        /* <DEDUP_REMOVED lines=57> */
[----:B------:R-:W-:-:S03]  /*19900*/  UIMAD UR26, UR40, 0x41, URZ ;  /* 0x00000041281a78a4 */ /* 0x000fc6000f8e02ff */
[----:B------:R-:W-:Y:S01]  /*19910*/  STL [R1+0x270], RZ ;  /* 0x000270ff01007387 */ /* 0x000fe20000100800 */
[----:B0-----:R-:W-:-:S03]  /*19920*/  IADD3 R3, P5, PT, R41, UR24, RZ ;  /* 0x0000001829037c10 */ /* 0x001fc6000ffbe0ff */
[----:B------:R-:W-:Y:S01]  /*19930*/  STL [R1+0x274], RZ ;  /* 0x000274ff01007387 */ /* 0x000fe20000100800 */
[----:B-1----:R-:W-:-:S03]  /*19940*/  IADD3 R2, P1, PT, R36, UR24, RZ ;  /* 0x0000001824027c10 */ /* 0x002fc6000ff3e0ff */
[----:B------:R-:W-:Y:S04]  /*19950*/  STL [R1+0x278], RZ ;  /* 0x000278ff01007387 */ /* 0x000fe80000100800 */
[----:B------:R-:W-:Y:S04]  /*19960*/  STL [R1+0x27c], RZ ;  /* 0x00027cff01007387 */ /* 0x000fe80000100800 */
[----:B------:R-:W-:Y:S04]  /*19970*/  STL [R1+0x3f0], RZ ;  /* 0x0003f0ff01007387 */ /* 0x000fe80000100800 */
[----:B------:R-:W-:Y:S01]  /*19980*/  STL [R1+0x3f4], RZ ;  /* 0x0003f4ff01007387 */ /* 0x000fe20000100800 */
[----:B------:R-:W-:-:S03]  /*19990*/  USHF.L.U32 UR27, UR40, 0x6, URZ ;  /* 0x00000006281b7899 */ /* 0x000fc600080006ff */
[----:B------:R-:W-:Y:S04]  /*199a0*/  STL [R1+0x3f8], RZ ;  /* 0x0003f8ff01007387 */ /* 0x000fe80000100800 */
[----:B------:R-:W-:Y:S04]  /*199b0*/  STL [R1+0x3fc], RZ ;  /* 0x0003fcff01007387 */ /* 0x000fe80000100800 */
[----:B------:R0:W-:Y:S04]  /*199c0*/  STL [R1+0x11e4], R3 ;  /* 0x0011e40301007387 */ /* 0x0001e80000100800 */
[----:B------:R1:W-:Y:S01]  /*199d0*/  STL [R1+0x11ec], R2 ;  /* 0x0011ec0201007387 */ /* 0x0003e20000100800 */
[----:B0-----:R-:W-:-:S02]  /*199e0*/  IADD3 R3, P0, PT, R41, UR26, RZ ;  /* 0x0000001a29037c10 */ /* 0x001fc4000ff1e0ff */
[----:B-1----:R-:W-:-:S03]  /*199f0*/  IADD3 R2, P4, PT, R36, UR26, RZ ;  /* 0x0000001a24027c10 */ /* 0x002fc6000ff9e0ff */
[----:B------:R0:W-:Y:S01]  /*19a00*/  STL [R1+0x11f4], R3 ;  /* 0x0011f40301007387 */ /* 0x0001e20000100800 */
[----:B------:R-:W-:Y:S02]  /*19a10*/  UIMAD UR25, UR40, 0x3f, URZ ;  /* 0x0000003f281978a4 */ /* 0x000fe4000f8e02ff */
[----:B------:R-:W-:Y:S01]  /*19a20*/  USHF.R.S32.HI UR24, URZ, 0x1f, UR24 ;  /* 0x0000001fff187899 */ /* 0x000fe20008011418 */
[----:B------:R1:W-:Y:S01]  /*19a30*/  STL [R1+0x11fc], R2 ;  /* 0x0011fc0201007387 */ /* 0x0003e20000100800 */
[----:B0-----:R-:W-:Y:S02]  /*19a40*/  IADD3 R3, P3, PT, R41, UR27, RZ ;  /* 0x0000001b29037c10 */ /* 0x001fe4000ff7e0ff */
[----:B-1----:R-:W-:-:S03]  /*19a50*/  IADD3 R2, P2, PT, R36, UR27, RZ ;  /* 0x0000001b24027c10 */ /* 0x002fc6000ff5e0ff */
[----:B------:R-:W-:Y:S01]  /*19a60*/  STL [R1+0x1204], R3 ;  /* 0x0012040301007387 */ /* 0x000fe20000100800 */
[----:B------:R-:W-:-:S03]  /*19a70*/  IADD3 R4, P6, PT, R41, UR25, RZ ;  /* 0x0000001929047c10 */ /* 0x000fc6000ffde0ff */
[----:B------:R0:W-:Y:S01]  /*19a80*/  STL [R1+0x120c], R2 ;  /* 0x00120c0201007387 */ /* 0x0001e20000100800 */
[----:B------:R-:W-:-:S03]  /*19a90*/  UIMAD UR77, UR40, 0x3e, URZ ;  /* 0x0000003e284d78a4 */ /* 0x000fc6000f8e02ff */
[----:B------:R-:W-:Y:S01]  /*19aa0*/  STL [R1+0x1214], R4 ;  /* 0x0012140401007387 */ /* 0x000fe20000100800 */
[----:B0-----:R-:W-:Y:S01]  /*19ab0*/  IADD3.X R2, PT, PT, R40, UR24, RZ, P5, !PT ;  /* 0x0000001828027c10 */ /* 0x001fe2000affe4ff */
[----:B------:R-:W-:Y:S01]  /*19ac0*/  USHF.R.S32.HI UR26, URZ, 0x1f, UR26 ;  /* 0x0000001fff1a7899 */ /* 0x000fe2000801141a */
[----:B------:R-:W-:-:S03]  /*19ad0*/  IADD3 R3, P5, PT, R36, UR25, RZ ;  /* 0x0000001924037c10 */ /* 0x000fc6000ffbe0ff */
[----:B------:R0:W-:Y:S04]  /*19ae0*/  STL [R1+0x11e0], R2 ;  /* 0x0011e00201007387 */ /* 0x0001e80000100800 */
[----:B------:R-:W-:Y:S01]  /*19af0*/  STL [R1+0x121c], R3 ;  /* 0x00121c0301007387 */ /* 0x000fe20000100800 */
[----:B0-----:R-:W-:Y:S02]  /*19b00*/  IADD3.X R2, PT, PT, R12, UR24, RZ, P1, !PT ;  /* 0x000000180c027c10 */ /* 0x001fe40008ffe4ff */
        /* <DEDUP_REMOVED lines=27> */
[----:B------:R0:W-:Y:S01]  /*19cc0*/  STL [R1+0x1210], R2 ;  /* 0x0012100201007387 */ /* 0x0001e20000100800 */
[----:B------:R-:W-:-:S03]  /*19cd0*/  USHF.R.S32.HI UR74, URZ, 0x1f, UR41 ;  /* 0x0000001fff4a7899 */ /* 0x000fc60008011429 */
[----:B------:R-:W-:Y:S01]  /*19ce0*/  STL [R1+0x124c], R3 ;  /* 0x00124c0301007387 */ /* 0x000fe20000100800 */
[----:B0-----:R-:W-:Y:S02]  /*19cf0*/  IADD3.X R2, PT, PT, R12, UR25, RZ, P5, !PT ;  /* 0x000000190c027c10 */ /* 0x001fe4000affe4ff */
[----:B------:R-:W-:-:S03]  /*19d00*/  IADD3 R4, P5, PT, R41, UR55, RZ ;  /* 0x0000003729047c10 */ /* 0x000fc6000ffbe0ff */
[----:B------:R0:W-:Y:S01]  /*19d10*/  STL [R1+0x1218], R2 ;  /* 0x0012180201007387 */ /* 0x0001e20000100800 */
[----:B------:R-:W-:Y:S02]  /*19d20*/  UIMAD UR63, UR63, 0x3a, URZ ;  /* 0x0000003a3f3f78a4 */ /* 0x000fe4000f8e02ff */
[----:B------:R-:W-:Y:S01]  /*19d30*/  ULEA.HI UR74, UR74, UR41, URZ, 0x7 ;  /* 0x000000294a4a7291 */ /* 0x000fe2000f8f38ff */
        /* <DEDUP_REMOVED lines=258> */
[----:B------:R0:W-:Y:S04]  /*1ad60*/  STL [R1+0x13b8], R2 ;  /* 0x0013b80201007387 */ /* 0x0001e80000100800 */
[----:B------:R-:W-:Y:S01]  /*1ad70*/  STL [R1+0x13f4], R4 ;  /* 0x0013f40401007387 */ /* 0x000fe20000100800 */
[----:B0-----:R-:W-:Y:S02]  /*1ad80*/  IADD3.X R2, PT, PT, R40, UR63, RZ, P3, !PT ;  /* 0x0000003f28027c10 */ /* 0x001fe40009ffe4ff */
[----:B------:R-:W-:-:S03]  /*1ad90*/  IADD3 R3, P3, PT, R36, UR51, RZ ;  /* 0x0000003324037c10 */ /* 0x000fc6000ff7e0ff */
[----:B------:R0:W-:Y:S04]  /*1ada0*/  STL [R1+0x13c0], R2 ;  /* 0x0013c00201007387 */ /* 0x0001e80000100800 */
[----:B------:R2:W-:Y:S01]  /*1adb0*/  STL [R1+0x13fc], R3 ;  /* 0x0013fc0301007387 */ /* 0x0005e20000100800 */
[----:B0-----:R-:W-:-:S05]  /*1adc0*/  IADD3.X R2, PT, PT, R12, UR63, RZ, P2, !PT ;  /* 0x0000003f0c027c10 */ /* 0x001fca00097fe4ff */
[----:B------:R0:W-:Y:S01]  /*1add0*/  STL [R1+0x13c8], R2 ;  /* 0x0013c80201007387 */ /* 0x0001e20000100800 */
[----:B------:R-:W-:Y:S02]  /*1ade0*/  USHF.L.U32 UR59, UR59, 0x5, URZ ;  /* 0x000000053b3b7899 */ /* 0x000fe400080006ff */
[----:B------:R-:W-:Y:S02]  /*1adf0*/  UIMAD UR5, UR5, 0x1f, URZ ;  /* 0x0000001f050578a4 */ /* 0x000fe4000f8e02ff */
[----:B------:R-:W-:Y:S02]  /*1ae00*/  UIMAD UR6, UR6, 0x1e, URZ ;  /* 0x0000001e060678a4 */ /* 0x000fe4000f8e02ff */
[----:B------:R-:W-:Y:S02]  /*1ae10*/  UIMAD UR7, UR7, 0x1d, URZ ;  /* 0x0000001d070778a4 */ /* 0x000fe4000f8e02ff */
[----:B------:R-:W-:Y:S02]  /*1ae20*/  UIMAD UR8, UR8, 0x1c, URZ ;  /* 0x0000001c080878a4 */ /* 0x000fe4000f8e02ff */
[----:B------:R-:W-:-:S02]  /*1ae30*/  UIMAD UR9, UR9, 0x1b, URZ ;  /* 0x0000001b090978a4 */ /* 0x000fc4000f8e02ff */
[----:B------:R-:W-:Y:S02]  /*1ae40*/  UIMAD UR10, UR10, 0x1a, URZ ;  /* 0x0000001a0a0a78a4 */ /* 0x000fe4000f8e02ff */
        /* <DEDUP_REMOVED lines=9> */
[----:B------:R-:W-:Y:S02]  /*1aee0*/  USHF.L.U32 UR20, UR20, 0x4, URZ ;  /* 0x0000000414147899 */ /* 0x000fe400080006ff */
[----:B------:R-:W-:-:S02]  /*1aef0*/  UIMAD UR21, UR21, 0xf, URZ ;  /* 0x0000000f151578a4 */ /* 0x000fc4000f8e02ff */
[----:B------:R-:W-:Y:S02]  /*1af00*/  UIMAD UR22, UR22, 0xe, URZ ;  /* 0x0000000e161678a4 */ /* 0x000fe4000f8e02ff */
[----:B------:R-:W-:Y:S02]  /*1af10*/  UIMAD UR23, UR23, 0xd, URZ ;  /* 0x0000000d171778a4 */ /* 0x000fe4000f8e02ff */
[----:B------:R-:W-:Y:S02]  /*1af20*/  UIMAD UR28, UR28, 0xc, URZ ;  /* 0x0000000c1c1c78a4 */ /* 0x000fe4000f8e02ff */
[----:B------:R-:W-:Y:S02]  /*1af30*/  UIMAD UR29, UR29, 0xb, URZ ;  /* 0x0000000b1d1d78a4 */ /* 0x000fe4000f8e02ff */
[----:B------:R-:W-:Y:S02]  /*1af40*/  UIMAD UR30, UR30, 0xa, URZ ;  /* 0x0000000a1e1e78a4 */ /* 0x000fe4000f8e02ff */
[----:B------:R-:W-:-:S02]  /*1af50*/  UIMAD UR31, UR31, 0x9, URZ ;  /* 0x000000091f1f78a4 */ /* 0x000fc4000f8e02ff */
[----:B------:R-:W-:Y:S02]  /*1af60*/  USHF.L.U32 UR32, UR32, 0x3, URZ ;  /* 0x0000000320207899 */ /* 0x000fe400080006ff */
[----:B------:R-:W-:Y:S02]  /*1af70*/  UIMAD UR33, UR33, 0x7, URZ ;  /* 0x00000007212178a4 */ /* 0x000fe4000f8e02ff */
[----:B------:R-:W-:Y:S02]  /*1af80*/  UIMAD UR34, UR34, 0x6, URZ ;  /* 0x00000006222278a4 */ /* 0x000fe4000f8e02ff */
[----:B------:R-:W-:Y:S02]  /*1af90*/  UIMAD UR35, UR35, 0x5, URZ ;  /* 0x00000005232378a4 */ /* 0x000fe4000f8e02ff */
[----:B------:R-:W-:Y:S02]  /*1afa0*/  USHF.L.U32 UR36, UR36, 0x2, URZ ;  /* 0x0000000224247899 */ /* 0x000fe400080006ff */
[----:B------:R-:W-:-:S02]  /*1afb0*/  UIMAD UR37, UR37, 0x3, URZ ;  /* 0x00000003252578a4 */ /* 0x000fc4000f8e02ff */
[----:B------:R-:W-:Y:S02]  /*1afc0*/  USHF.L.U32 UR38, UR38, 0x1, URZ ;  /* 0x0000000126267899 */ /* 0x000fe400080006ff */
[----:B------:R-:W-:Y:S02]  /*1afd0*/  USHF.L.U32 UR40, UR40, 0x7, URZ ;  /* 0x0000000728287899 */ /* 0x000fe400080006ff */
[----:B------:R-:W-:Y:S02]  /*1afe0*/  USHF.R.S32.HI UR72, URZ, 0x1f, UR69 ;  /* 0x0000001fff487899 */ /* 0x000fe40008011445 */
[----:B------:R-:W-:Y:S02]  /*1aff0*/  USHF.R.S32.HI UR41, URZ, 0x1f, UR71 ;  /* 0x0000001fff297899 */ /* 0x000fe40008011447 */
[----:B------:R-:W-:Y:S02]  /*1b000*/  USHF.R.S32.HI UR44, URZ, 0x1f, UR51 ;  /* 0x0000001fff2c7899 */ /* 0x000fe40008011433 */
[----:B------:R-:W-:-:S02]  /*1b010*/  USHF.R.S32.HI UR39, URZ, 0x1f, UR39 ;  /* 0x0000001fff277899 */ /* 0x000fc40008011427 */
[----:B------:R-:W-:Y:S02]  /*1b020*/  USHF.R.S32.HI UR70, URZ, 0x1f, UR59 ;  /* 0x0000001fff467899 */ /* 0x000fe4000801143b */
[----:B------:R-:W-:Y:S02]  /*1b030*/  USHF.R.S32.HI UR46, URZ, 0x1f, UR5 ;  /* 0x0000001fff2e7899 */ /* 0x000fe40008011405 */
        /* <DEDUP_REMOVED lines=29> */
[----:B------:R-:W-:Y:S01]  /*1b210*/  USHF.R.S32.HI UR63, URZ, 0x1f, UR40 ;  /* 0x0000001fff3f7899 */ /* 0x000fe20008011428 */
[----:B------:R-:W1:Y:S01]  /*1b220*/  S2R R35, SR_TID.X ;  /* 0x0000000000237919 */ /* 0x000e620000002100 */
[C---:B--2---:R-:W-:Y:S01]  /*1b230*/  LOP3.LUT R3, R0.reuse, 0x20, RZ, 0x3c, !PT ;  /* 0x0000002000037812 */ /* 0x044fe200078e3cff */
[----:B------:R-:W-:Y:S01]  /*1b240*/  USHF.R.S32.HI UR74, URZ, 0x7, UR74 ;  /* 0x00000007ff4a7899 */ /* 0x000fe2000801144a */
[----:B0-----:R-:W-:Y:S02]  /*1b250*/  LOP3.LUT R2, R0, 0x30, RZ, 0x3c, !PT ;  /* 0x0000003000027812 */ /* 0x001fe400078e3cff */
[----:B------:R-:W-:Y:S02]  /*1b260*/  IADD3 R3, P2, PT, R41, UR59, RZ ;  /* 0x0000003b29037c10 */ /* 0x000fe4000ff5e0ff */
[----:B------:R-:W-:-:S02]  /*1b270*/  IADD3.X R2, PT, PT, R40, UR72, RZ, P6, !PT ;  /* 0x0000004828027c10 */ /* 0x000fc4000b7fe4ff */
[----:B------:R-:W-:Y:S01]  /*1b280*/  LOP3.LUT R4, R0, 0x10, RZ, 0x3c, !PT ;  /* 0x0000001000047812 */ /* 0x000fe200078e3cff */
[----:B------:R0:W-:Y:S04]  /*1b290*/  STL [R1+0x1404], R3 ;  /* 0x0014040301007387 */ /* 0x0001e80000100800 */
[----:B------:R2:W-:Y:S01]  /*1b2a0*/  STL [R1+0x13d0], R2 ;  /* 0x0013d00201007387 */ /* 0x0005e20000100800 */
[----:B0-----:R-:W-:Y:S02]  /*1b2b0*/  IADD3.X R3, PT, PT, R12, UR72, RZ, P5, !PT ;  /* 0x000000480c037c10 */ /* 0x001fe4000affe4ff */
[----:B--2---:R-:W-:Y:S02]  /*1b2c0*/  IADD3 R2, P5, PT, R41, UR5, RZ ;  /* 0x0000000529027c10 */ /* 0x004fe4000ffbe0ff */
[C---:B-1----:R-:W-:Y:S01]  /*1b2d0*/  LOP3.LUT R11, R35.reuse, 0x7, RZ, 0xc0, !PT ;  /* 0x00000007230b7812 */ /* 0x042fe200078ec0ff */
[----:B------:R-:W-:-:S04]  /*1b2e0*/  IMAD.SHL.U32 R35, R35, 0x2, RZ ;  /* 0x0000000223237824 */ /* 0x000fc800078e00ff */
[----:B------:R-:W-:-:S05]  /*1b2f0*/  IMAD R11, R11, 0x90, RZ ;  /* 0x000000900b0b7824 */ /* 0x000fca00078e02ff */
[----:B------:R-:W-:-:S04]  /*1b300*/  LOP3.LUT R11, R11, 0x30, R35, 0x78, !PT ;  /* 0x000000300b0b7812 */ /* 0x000fc800078e7823 */
[----:B------:R-:W-:Y:S02]  /*1b310*/  LOP3.LUT R4, R11, 0x40, RZ, 0x3c, !PT ;  /* 0x000000400b047812 */ /* 0x000fe400078e3cff */
[----:B------:R-:W-:-:S05]  /*1b320*/  IADD3 R4, P6, PT, R36, UR59, RZ ;  /* 0x0000003b24047c10 */ /* 0x000fca000ffde0ff */
[----:B------:R0:W-:Y:S04]  /*1b330*/  STL [R1+0x140c], R4 ;  /* 0x00140c0401007387 */ /* 0x0001e80000100800 */
[----:B------:R1:W-:Y:S04]  /*1b340*/  STL [R1+0x13d8], R3 ;  /* 0x0013d80301007387 */ /* 0x0003e80000100800 */
[----:B------:R2:W-:Y:S01]  /*1b350*/  STL [R1+0x1414], R2 ;  /* 0x0014140201007387 */ /* 0x0005e20000100800 */
[----:B0-----:R-:W-:Y:S02]  /*1b360*/  IADD3.X R4, PT, PT, R40, UR41, RZ, P1, !PT ;  /* 0x0000002928047c10 */ /* 0x001fe40008ffe4ff */
[----:B-1----:R-:W-:-:S03]  /*1b370*/  IADD3 R3, P1, PT, R36, UR5, RZ ;  /* 0x0000000524037c10 */ /* 0x002fc6000ff3e0ff */
[----:B------:R0:W-:Y:S01]  /*1b380*/  STL [R1+0x13e0], R4 ;  /* 0x0013e00401007387 */ /* 0x0001e20000100800 */
[----:B--2---:R-:W-:-:S03]  /*1b390*/  IADD3.X R2, PT, PT, R12, UR41, RZ, P0, !PT ;  /* 0x000000290c027c10 */ /* 0x004fc600087fe4ff */
[----:B------:R1:W-:Y:S04]  /*1b3a0*/  STL [R1+0x141c], R3 ;  /* 0x00141c0301007387 */ /* 0x0003e80000100800 */
[----:B------:R2:W-:Y:S01]  /*1b3b0*/  STL [R1+0x13e8], R2 ;  /* 0x0013e80201007387 */ /* 0x0005e20000100800 */
[----:B0-----:R-:W-:Y:S02]  /*1b3c0*/  IADD3 R4, P0, PT, R41, UR6, RZ ;  /* 0x0000000629047c10 */ /* 0x001fe4000ff1e0ff */
[----:B-1----:R-:W-:-:S03]  /*1b3d0*/  IADD3.X R3, PT, PT, R40, UR44, RZ, P4, !PT ;  /* 0x0000002c28037c10 */ /* 0x002fc6000a7fe4ff */
[----:B------:R0:W-:Y:S01]  /*1b3e0*/  STL [R1+0x1424], R4 ;  /* 0x0014240401007387 */ /* 0x0001e20000100800 */
[----:B--2---:R-:W-:-:S03]  /*1b3f0*/  IADD3 R2, P4, PT, R36, UR6, RZ ;  /* 0x0000000624027c10 */ /* 0x004fc6000ff9e0ff */
        /* <DEDUP_REMOVED lines=236> */
[----:B0-----:R-:W-:Y:S02]  /*1c2c0*/  IADD3.X R4, PT, PT, R40, UR51, RZ, P5, !PT ;  /* 0x0000003328047c10 */ /* 0x001fe4000affe4ff */
[----:B-1----:R-:W-:-:S03]  /*1c2d0*/  IADD3.X R3, PT, PT, R12, UR51, RZ, P1, !PT ;  /* 0x000000330c037c10 */ /* 0x002fc60008ffe4ff */
[----:B------:R0:W-:Y:S01]  /*1c2e0*/  STL [R1+0x15d0], R4 ;  /* 0x0015d00401007387 */ /* 0x0001e20000100800 */
[----:B--2---:R-:W-:-:S03]  /*1c2f0*/  IADD3.X R2, PT, PT, R40, UR77, RZ, P0, !PT ;  /* 0x0000004d28027c10 */ /* 0x004fc600087fe4ff */
[----:B------:R1:W-:Y:S04]  /*1c300*/  STL [R1+0x15d8], R3 ;  /* 0x0015d80301007387 */ /* 0x0003e80000100800 */
[----:B------:R2:W-:Y:S01]  /*1c310*/  STL [R1+0x15e0], R2 ;  /* 0x0015e00201007387 */ /* 0x0005e20000100800 */
[----:B0-----:R-:W-:Y:S02]  /*1c320*/  IADD3.X R4, PT, PT, R12, UR77, RZ, P4, !PT ;  /* 0x0000004d0c047c10 */ /* 0x001fe4000a7fe4ff */
[----:B-1----:R-:W-:-:S03]  /*1c330*/  IADD3.X R3, PT, PT, R40, UR39, RZ, P3, !PT ;  /* 0x0000002728037c10 */ /* 0x002fc60009ffe4ff */
[----:B------:R0:W-:Y:S01]  /*1c340*/  STL [R1+0x15e8], R4 ;  /* 0x0015e80401007387 */ /* 0x0001e20000100800 */
[----:B--2---:R-:W-:-:S05]  /*1c350*/  IADD3.X R2, PT, PT, R12, UR39, RZ, P2, !PT ;  /* 0x000000270c027c10 */ /* 0x004fca00097fe4ff */
[----:B------:R0:W-:Y:S04]  /*1c360*/  STL [R1+0x15f8], R2 ;  /* 0x0015f80201007387 */ /* 0x0001e80000100800 */
[----:B------:R0:W-:Y:S02]  /*1c370*/  STL [R1+0x15f0], R3 ;  /* 0x0015f00301007387 */ /* 0x0001e40000100800 */
.L_x_1:
[----:B0-----:R-:W2:Y:S01]  /*1c380*/  LDL R5, [R1+0x8fc] ;  /* 0x0008fc0001057983 */ /* 0x001ea20000100800 */
[----:B0-----:R-:W0:Y:S03]  /*1c390*/  LDC R2, c[0x0][0x3a0] ;  /* 0x0000e800ff027b82 */ /* 0x001e260000000800 */
[----:B--2---:R1:W-:Y:S04]  /*1c3a0*/  STL [R1+0x33ac], R5 ;  /* 0x0033ac0501007387 */ /* 0x0043e80000100800 */
[----:B------:R-:W2:Y:S04]  /*1c3b0*/  LDL R4, [R1+0x900] ;  /* 0x0009000001047983 */ /* 0x000ea80000100800 */
[----:B-1----:R-:W0:Y:S04]  /*1c3c0*/  LDL R5, [R1+0xd88] ;  /* 0x000d880001057983 */ /* 0x002e280000100800 */
[----:B------:R-:W-:Y:S04]  /*1c3d0*/  STL [R1+0x3194], R60 ;  /* 0x0031943c01007387 */ /* 0x000fe80000100800 */
        /* <DEDUP_REMOVED lines=133> */
[----:B------:R1:W-:Y:S04]  /*1cc30*/  STL [R1+0x33a8], R59 ;  /* 0x0033a83b01007387 */ /* 0x0003e80000100800 */
        /* <DEDUP_REMOVED lines=55> */
[----:B-----5:R-:W-:Y:S04]  /*1cfb0*/  STL [R1+0x2964], R0 ;  /* 0x0029640001007387 */ /* 0x020fe80000100800 */
        /* <DEDUP_REMOVED lines=209> */
[----:B------:R-:W-:Y:S01]  /*1dcd0*/  STL [R1+0x2ff0], R0 ;  /* 0x002ff00001007387 */ /* 0x000fe20000100800 */
[----:B0-----:R-:W-:-:S03]  /*1dce0*/  IMAD R2, R5, -0x80, R2 ;  /* 0xffffff8005027824 */ /* 0x001fc600078e0202 */
[----:B------:R-:W-:Y:S04]  /*1dcf0*/  STL [R1+0x2ff8], R0 ;  /* 0x002ff80001007387 */ /* 0x000fe80000100800 */
[----:B------:R-:W-:Y:S04]  /*1dd00*/  STL [R1+0x3000], R0 ;  /* 0x0030000001007387 */ /* 0x000fe80000100800 */
[----:B------:R-:W-:Y:S04]  /*1dd10*/  STL [R1+0x3008], R0 ;  /* 0x0030080001007387 */ /* 0x000fe80000100800 */
[----:B------:R-:W-:Y:S04]  /*1dd20*/  STL [R1+0x3010], R0 ;  /* 0x0030100001007387 */ /* 0x000fe80000100800 */
[----:B------:R-:W2:Y:S01]  /*1dd30*/  LDL.LU R5, [R1+0x33ac] ;  /* 0x0033ac0001057983 */ /* 0x000ea20000300800 */
[----:B------:R-:W-:-:S02]  /*1dd40*/  ISETP.GT.AND P0, PT, R2, RZ, PT ;  /* 0x000000ff0200720c */ /* 0x000fc40003f04270 */
[----:B-1----:R-:W-:-:S11]  /*1dd50*/  PRMT R59, RZ, 0x7610, R59 ;  /* 0x00007610ff3b7816 */ /* 0x002fd6000000003b */
[----:B--2---:R-:W2:Y:S04]  /*1dd60*/  @P0 LDG.E.U8 R59, desc[UR42][R4.64] ;  /* 0x0000002a043b0981 */ /* 0x004ea8000c1e1100 */
[----:B--2---:R0:W-:Y:S04]  /*1dd70*/  STL [R1+0x598], R59 ;  /* 0x0005983b01007387 */ /* 0x0041e80000100800 */
[----:B0-----:R-:W2:Y:S04]  /*1dd80*/  LDL.LU R59, [R1+0x33a8] ;  /* 0x0033a800013b7983 */ /* 0x001ea80000300800 */
[----:B------:R-:W3:Y:S04]  /*1dd90*/  LDL R4, [R1+0x904] ;  /* 0x0009040001047983 */ /* 0x000ee80000100800 */
[----:B------:R-:W3:Y:S01]  /*1dda0*/  LDL R5, [R1+0x908] ;  /* 0x0009080001057983 */ /* 0x000ee20000100800 */
[----:B------:R-:W-:-:S02]  /*1ddb0*/  PRMT R60, RZ, 0x7610, R60 ;  /* 0x00007610ff3c7816 */ /* 0x000fc4000000003c */
[----:B---3--:R-:W-:-:S04]  /*1ddc0*/  @P0 LOP3.LUT R5, R5, R4, RZ, 0x3c, !PT ;  /* 0x0000000405050212 */ /* 0x008fc800078e3cff */
[----:B------:R-:W-:-:S04]  /*1ddd0*/  @P0 LOP3.LUT R4, R5, R4, RZ, 0x3c, !PT ;  /* 0x0000000405040212 */ /* 0x000fc800078e3cff */
[----:B------:R-:W-:-:S05]  /*1dde0*/  @P0 LOP3.LUT R5, R5, R4, RZ, 0x3c, !PT ;  /* 0x0000000405050212 */ /* 0x000fca00078e3cff */
[----:B------:R-:W3:Y:S01]  /*1ddf0*/  @P0 LDG.E.U8 R60, desc[UR42][R4.64] ;  /* 0x0000002a043c0981 */ /* 0x000ee2000c1e1100 */
[----:B------:R-:W-:-:S03]  /*1de00*/  ISETP.GT.AND P1, PT, R2, 0x1, PT ;  /* 0x000000010200780c */ /* 0x000fc60003f24270 */
[----:B---3--:R0:W-:Y:S04]  /*1de10*/  STL [R1+0x594], R60 ;  /* 0x0005943c01007387 */ /* 0x0081e80000100800 */
[----:B0-----:R-:W3:Y:S04]  /*1de20*/  LDL.LU R60, [R1+0x33a4] ;  /* 0x0033a400013c7983 */ /* 0x001ee80000300800 */
[----:B------:R-:W4:Y:S04]  /*1de30*/  LDL R4, [R1+0x15f8] ;  /* 0x0015f80001047983 */ /* 0x000f280000100800 */
[----:B------:R-:W4:Y:S01]  /*1de40*/  LDL R5, [R1+0x15fc] ;  /* 0x0015fc0001057983 */ /* 0x000f220000100800 */
[----:B--2---:R-:W-:-:S02]  /*1de50*/  PRMT R59, RZ, 0x7610, R59 ;  /* 0x00007610ff3b7816 */ /* 0x004fc4000000003b */
[----:B----4-:R-:W-:-:S04]  /*1de60*/  @P1 LOP3.LUT R5, R5, R4, RZ, 0x3c, !PT ;  /* 0x0000000405051212 */ /* 0x010fc800078e3cff */
[----:B------:R-:W-:-:S04]  /*1de70*/  @P1 LOP3.LUT R4, R5, R4, RZ, 0x3c, !PT ;  /* 0x0000000405041212 */ /* 0x000fc800078e3cff */
[----:B------:R-:W-:-:S05]  /*1de80*/  @P1 LOP3.LUT R5, R5, R4, RZ, 0x3c, !PT ;  /* 0x0000000405051212 */ /* 0x000fca00078e3cff */
[----:B------:R-:W2:Y:S04]  /*1de90*/  @P1 LDG.E.U8 R59, desc[UR42][R4.64] ;  /* 0x0000002a043b1981 */ /* 0x000ea8000c1e1100 */
[----:B--2---:R0:W-:Y:S04]  /*1dea0*/  STL [R1+0x590], R59 ;  /* 0x0005903b01007387 */ /* 0x0041e80000100800 */
[----:B0-----:R-:W2:Y:S04]  /*1deb0*/  LDL.LU R59, [R1+0x33a0] ;  /* 0x0033a000013b7983 */ /* 0x001ea80000300800 */
[----:B------:R-:W4:Y:S04]  /*1dec0*/  LDL R4, [R1+0x15f0] ;  /* 0x0015f00001047983 */ /* 0x000f280000100800 */
[----:B------:R-:W4:Y:S01]  /*1ded0*/  LDL R5, [R1+0x15f4] ;  /* 0x0015f40001057983 */ /* 0x000f220000100800 */
[----:B---3--:R-:W-:-:S02]  /*1dee0*/  PRMT R60, RZ, 0x7610, R60 ;  /* 0x00007610ff3c7816 */ /* 0x008fc4000000003c */
[----:B----4-:R-:W-:-:S04]  /*1def0*/  @P1 LOP3.LUT R5, R5, R4, RZ, 0x3c, !PT ;  /* 0x0000000405051212 */ /* 0x010fc800078e3cff */
        /* <DEDUP_REMOVED lines=1252> */
[----:B------:R-:W-:-:S02]  /*22d40*/  PRMT R58, RZ, 0x7610, R58 ;  /* 0x00007610ff3a7816 */ /* 0x000fc4000000003a */
[----:B----4-:R-:W-:-:S04]  /*22d50*/  @P1 LOP3.LUT R5, R5, R4, RZ, 0x3c, !PT ;  /* 0x0000000405051212 */ /* 0x010fc800078e3cff */
[----:B------:R-:W-:-:S04]  /*22d60*/  @P1 LOP3.LUT R4, R5, R4, RZ, 0x3c, !PT ;  /* 0x0000000405041212 */ /* 0x000fc800078e3cff */
[----:B------:R-:W-:-:S05]  /*22d70*/  @P1 LOP3.LUT R5, R5, R4, RZ, 0x3c, !PT ;  /* 0x0000000405051212 */ /* 0x000fca00078e3cff */
[----:B------:R-:W4:Y:S01]  /*22d80*/  @P1 LDG.E.U8 R58, desc[UR42][R4.64] ;  /* 0x0000002a043a1981 */ /* 0x000f22000c1e1100 */
[----:B------:R-:W-:-:S03]  /*22d90*/  ISETP.GT.AND P2, PT, R2, 0x44, PT ;  /* 0x000000440200780c */ /* 0x000fc60003f44270 */
[----:B----4-:R0:W-:Y:S04]  /*22da0*/  STL [R1+0xfc], R58 ;  /* 0x0000fc3a01007387 */ /* 0x0101e80000100800 */
[----:B0-----:R-:W4:Y:S04]  /*22db0*/  LDL.LU R58, [R1+0x318c] ;  /* 0x00318c00013a7983 */ /* 0x001f280000300800 */
[----:B------:R-:W2:Y:S04]  /*22dc0*/  LDL R4, [R1+0x11c8] ;  /* 0x0011c80001047983 */ /* 0x000ea80000100800 */
[----:B------:R-:W2:Y:S01]  /*22dd0*/  LDL R5, [R1+0x11cc] ;  /* 0x0011cc0001057983 */ /* 0x000ea20000100800 */
[----:B------:R-:W-:-:S02]  /*22de0*/  PRMT R54, RZ, 0x7610, R54 ;  /* 0x00007610ff367816 */ /* 0x000fc40000000036 */
[----:B--2---:R-:W-:-:S04]  /*22df0*/  @P2 LOP3.LUT R5, R5, R4, RZ, 0x3c, !PT ;  /* 0x0000000405052212 */ /* 0x004fc800078e3cff */
[----:B------:R-:W-:-:S04]  /*22e00*/  @P2 LOP3.LUT R4, R5, R4, RZ, 0x3c, !PT ;  /* 0x0000000405042212 */ /* 0x000fc800078e3cff */
[----:B------:R-:W-:-:S05]  /*22e10*/  @P2 LOP3.LUT R5, R5, R4, RZ, 0x3c, !PT ;  /* 0x0000000405052212 */ /* 0x000fca00078e3cff */
[----:B------:R-:W2:Y:S04]  /*22e20*/  @P2 LDG.E.U8 R54, desc[UR42][R4.64] ;  /* 0x0000002a04362981 */ /* 0x000ea8000c1e1100 */
[----:B--2---:R0:W-:Y:S04]  /*22e30*/  STL [R1+0xf8], R54 ;  /* 0x0000f83601007387 */ /* 0x0041e80000100800 */
[----:B0-----:R-:W2:Y:S04]  /*22e40*/  LDL.LU R54, [R1+0x3188] ;  /* 0x0031880001367983 */ /* 0x001ea80000300800 */
[----:B------:R-:W2:Y:S04]  /*22e50*/  LDL R4, [R1+0x11c0] ;  /* 0x0011c00001047983 */ /* 0x000ea80000100800 */
[----:B------:R-:W2:Y:S01]  /*22e60*/  LDL R5, [R1+0x11c4] ;  /* 0x0011c40001057983 */ /* 0x000ea20000100800 */
[----:B------:R-:W-:-:S02]  /*22e70*/  PRMT R29, RZ, 0x7610, R29 ;  /* 0x00007610ff1d7816 */ /* 0x000fc4000000001d */
[----:B--2---:R-:W-:-:S04]  /*22e80*/  @P2 LOP3.LUT R5, R5, R4, RZ, 0x3c, !PT ;  /* 0x0000000405052212 */ /* 0x004fc800078e3cff */
[----:B------:R-:W-:-:S04]  /*22e90*/  @P2 LOP3.LUT R4, R5, R4, RZ, 0x3c, !PT ;  /* 0x0000000405042212 */ /* 0x000fc800078e3cff */
[----:B------:R-:W-:-:S05]  /*22ea0*/  @P2 LOP3.LUT R5, R5, R4, RZ, 0x3c, !PT ;  /* 0x0000000405052212 */ /* 0x000fca00078e3cff */
[----:B------:R-:W2:Y:S01]  /*22eb0*/  @P2 LDG.E.U8 R29, desc[UR42][R4.64] ;  /* 0x0000002a041d2981 */ /* 0x000ea2000c1e1100 */
[----:B------:R-:W-:-:S03]  /*22ec0*/  ISETP.GT.AND P0, PT, R2, 0x45, PT ;  /* 0x000000450200780c */ /* 0x000fc60003f04270 */
        /* <DEDUP_REMOVED lines=359> */
[----:B------:R0:W2:Y:S04]  /*24540*/  @P0 LDG.E.U8 R0, desc[UR42][R4.64] ;  /* 0x0000002a04000981 */ /* 0x0000a8000c1e1100 */
[----:B------:R-:W0:Y:S04]  /*24550*/  LDL R4, [R1+0x1088] ;  /* 0x0010880001047983 */ /* 0x000e280000100800 */
[----:B------:R-:W0:Y:S01]  /*24560*/  LDL R5, [R1+0x108c] ;  /* 0x00108c0001057983 */ /* 0x000e220000100800 */
[----:B------:R-:W-:Y:S02]  /*24570*/  ISETP.GT.AND P1, PT, R2, 0x58, PT ;  /* 0x000000580200780c */ /* 0x000fe40003f24270 */
[----:B------:R-:W-:-:S11]  /*24580*/  PRMT R32, RZ, 0x7610, R32 ;  /* 0x00007610ff207816 */ /* 0x000fd60000000020 */
[----:B0-----:R-:W-:-:S04]  /*24590*/  @P1 LOP3.LUT R5, R5, R4, RZ, 0x3c, !PT ;  /* 0x0000000405051212 */ /* 0x001fc800078e3cff */
[----:B------:R-:W-:-:S04]  /*245a0*/  @P1 LOP3.LUT R4, R5, R4, RZ, 0x3c, !PT ;  /* 0x0000000405041212 */ /* 0x000fc800078e3cff */
[----:B------:R-:W-:-:S05]  /*245b0*/  @P1 LOP3.LUT R5, R5, R4, RZ, 0x3c, !PT ;  /* 0x0000000405051212 */ /* 0x000fca00078e3cff */
[----:B------:R-:W3:Y:S04]  /*245c0*/  @P1 LDG.E.U8 R32, desc[UR42][R4.64] ;  /* 0x0000002a04201981 */ /* 0x000ee8000c1e1100 */
[----:B--2---:R-:W-:Y:S04]  /*245d0*/  STL [R1+0x3014], R0 ;  /* 0x0030140001007387 */ /* 0x004fe80000100800 */
[----:B---3--:R0:W-:Y:S04]  /*245e0*/  STL [R1+0x58], R32 ;  /* 0x0000582001007387 */ /* 0x0081e80000100800 */
        /* <DEDUP_REMOVED lines=115> */
[----:B------:R-:W-:Y:S02]  /*24d20*/  PRMT R59, RZ, 0x7610, R59 ;  /* 0x00007610ff3b7816 */ /* 0x000fe4000000003b */
[----:B0-----:R-:W-:-:S04]  /*24d30*/  @P1 LOP3.LUT R5, R5, R4, RZ, 0x3c, !PT ;  /* 0x0000000405051212 */ /* 0x001fc800078e3cff */
[----:B------:R-:W-:-:S04]  /*24d40*/  @P1 LOP3.LUT R4, R5, R4, RZ, 0x3c, !PT ;  /* 0x0000000405041212 */ /* 0x000fc800078e3cff */
[----:B------:R-:W-:Y:S01]  /*24d50*/  @P1 LOP3.LUT R5, R5, R4, RZ, 0x3c, !PT ;  /* 0x0000000405051212 */ /* 0x000fe200078e3cff */
[----:B--2---:R0:W-:Y:S04]  /*24d60*/  STL [R1+0x3094], R60 ;  /* 0x0030943c01007387 */ /* 0x0041e80000100800 */
[----:B------:R1:W2:Y:S01]  /*24d70*/  @P1 LDG.E.U8 R59, desc[UR42][R4.64] ;  /* 0x0000002a043b1981 */ /* 0x0002a2000c1e1100 */
[----:B------:R-:W-:Y:S02]  /*24d80*/  ISETP.GT.AND P2, PT, R2, 0x69, PT ;  /* 0x000000690200780c */ /* 0x000fe40003f44270 */
[----:B----4-:R-:W-:Y:S01]  /*24d90*/  PRMT R58, RZ, 0x7610, R58 ;  /* 0x00007610ff3a7816 */ /* 0x010fe2000000003a */
[----:B0-----:R-:W4:Y:S04]  /*24da0*/  LDL R60, [R1+0xf04] ;  /* 0x000f0400013c7983 */ /* 0x001f280000100800 */
[----:B------:R-:W1:Y:S04]  /*24db0*/  LDL R4, [R1+0xf78] ;  /* 0x000f780001047983 */ /* 0x000e680000100800 */
[----:B------:R-:W1:Y:S02]  /*24dc0*/  LDL R5, [R1+0xf7c] ;  /* 0x000f7c0001057983 */ /* 0x000e640000100800 */
[----:B-1----:R-:W-:-:S04]  /*24dd0*/  @P2 LOP3.LUT R5, R5, R4, RZ, 0x3c, !PT ;  /* 0x0000000405052212 */ /* 0x002fc800078e3cff */
[----:B------:R-:W-:-:S04]  /*24de0*/  @P2 LOP3.LUT R4, R5, R4, RZ, 0x3c, !PT ;  /* 0x0000000405042212 */ /* 0x000fc800078e3cff */
[----:B------:R-:W-:Y:S01]  /*24df0*/  @P2 LOP3.LUT R5, R5, R4, RZ, 0x3c, !PT ;  /* 0x0000000405052212 */ /* 0x000fe200078e3cff */
[----:B--2---:R0:W-:Y:S04]  /*24e00*/  STL [R1+0x3098], R59 ;  /* 0x0030983b01007387 */ /* 0x0041e80000100800 */
[----:B------:R1:W2:Y:S01]  /*24e10*/  @P2 LDG.E.U8 R58, desc[UR42][R4.64] ;  /* 0x0000002a043a2981 */ /* 0x0002a2000c1e1100 */
[----:B------:R-:W-:-:S03]  /*24e20*/  PRMT R54, RZ, 0x7610, R54 ;  /* 0x00007610ff367816 */ /* 0x000fc60000000036 */
[----:B0-----:R-:W2:Y:S04]  /*24e30*/  LDL R59, [R1+0xf00] ;  /* 0x000f0000013b7983 */ /* 0x001ea80000100800 */
[----:B------:R-:W1:Y:S04]  /*24e40*/  LDL R4, [R1+0xf70] ;  /* 0x000f700001047983 */ /* 0x000e680000100800 */
[----:B------:R-:W1:Y:S02]  /*24e50*/  LDL R5, [R1+0xf74] ;  /* 0x000f740001057983 */ /* 0x000e640000100800 */
[----:B-1----:R-:W-:-:S04]  /*24e60*/  @P2 LOP3.LUT R5, R5, R4, RZ, 0x3c, !PT ;  /* 0x0000000405052212 */ /* 0x002fc800078e3cff */
[----:B------:R-:W-:-:S04]  /*24e70*/  @P2 LOP3.LUT R4, R5, R4, RZ, 0x3c, !PT ;  /* 0x0000000405042212 */ /* 0x000fc800078e3cff */
[----:B------:R-:W-:Y:S01]  /*24e80*/  @P2 LOP3.LUT R5, R5, R4, RZ, 0x3c, !PT ;  /* 0x0000000405052212 */ /* 0x000fe200078e3cff */
[----:B--2---:R0:W-:Y:S04]  /*24e90*/  STL [R1+0x309c], R58 ;  /* 0x00309c3a01007387 */ /* 0x0041e80000100800 */
[----:B------:R1:W2:Y:S01]  /*24ea0*/  @P2 LDG.E.U8 R54, desc[UR42][R4.64] ;  /* 0x0000002a04362981 */ /* 0x0002a2000c1e1100 */
[----:B------:R-:W-:Y:S02]  /*24eb0*/  ISETP.GT.AND P0, PT, R2, 0x70, PT ;  /* 0x000000700200780c */ /* 0x000fe40003f04270 */
[----:B------:R-:W-:Y:S02]  /*24ec0*/  PRMT R29, RZ, 0x7610, R29 ;  /* 0x00007610ff1d7816 */ /* 0x000fe4000000001d */
[----:B------:R-:W-:Y:S01]  /*24ed0*/  PRMT R28, RZ, 0x7610, R28 ;  /* 0x00007610ff1c7816 */ /* 0x000fe2000000001c */
[----:B0-----:R-:W2:Y:S04]  /*24ee0*/  LDL R58, [R1+0xefc] ;  /* 0x000efc00013a7983 */ /* 0x001ea80000100800 */
[----:B------:R-:W1:Y:S04]  /*24ef0*/  LDL R4, [R1+0xf08] ;  /* 0x000f080001047983 */ /* 0x000e680000100800 */
[----:B------:R-:W1:Y:S02]  /*24f00*/  LDL R5, [R1+0xf0c] ;  /* 0x000f0c0001057983 */ /* 0x000e640000100800 */
[----:B-1----:R-:W-:-:S04]  /*24f10*/  @P0 LOP3.LUT R5, R5, R4, RZ, 0x3c, !PT ;  /* 0x0000000405050212 */ /* 0x002fc800078e3cff */
[----:B------:R-:W-:-:S04]  /*24f20*/  @P0 LOP3.LUT R4, R5, R4, RZ, 0x3c, !PT ;  /* 0x0000000405040212 */ /* 0x000fc800078e3cff */
[----:B------:R-:W-:-:S05]  /*24f30*/  @P0 LOP3.LUT R5, R5, R4, RZ, 0x3c, !PT ;  /* 0x0000000405050212 */ /* 0x000fca00078e3cff */
[----:B------:R4:W3:Y:S04]  /*24f40*/  @P0 LDG.E.U8 R29, desc[UR42][R4.64] ;  /* 0x0000002a041d0981 */ /* 0x0008e8000c1e1100 */
[----:B--2---:R-:W-:Y:S01]  /*24f50*/  STL [R1+0x30a0], R54 ;  /* 0x0030a03601007387 */ /* 0x004fe20000100800 */
[----:B----4-:R-:W-:Y:S02]  /*24f60*/  @P0 IMAD.MOV.U32 R4, RZ, RZ, R60 ;  /* 0x000000ffff040224 */ /* 0x010fe400078e003c */
[----:B------:R-:W-:-:S05]  /*24f70*/  @P0 IMAD.MOV.U32 R5, RZ, RZ, R59 ;  /* 0x000000ffff050224 */ /* 0x000fca00078e003b */
[----:B------:R0:W2:Y:S01]  /*24f80*/  @P0 LDG.E.U8 R28, desc[UR42][R4.64] ;  /* 0x0000002a041c0981 */ /* 0x0000a2000c1e1100 */
[----:B------:R-:W-:-:S03]  /*24f90*/  ISETP.GT.AND P1, PT, R2, 0x71, PT ;  /* 0x000000710200780c */ /* 0x000fc60003f24270 */
[----:B---3--:R-:W-:Y:S04]  /*24fa0*/  STL [R1+0x30a4], R29 ;  /* 0x0030a41d01007387 */ /* 0x008fe80000100800 */
[----:B------:R-:W3:Y:S01]  /*24fb0*/  LDL R5, [R1+0xef8] ;  /* 0x000ef80001057983 */ /* 0x000ee20000100800 */
[----:B------:R-:W-:-:S05]  /*24fc0*/  PRMT R27, RZ, 0x7610, R27 ;  /* 0x00007610ff1b7816 */ /* 0x000fca000000001b */
[----:B0-----:R-:W-:Y:S01]  /*24fd0*/  @P1 IMAD.MOV.U32 R4, RZ, RZ, R58 ;  /* 0x000000ffff041224 */ /* 0x001fe200078e003a */
[----:B------:R-:W4:Y:S04]  /*24fe0*/  LDL R60, [R1+0xe80] ;  /* 0x000e8000013c7983 */ /* 0x000f280000100800 */
[----:B------:R-:W4:Y:S04]  /*24ff0*/  LDL R59, [R1+0xe84] ;  /* 0x000e8400013b7983 */ /* 0x000f280000100800 */
[----:B--2---:R0:W-:Y:S01]  /*25000*/  STL [R1+0x30a8], R28 ;  /* 0x0030a81c01007387 */ /* 0x0041e20000100800 */
[----:B------:R-:W-:-:S03]  /*25010*/  PRMT R26, RZ, 0x7610, R26 ;  /* 0x00007610ff1a7816 */ /* 0x000fc6000000001a */
[----:B------:R-:W2:Y:S04]  /*25020*/  LDL R58, [R1+0xe7c] ;  /* 0x000e7c00013a7983 */ /* 0x000ea80000100800 */
[----:B0-----:R-:W2:Y:S04]  /*25030*/  LDL R28, [R1+0xe8c] ;  /* 0x000e8c00011c7983 */ /* 0x001ea80000100800 */
[----:B---3--:R0:W3:Y:S04]  /*25040*/  @P1 LDG.E.U8 R27, desc[UR42][R4.64] ;  /* 0x0000002a041b1981 */ /* 0x0080e8000c1e1100 */
[----:B------:R-:W0:Y:S04]  /*25050*/  LDL R4, [R1+0xef0] ;  /* 0x000ef00001047983 */ /* 0x000e280000100800 */
[----:B------:R-:W0:Y:S01]  /*25060*/  LDL R5, [R1+0xef4] ;  /* 0x000ef40001057983 */ /* 0x000e220000100800 */
[----:B------:R-:W-:-:S02]  /*25070*/  ISETP.GT.AND P2, PT, R2, 0x78, PT ;  /* 0x000000780200780c */ /* 0x000fc40003f44270 */
[----:B0-----:R-:W-:-:S04]  /*25080*/  @P1 LOP3.LUT R5, R5, R4, RZ, 0x3c, !PT ;  /* 0x0000000405051212 */ /* 0x001fc800078e3cff */
[----:B------:R-:W-:-:S04]  /*25090*/  @P1 LOP3.LUT R4, R5, R4, RZ, 0x3c, !PT ;  /* 0x0000000405041212 */ /* 0x000fc800078e3cff */
[----:B------:R-:W-:Y:S01]  /*250a0*/  @P1 LOP3.LUT R5, R5, R4, RZ, 0x3c, !PT ;  /* 0x0000000405051212 */ /* 0x000fe200078e3cff */
[----:B---3--:R0:W-:Y:S04]  /*250b0*/  STL [R1+0x30ac], R27 ;  /* 0x0030ac1b01007387 */ /* 0x0081e80000100800 */
[----:B------:R2:W3:Y:S04]  /*250c0*/  @P1 LDG.E.U8 R26, desc[UR42][R4.64] ;  /* 0x0000002a041a1981 */ /* 0x0004e8000c1e1100 */
[----:B------:R-:W4:Y:S01]  /*250d0*/  LDL R5, [R1+0xe88] ;  /* 0x000e880001057983 */ /* 0x000f220000100800 */
[----:B------:R-:W-:Y:S01]  /*250e0*/  PRMT R25, RZ, 0x7610, R25 ;  /* 0x00007610ff197816 */ /* 0x000fe20000000019 */
[----:B--2---:R-:W-:Y:S01]  /*250f0*/  @P2 IMAD.MOV.U32 R4, RZ, RZ, R28 ;  /* 0x000000ffff042224 */ /* 0x004fe200078e001c */
[----:B------:R-:W-:-:S02]  /*25100*/  PRMT R24, RZ, 0x7610, R24 ;  /* 0x00007610ff187816 */ /* 0x000fc40000000018 */
[----:B------:R-:W-:Y:S01]  /*25110*/  ISETP.GT.AND P3, PT, R2, 0x79, PT ;  /* 0x000000790200780c */ /* 0x000fe20003f64270 */
[----:B---3--:R-:W-:Y:S01]  /*25120*/  STL [R1+0x30b0], R26 ;  /* 0x0030b01a01007387 */ /* 0x008fe20000100800 */
[----:B------:R-:W-:Y:S02]  /*25130*/  PRMT R23, RZ, 0x7610, R23 ;  /* 0x00007610ff177816 */ /* 0x000fe40000000017 */
[----:B------:R-:W-:Y:S01]  /*25140*/  PRMT R22, RZ, 0x7610, R22 ;  /* 0x00007610ff167816 */ /* 0x000fe20000000016 */
[----:B------:R-:W2:Y:S04]  /*25150*/  LDL R28, [R1+0x104c] ;  /* 0x00104c00011c7983 */ /* 0x000ea80000100800 */
[----:B----4-:R1:W3:Y:S02]  /*25160*/  @P2 LDG.E.U8 R25, desc[UR42][R4.64] ;  /* 0x0000002a04192981 */ /* 0x0102e4000c1e1100 */
[----:B-1----:R-:W-:-:S02]  /*25170*/  @P2 IMAD.MOV.U32 R4, RZ, RZ, R59 ;  /* 0x000000ffff042224 */ /* 0x002fc400078e003b */
[----:B------:R-:W-:Y:S01]  /*25180*/  @P2 IMAD.MOV.U32 R5, RZ, RZ, R60 ;  /* 0x000000ffff052224 */ /* 0x000fe200078e003c */
[----:B------:R-:W-:Y:S02]  /*25190*/  ISETP.GT.AND P0, PT, R2, 0x5c, PT ;  /* 0x0000005c0200780c */ /* 0x000fe40003f04270 */
[----:B0-----:R-:W-:Y:S01]  /*251a0*/  PRMT R27, RZ, 0x7610, R27 ;  /* 0x00007610ff1b7816 */ /* 0x001fe2000000001b */
[----:B------:R-:W4:Y:S04]  /*251b0*/  LDL R60, [R1+0x1040] ;  /* 0x00104000013c7983 */ /* 0x000f280000100800 */
[----:B------:R0:W2:Y:S04]  /*251c0*/  @P2 LDG.E.U8 R24, desc[UR42][R4.64] ;  /* 0x0000002a04182981 */ /* 0x0000a8000c1e1100 */
[----:B------:R-:W2:Y:S04]  /*251d0*/  LDL R59, [R1+0x1044] ;  /* 0x00104400013b7983 */ /* 0x000ea80000100800 */
[----:B------:R-:W2:Y:S01]  /*251e0*/  LDL R5, [R1+0xe78] ;  /* 0x000e780001057983 */ /* 0x000ea20000100800 */
[----:B0-----:R-:W-:Y:S01]  /*251f0*/  @P3 IMAD.MOV.U32 R4, RZ, RZ, R58 ;  /* 0x000000ffff043224 */ /* 0x001fe200078e003a */
[----:B------:R-:W-:-:S02]  /*25200*/  PRMT R0, RZ, 0x7610, R0 ;  /* 0x00007610ff007816 */ /* 0x000fc40000000000 */
[----:B------:R-:W3:Y:S04]  /*25210*/  LDL R58, [R1+0xfec] ;  /* 0x000fec00013a7983 */ /* 0x000ee80000100800 */
[----:B--2---:R0:W2:Y:S04]  /*25220*/  @P3 LDG.E.U8 R23, desc[UR42][R4.64] ;  /* 0x0000002a04173981 */ /* 0x0040a8000c1e1100 */
[----:B------:R-:W0:Y:S04]  /*25230*/  LDL R4, [R1+0xe70] ;  /* 0x000e700001047983 */ /* 0x000e280000100800 */
[----:B------:R-:W0:Y:S02]  /*25240*/  LDL R5, [R1+0xe74] ;  /* 0x000e740001057983 */ /* 0x000e240000100800 */
[----:B0-----:R-:W-:-:S04]  /*25250*/  @P3 LOP3.LUT R5, R5, R4, RZ, 0x3c, !PT ;  /* 0x0000000405053212 */ /* 0x001fc800078e3cff */
[----:B------:R-:W-:-:S04]  /*25260*/  @P3 LOP3.LUT R4, R5, R4, RZ, 0x3c, !PT ;  /* 0x0000000405043212 */ /* 0x000fc800078e3cff */
[----:B------:R-:W-:-:S05]  /*25270*/  @P3 LOP3.LUT R5, R5, R4, RZ, 0x3c, !PT ;  /* 0x0000000405053212 */ /* 0x000fca00078e3cff */
[----:B------:R0:W2:Y:S04]  /*25280*/  @P3 LDG.E.U8 R22, desc[UR42][R4.64] ;  /* 0x0000002a04163981 */ /* 0x0000a8000c1e1100 */
[----:B------:R-:W2:Y:S01]  /*25290*/  LDL R5, [R1+0x1048] ;  /* 0x0010480001057983 */ /* 0x000ea20000100800 */
[----:B0-----:R-:W-:-:S03]  /*252a0*/  @P0 IMAD.MOV.U32 R4, RZ, RZ, R28 ;  /* 0x000000ffff040224 */ /* 0x001fc600078e001c */
[----:B------:R-:W3:Y:S04]  /*252b0*/  LDL R28, [R1+0xfd8] ;  /* 0x000fd800011c7983 */ /* 0x000ee80000100800 */
[----:B--2---:R0:W2:Y:S02]  /*252c0*/  @P0 LDG.E.U8 R27, desc[UR42][R4.64] ;  /* 0x0000002a041b0981 */ /* 0x0040a4000c1e1100 */
[----:B0-----:R-:W-:Y:S02]  /*252d0*/  @P0 IMAD.MOV.U32 R4, RZ, RZ, R59 ;  /* 0x000000ffff040224 */ /* 0x001fe400078e003b */
[----:B----4-:R-:W-:-:S05]  /*252e0*/  @P0 IMAD.MOV.U32 R5, RZ, RZ, R60 ;  /* 0x000000ffff050224 */ /* 0x010fca00078e003c */
[----:B------:R3:W4:Y:S01]  /*252f0*/  @P0 LDG.E.U8 R0, desc[UR42][R4.64] ;  /* 0x0000002a04000981 */ /* 0x000722000c1e1100 */
[----:B------:R-:W-:-:S03]  /*25300*/  ISETP.GT.AND P1, PT, R2, 0x62, PT ;  /* 0x000000620200780c */ /* 0x000fc60003f24270 */
[----:B--2---:R0:W-:Y:S04]  /*25310*/  STL [R1+0x38], R27 ;  /* 0x0000381b01007387 */ /* 0x0041e80000100800 */
[----:B------:R-:W2:Y:S01]  /*25320*/  LDL R5, [R1+0xfe8] ;  /* 0x000fe80001057983 */ /* 0x000ea20000100800 */
[----:B------:R-:W-:-:S05]  /*25330*/  PRMT R31, RZ, 0x7610, R31 ;  /* 0x00007610ff1f7816 */ /* 0x000fca000000001f */
[----:B---3--:R-:W-:Y:S01]  /*25340*/  @P1 IMAD.MOV.U32 R4, RZ, RZ, R58 ;  /* 0x000000ffff041224 */ /* 0x008fe200078e003a */
[----:B------:R-:W3:Y:S04]  /*25350*/  LDL R60, [R1+0xfd0] ;  /* 0x000fd000013c7983 */ /* 0x000ee80000100800 */
[----:B------:R-:W3:Y:S04]  /*25360*/  LDL R59, [R1+0xfd4] ;  /* 0x000fd400013b7983 */ /* 0x000ee80000100800 */
[----:B0-----:R-:W3:Y:S04]  /*25370*/  LDL R27, [R1+0xfdc] ;  /* 0x000fdc00011b7983 */ /* 0x001ee80000100800 */
[----:B----4-:R-:W-:Y:S04]  /*25380*/  STL [R1+0x3088], R0 ;  /* 0x0030880001007387 */ /* 0x010fe80000100800 */
[----:B------:R-:W4:Y:S04]  /*25390*/  LDL R58, [R1+0xf68] ;  /* 0x000f6800013a7983 */ /* 0x000f280000100800 */
[----:B--2---:R-:W2:Y:S04]  /*253a0*/  @P1 LDG.E.U8 R31, desc[UR42][R4.64] ;  /* 0x0000002a041f1981 */ /* 0x004ea8000c1e1100 */
[----:B------:R-:W3:Y:S04]  /*253b0*/  LDL R4, [R1+0xfe0] ;  /* 0x000fe00001047983 */ /* 0x000ee80000100800 */
[----:B------:R-:W3:Y:S01]  /*253c0*/  LDL R5, [R1+0xfe4] ;  /* 0x000fe40001057983 */ /* 0x000ee20000100800 */
[----:B------:R-:W-:-:S02]  /*253d0*/  PRMT R55, RZ, 0x7610, R55 ;  /* 0x00007610ff377816 */ /* 0x000fc40000000037 */
[----:B------:R-:W-:Y:S01]  /*253e0*/  ISETP.GT.AND P2, PT, R2, 0x63, PT ;  /* 0x000000630200780c */ /* 0x000fe20003f44270 */
[----:B--2---:R0:W-:Y:S04]  /*253f0*/  STL [R1+0x20], R31 ;  /* 0x0000201f01007387 */ /* 0x0041e80000100800 */
[----:B0-----:R-:W2:Y:S01]  /*25400*/  LDL R31, [R1+0xf6c] ;  /* 0x000f6c00011f7983 */ /* 0x001ea20000100800 */
[----:B---3--:R-:W-:-:S04]  /*25410*/  @P1 LOP3.LUT R5, R5, R4, RZ, 0x3c, !PT ;  /* 0x0000000405051212 */ /* 0x008fc800078e3cff */
[----:B------:R-:W-:-:S04]  /*25420*/  @P1 LOP3.LUT R4, R5, R4, RZ, 0x3c, !PT ;  /* 0x0000000405041212 */ /* 0x000fc800078e3cff */
[----:B------:R-:W-:-:S05]  /*25430*/  @P1 LOP3.LUT R5, R5, R4, RZ, 0x3c, !PT ;  /* 0x0000000405051212 */ /* 0x000fca00078e3cff */
[----:B------:R0:W3:Y:S01]  /*25440*/  @P1 LDG.E.U8 R55, desc[UR42][R4.64] ;  /* 0x0000002a04371981 */ /* 0x0000e2000c1e1100 */
[----:B------:R-:W-:Y:S02]  /*25450*/  ISETP.GT.AND P0, PT, R2, 0x6a, PT ;  /* 0x0000006a0200780c */ /* 0x000fe40003f04270 */
[----:B------:R-:W-:Y:S02]  /*25460*/  PRMT R56, RZ, 0x7610, R56 ;  /* 0x00007610ff387816 */ /* 0x000fe40000000038 */
[----:B------:R-:W-:Y:S01]  /*25470*/  PRMT R0, RZ, 0x7610, R0 ;  /* 0x00007610ff007816 */ /* 0x000fe20000000000 */
[----:B0-----:R-:W-:Y:S02]  /*25480*/  @P2 IMAD.MOV.U32 R4, RZ, RZ, R27 ;  /* 0x000000ffff042224 */ /* 0x001fe400078e001b */
[----:B------:R-:W-:-:S05]  /*25490*/  @P2 IMAD.MOV.U32 R5, RZ, RZ, R28 ;  /* 0x000000ffff052224 */ /* 0x000fca00078e001c */
[----:B------:R0:W3:Y:S01]  /*254a0*/  @P2 LDG.E.U8 R56, desc[UR42][R4.64] ;  /* 0x0000002a04382981 */ /* 0x0000e2000c1e1100 */
[----:B------:R-:W-:Y:S01]  /*254b0*/  PRMT R52, RZ, 0x7610, R52 ;  /* 0x00007610ff347816 */ /* 0x000fe20000000034 */
[----:B0-----:R-:W-:Y:S02]  /*254c0*/  @P2 IMAD.MOV.U32 R4, RZ, RZ, R59 ;  /* 0x000000ffff042224 */ /* 0x001fe400078e003b */
[----:B------:R-:W-:-:S05]  /*254d0*/  @P2 IMAD.MOV.U32 R5, RZ, RZ, R60 ;  /* 0x000000ffff052224 */ /* 0x000fca00078e003c */
[----:B------:R4:W3:Y:S02]  /*254e0*/  @P2 LDG.E.U8 R0, desc[UR42][R4.64] ;  /* 0x0000002a04002981 */ /* 0x0008e4000c1e1100 */
[----:B----4-:R-:W-:Y:S02]  /*254f0*/  @P0 IMAD.MOV.U32 R5, RZ, RZ, R58 ;  /* 0x000000ffff050224 */ /* 0x010fe400078e003a */
[----:B--2---:R-:W-:-:S05]  /*25500*/  @P0 IMAD.MOV.U32 R4, RZ, RZ, R31 ;  /* 0x000000ffff040224 */ /* 0x004fca00078e001f */
[----:B------:R-:W2:Y:S04]  /*25510*/  @P0 LDG.E.U8 R52, desc[UR42][R4.64] ;  /* 0x0000002a04340981 */ /* 0x000ea8000c1e1100 */
[----:B---3--:R0:W-:Y:S04]  /*25520*/  STL [R1+0x1c], R55 ;  /* 0x00001c3701007387 */ /* 0x0081e80000100800 */
[----:B0-----:R-:W3:Y:S04]  /*25530*/  LDL.LU R55, [R1+0x30bc] ;  /* 0x0030bc0001377983 */ /* 0x001ee80000300800 */
[----:B------:R-:W4:Y:S04]  /*25540*/  LDL R28, [R1+0xf60] ;  /* 0x000f6000011c7983 */ /* 0x000f280000100800 */
[----:B------:R-:W3:Y:S04]  /*25550*/  LDL R27, [R1+0xf64] ;  /* 0x000f6400011b7983 */ /* 0x000ee80000100800 */
[----:B------:R0:W-:Y:S04]  /*25560*/  STL [R1+0x10], R56 ;  /* 0x0000103801007387 */ /* 0x0001e80000100800 */
[----:B0-----:R-:W3:Y:S04]  /*25570*/  LDL.LU R56, [R1+0x30b8] ;  /* 0x0030b80001387983 */ /* 0x001ee80000300800 */
[----:B------:R-:W3:Y:S04]  /*25580*/  LDL R60, [R1+0xf58] ;  /* 0x000f5800013c7983 */ /* 0x000ee80000100800 */
[----:B------:R-:W3:Y:S04]  /*25590*/  LDL R59, [R1+0xf5c] ;  /* 0x000f5c00013b7983 */ /* 0x000ee80000100800 */
[----:B------:R0:W-:Y:S04]  /*255a0*/  STL [R1+0x308c], R0 ;  /* 0x00308c0001007387 */ /* 0x0001e80000100800 */
[----:B------:R-:W3:Y:S04]  /*255b0*/  LDL R58, [R1+0xf54] ;  /* 0x000f5400013a7983 */ /* 0x000ee80000100800 */
[----:B--2---:R1:W-:Y:S04]  /*255c0*/  STL [R1+0x3090], R52 ;  /* 0x0030903401007387 */ /* 0x0043e80000100800 */
[----:B------:R-:W2:Y:S04]  /*255d0*/  LDL R31, [R1+0xee8] ;  /* 0x000ee800011f7983 */ /* 0x000ea80000100800 */
[----:B0-----:R-:W2:Y:S04]  /*255e0*/  LDL R0, [R1+0xee4] ;  /* 0x000ee40001007983 */ /* 0x001ea80000100800 */
[----:B-1----:R-:W2:Y:S01]  /*255f0*/  LDL R52, [R1+0xf50] ;  /* 0x000f500001347983 */ /* 0x002ea20000100800 */
[----:B----4-:R-:W-:-:S03]  /*25600*/  @P0 IMAD.MOV.U32 R5, RZ, RZ, R28 ;  /* 0x000000ffff050224 */ /* 0x010fc600078e001c */
[----:B------:R-:W4:Y:S01]  /*25610*/  LDL R28, [R1+0xeec] ;  /* 0x000eec00011c7983 */ /* 0x000f220000100800 */
[----:B---3--:R-:W-:-:S03]  /*25620*/  @P0 IMAD.MOV.U32 R4, RZ, RZ, R27 ;  /* 0x000000ffff040224 */ /* 0x008fc600078e001b */
[----:B------:R-:W3:Y:S01]  /*25630*/  LDL R27, [R1+0xee0] ;  /* 0x000ee000011b7983 */ /* 0x000ee20000100800 */
[C---:B------:R-:W-:Y:S02]  /*25640*/  ISETP.GT.AND P1, PT, R2.reuse, 0x6b, PT ;  /* 0x0000006b0200780c */ /* 0x040fe40003f24270 */
[----:B------:R-:W-:Y:S02]  /*25650*/  PRMT R50, RZ, 0x7610, R50 ;  /* 0x00007610ff327816 */ /* 0x000fe40000000032 */
[----:B------:R-:W-:Y:S02]  /*25660*/  ISETP.GT.AND P2, PT, R2, 0x72, PT ;  /* 0x000000720200780c */ /* 0x000fe40003f44270 */
[----:B------:R-:W-:Y:S02]  /*25670*/  PRMT R48, RZ, 0x7610, R48 ;  /* 0x00007610ff307816 */ /* 0x000fe40000000030 */
[----:B------:R0:W3:Y:S01]  /*25680*/  @P0 LDG.E.U8 R50, desc[UR42][R4.64] ;  /* 0x0000002a04320981 */ /* 0x0000e2000c1e1100 */
[----:B------:R-:W-:-:S04]  /*25690*/  PRMT R46, RZ, 0x7610, R46 ;  /* 0x00007610ff2e7816 */ /* 0x000fc8000000002e */
[----:B0-----:R-:W-:Y:S02]  /*256a0*/  @P1 IMAD.MOV.U32 R4, RZ, RZ, R59 ;  /* 0x000000ffff041224 */ /* 0x001fe400078e003b */
[----:B------:R-:W-:Y:S01]  /*256b0*/  @P1 IMAD.MOV.U32 R5, RZ, RZ, R60 ;  /* 0x000000ffff051224 */ /* 0x000fe200078e003c */
[----:B------:R-:W3:Y:S04]  /*256c0*/  LDL R59, [R1+0xedc] ;  /* 0x000edc00013b7983 */ /* 0x000ee80000100800 */
[----:B------:R-:W3:Y:S04]  /*256d0*/  LDL R60, [R1+0xed8] ;  /* 0x000ed800013c7983 */ /* 0x000ee80000100800 */
[----:B------:R0:W3:Y:S01]  /*256e0*/  @P1 LDG.E.U8 R48, desc[UR42][R4.64] ;  /* 0x0000002a04301981 */ /* 0x0000e2000c1e1100 */
[----:B------:R-:W-:Y:S01]  /*256f0*/  PRMT R21, RZ, 0x7610, R21 ;  /* 0x00007610ff157816 */ /* 0x000fe20000000015 */
[----:B0-----:R-:W-:-:S02]  /*25700*/  @P1 IMAD.MOV.U32 R4, RZ, RZ, R58 ;  /* 0x000000ffff041224 */ /* 0x001fc400078e003a */
[----:B------:R-:W3:Y:S01]  /*25710*/  LDL R58, [R1+0xed0] ;  /* 0x000ed000013a7983 */ /* 0x000ee20000100800 */
[----:B--2---:R-:W-:-:S03]  /*25720*/  @P1 IMAD.MOV.U32 R5, RZ, RZ, R52 ;  /* 0x000000ffff051224 */ /* 0x004fc600078e0034 */
[----:B------:R-:W2:Y:S04]  /*25730*/  LDL R52, [R1+0xed4] ;  /* 0x000ed40001347983 */ /* 0x000ea80000100800 */
[----:B------:R4:W2:Y:S02]  /*25740*/  @P1 LDG.E.U8 R46, desc[UR42][R4.64] ;  /* 0x0000002a042e1981 */ /* 0x0008a4000c1e1100 */
[----:B----4-:R-:W-:Y:S02]  /*25750*/  @P2 IMAD.MOV.U32 R4, RZ, RZ, R28 ;  /* 0x000000ffff042224 */ /* 0x010fe400078e001c */
[----:B------:R-:W-:Y:S01]  /*25760*/  @P2 IMAD.MOV.U32 R5, RZ, RZ, R31 ;  /* 0x000000ffff052224 */ /* 0x000fe200078e001f */
[----:B------:R-:W4:Y:S04]  /*25770*/  LDL R28, [R1+0xe6c] ;  /* 0x000e6c00011c7983 */ /* 0x000f280000100800 */
[----:B------:R-:W4:Y:S04]  /*25780*/  LDL R31, [R1+0xe68] ;  /* 0x000e6800011f7983 */ /* 0x000f280000100800 */
[----:B------:R0:W4:Y:S02]  /*25790*/  @P2 LDG.E.U8 R21, desc[UR42][R4.64] ;  /* 0x0000002a04152981 */ /* 0x000124000c1e1100 */
[----:B0-----:R-:W-:-:S02]  /*257a0*/  @P2 IMAD.MOV.U32 R4, RZ, RZ, R0 ;  /* 0x000000ffff042224 */ /* 0x001fc400078e0000 */
        /* <DEDUP_REMOVED lines=11> */
[----:B------:R-:W3:Y:S01]  /*25860*/  LDL R59, [R1+0xe58] ;  /* 0x000e5800013b7983 */ /* 0x000ee20000100800 */
[----:B------:R-:W-:-:S03]  /*25870*/  PRMT R17, RZ, 0x7610, R17 ;  /* 0x00007610ff117816 */ /* 0x000fc60000000011 */
[----:B------:R-:W3:Y:S04]  /*25880*/  LDL R60, [R1+0x1030] ;  /* 0x00103000013c7983 */ /* 0x000ee80000100800 */
[----:B------:R0:W3:Y:S02]  /*25890*/  @P0 LDG.E.U8 R19, desc[UR42][R4.64] ;  /* 0x0000002a04130981 */ /* 0x0000e4000c1e1100 */
[----:B0-----:R-:W-:Y:S02]  /*258a0*/  @P0 IMAD.MOV.U32 R5, RZ, RZ, R58 ;  /* 0x000000ffff050224 */ /* 0x001fe400078e003a */
        /* <DEDUP_REMOVED lines=20> */
[----:B------:R-:W3:Y:S01]  /*259f0*/  LDL R59, [R1+0xfc8] ;  /* 0x000fc800013b7983 */ /* 0x000ee20000100800 */
[----:B------:R-:W-:Y:S01]  /*25a00*/  PRMT R57, RZ, 0x7610, R57 ;  /* 0x00007610ff397816 */ /* 0x000fe20000000039 */
[----:B------:R-:W-:Y:S02]  /*25a10*/  @P2 IMAD.MOV.U32 R4, RZ, RZ, R58 ;  /* 0x000000ffff042224 */ /* 0x000fe400078e003a */
[----:B------:R-:W3:Y:S04]  /*25a20*/  LDL R58, [R1+0xfcc] ;  /* 0x000fcc00013a7983 */ /* 0x000ee80000100800 */
[----:B------:R2:W3:Y:S01]  /*25a30*/  @P2 LDG.E.U8 R15, desc[UR42][R4.64] ;  /* 0x0000002a040f2981 */ /* 0x0004e2000c1e1100 */
[----:B------:R-:W-:Y:S01]  /*25a40*/  PRMT R26, RZ, 0x7610, R26 ;  /* 0x00007610ff1a7816 */ /* 0x000fe2000000001a */
[----:B--2---:R-:W-:-:S02]  /*25a50*/  @P2 IMAD.MOV.U32 R5, RZ, RZ, R52 ;  /* 0x000000ffff052224 */ /* 0x004fc400078e0034 */
[----:B------:R-:W2:Y:S01]  /*25a60*/  LDL R52, [R1+0xfc0] ;  /* 0x000fc00001347983 */ /* 0x000ea20000100800 */
[----:B----4-:R-:W-:-:S03]  /*25a70*/  @P2 IMAD.MOV.U32 R4, RZ, RZ, R31 ;  /* 0x000000ffff042224 */ /* 0x010fc600078e001f */
[----:B------:R-:W4:Y:S04]  /*25a80*/  LDL R31, [R1+0xfc4] ;  /* 0x000fc400011f7983 */ /* 0x000f280000100800 */
[----:B------:R0:W4:Y:S02]  /*25a90*/  @P2 LDG.E.U8 R14, desc[UR42][R4.64] ;  /* 0x0000002a040e2981 */ /* 0x000124000c1e1100 */
[----:B0-----:R-:W-:Y:S02]  /*25aa0*/  @P0 IMAD.MOV.U32 R4, RZ, RZ, R0 ;  /* 0x000000ffff040224 */ /* 0x001fe400078e0000 */
[----:B------:R-:W-:Y:S01]  /*25ab0*/  @P0 IMAD.MOV.U32 R5, RZ, RZ, R28 ;  /* 0x000000ffff050224 */ /* 0x000fe200078e001c */
[----:B------:R-:W4:Y:S04]  /*25ac0*/  LDL R0, [R1+0xfbc] ;  /* 0x000fbc0001007983 */ /* 0x000f280000100800 */
[----:B------:R-:W4:Y:S04]  /*25ad0*/  LDL R28, [R1+0xfb8] ;  /* 0x000fb800011c7983 */ /* 0x000f280000100800 */
[----:B------:R3:W4:Y:S02]  /*25ae0*/  @P0 LDG.E.U8 R57, desc[UR42][R4.64] ;  /* 0x0000002a04390981 */ /* 0x000724000c1e1100 */
[----:B---3--:R-:W-:-:S02]  /*25af0*/  @P0 IMAD.MOV.U32 R4, RZ, RZ, R27 ;  /* 0x000000ffff040224 */ /* 0x008fc400078e001b */
[----:B------:R-:W-:-:S05]  /*25b00*/  @P0 IMAD.MOV.U32 R5, RZ, RZ, R60 ;  /* 0x000000ffff050224 */ /* 0x000fca00078e003c */
[----:B------:R0:W3:Y:S01]  /*25b10*/  @P0 LDG.E.U8 R26, desc[UR42][R4.64] ;  /* 0x0000002a041a0981 */ /* 0x0000e2000c1e1100 */
[C---:B------:R-:W-:Y:S02]  /*25b20*/  ISETP.GT.AND P1, PT, R2.reuse, 0x64, PT ;  /* 0x000000640200780c */ /* 0x040fe40003f24270 */
[----:B------:R-:W-:Y:S02]  /*25b30*/  ISETP.GT.AND P2, PT, R2, 0x65, PT ;  /* 0x000000650200780c */ /* 0x000fe40003f44270 */
[----:B------:R-:W-:Y:S02]  /*25b40*/  PRMT R54, RZ, 0x7610, R54 ;  /* 0x00007610ff367816 */ /* 0x000fe40000000036 */
[----:B------:R-:W-:-:S07]  /*25b50*/  PRMT R30, RZ, 0x7610, R30 ;  /* 0x00007610ff1e7816 */ /* 0x000fce000000001e */
[----:B0-----:R-:W-:Y:S02]  /*25b60*/  @P1 IMAD.MOV.U32 R5, RZ, RZ, R59 ;  /* 0x000000ffff051224 */ /* 0x001fe400078e003b */
[----:B------:R-:W-:-:S05]  /*25b70*/  @P1 IMAD.MOV.U32 R4, RZ, RZ, R58 ;  /* 0x000000ffff041224 */ /* 0x000fca00078e003a */
[----:B------:R2:W3:Y:S01]  /*25b80*/  @P1 LDG.E.U8 R54, desc[UR42][R4.64] ;  /* 0x0000002a04361981 */ /* 0x0004e2000c1e1100 */
[----:B------:R-:W-:Y:S01]  /*25b90*/  PRMT R29, RZ, 0x7610, R29 ;  /* 0x00007610ff1d7816 */ /* 0x000fe2000000001d */
[----:B--2---:R-:W-:Y:S02]  /*25ba0*/  @P1 IMAD.MOV.U32 R5, RZ, RZ, R52 ;  /* 0x000000ffff051224 */ /* 0x004fe400078e0034 */
[----:B----4-:R-:W-:-:S05]  /*25bb0*/  @P1 IMAD.MOV.U32 R4, RZ, RZ, R31 ;  /* 0x000000ffff041224 */ /* 0x010fca00078e001f */
[----:B------:R0:W2:Y:S02]  /*25bc0*/  @P1 LDG.E.U8 R30, desc[UR42][R4.64] ;  /* 0x0000002a041e1981 */ /* 0x0000a4000c1e1100 */
[----:B0-----:R-:W-:Y:S02]  /*25bd0*/  @P2 IMAD.MOV.U32 R4, RZ, RZ, R0 ;  /* 0x000000ffff042224 */ /* 0x001fe400078e0000 */
[----:B------:R-:W-:Y:S01]  /*25be0*/  @P2 IMAD.MOV.U32 R5, RZ, RZ, R28 ;  /* 0x000000ffff052224 */ /* 0x000fe200078e001c */
[----:B------:R0:W-:Y:S04]  /*25bf0*/  STL [R1+0x18], R57 ;  /* 0x0000183901007387 */ /* 0x0001e80000100800 */
[----:B------:R-:W4:Y:S04]  /*25c00*/  @P2 LDG.E.U8 R29, desc[UR42][R4.64] ;  /* 0x0000002a041d2981 */ /* 0x000f28000c1e1100 */
[----:B0-----:R-:W2:Y:S04]  /*25c10*/  LDL.LU R57, [R1+0x30b4] ;  /* 0x0030b40001397983 */ /* 0x001ea80000300800 */
[----:B------:R-:W2:Y:S04]  /*25c20*/  LDL R27, [R1+0xfb0] ;  /* 0x000fb000011b7983 */ /* 0x000ea80000100800 */
[----:B---3--:R0:W-:Y:S04]  /*25c30*/  STL [R1+0x14], R26 ;  /* 0x0000141a01007387 */ /* 0x0081e80000100800 */
[----:B------:R-:W3:Y:S04]  /*25c40*/  LDL R52, [R1+0xf48] ;  /* 0x000f480001347983 */ /* 0x000ee80000100800 */
[----:B------:R-:W3:Y:S04]  /*25c50*/  LDL R31, [R1+0xf4c] ;  /* 0x000f4c00011f7983 */ /* 0x000ee80000100800 */
[----:B------:R-:W3:Y:S04]  /*25c60*/  LDL R28, [R1+0xf40] ;  /* 0x000f4000011c7983 */ /* 0x000ee80000100800 */
[----:B------:R-:W3:Y:S04]  /*25c70*/  LDL R0, [R1+0xf44] ;  /* 0x000f440001007983 */ /* 0x000ee80000100800 */
[----:B0-----:R-:W3:Y:S01]  /*25c80*/  LDL R26, [R1+0xfb4] ;  /* 0x000fb400011a7983 */ /* 0x001ee20000100800 */
[----:B------:R-:W-:-:S02]  /*25c90*/  ISETP.GT.AND P0, PT, R2, 0x6c, PT ;  /* 0x0000006c0200780c */ /* 0x000fc40003f04270 */
[----:B------:R-:W-:Y:S02]  /*25ca0*/  PRMT R61, RZ, 0x7610, R61 ;  /* 0x00007610ff3d7816 */ /* 0x000fe4000000003d */
[----:B------:R-:W-:Y:S01]  /*25cb0*/  PRMT R44, RZ, 0x7610, R44 ;  /* 0x00007610ff2c7816 */ /* 0x000fe2000000002c */
[----:B----4-:R0:W-:Y:S04]  /*25cc0*/  STL [R1], R29 ;  /* 0x0000001d01007387 */ /* 0x0101e80000100800 */
[----:B0-----:R-:W4:Y:S01]  /*25cd0*/  LDL R29, [R1+0xf38] ;  /* 0x000f3800011d7983 */ /* 0x001f220000100800 */
[----:B--2---:R-:W-:Y:S02]  /*25ce0*/  @P2 IMAD.MOV.U32 R5, RZ, RZ, R27 ;  /* 0x000000ffff052224 */ /* 0x004fe400078e001b */
[----:B---3--:R-:W-:-:S02]  /*25cf0*/  @P2 IMAD.MOV.U32 R4, RZ, RZ, R26 ;  /* 0x000000ffff042224 */ /* 0x008fc400078e001a */
[----:B------:R-:W2:Y:S04]  /*25d00*/  LDL R26, [R1+0xf3c] ;  /* 0x000f3c00011a7983 */ /* 0x000ea80000100800 */
[----:B------:R0:W-:Y:S04]  /*25d10*/  STL [R1+0x4], R30 ;  /* 0x0000041e01007387 */ /* 0x0001e80000100800 */
[----:B------:R-:W3:Y:S04]  /*25d20*/  LDL R27, [R1+0xf34] ;  /* 0x000f3400011b7983 */ /* 0x000ee80000100800 */
[----:B------:R1:W3:Y:S04]  /*25d30*/  @P2 LDG.E.U8 R61, desc[UR42][R4.64] ;  /* 0x0000002a043d2981 */ /* 0x0002e8000c1e1100 */
[----:B0-----:R-:W3:Y:S01]  /*25d40*/  LDL R30, [R1+0xf30] ;  /* 0x000f3000011e7983 */ /* 0x001ee20000100800 */
[----:B-1----:R-:W-:-:S02]  /*25d50*/  @P0 IMAD.MOV.U32 R4, RZ, RZ, R31 ;  /* 0x000000ffff040224 */ /* 0x002fc400078e001f */
[----:B------:R-:W-:Y:S01]  /*25d60*/  @P0 IMAD.MOV.U32 R5, RZ, RZ, R52 ;  /* 0x000000ffff050224 */ /* 0x000fe200078e0034 */
[----:B------:R-:W3:Y:S04]  /*25d70*/  LDL R31, [R1+0xecc] ;  /* 0x000ecc00011f7983 */ /* 0x000ee80000100800 */
[----:B------:R-:W3:Y:S04]  /*25d80*/  LDL R52, [R1+0xec8] ;  /* 0x000ec80001347983 */ /* 0x000ee80000100800 */
[----:B------:R0:W3:Y:S02]  /*25d90*/  @P0 LDG.E.U8 R44, desc[UR42][R4.64] ;  /* 0x0000002a042c0981 */ /* 0x0000e4000c1e1100 */
[----:B0-----:R-:W-:-:S02]  /*25da0*/  @P0 IMAD.MOV.U32 R4, RZ, RZ, R0 ;  /* 0x000000ffff040224 */ /* 0x001fc400078e0000 */
[----:B------:R-:W-:Y:S01]  /*25db0*/  @P0 IMAD.MOV.U32 R5, RZ, RZ, R28 ;  /* 0x000000ffff050224 */ /* 0x000fe200078e001c */
[----:B------:R-:W3:Y:S04]  /*25dc0*/  LDL R0, [R1+0xec4] ;  /* 0x000ec40001007983 */ /* 0x000ee80000100800 */
[----:B------:R-:W3:Y:S01]  /*25dd0*/  LDL R28, [R1+0xec0] ;  /* 0x000ec000011c7983 */ /* 0x000ee20000100800 */
[C---:B------:R-:W-:Y:S02]  /*25de0*/  ISETP.GT.AND P1, PT, R2.reuse, 0x6d, PT ;  /* 0x0000006d0200780c */ /* 0x040fe40003f24270 */
[----:B------:R-:W-:Y:S02]  /*25df0*/  PRMT R13, RZ, 0x7610, R13 ;  /* 0x00007610ff0d7816 */ /* 0x000fe4000000000d */
[----:B------:R-:W-:-:S02]  /*25e00*/  ISETP.GT.AND P2, PT, R2, 0x74, PT ;  /* 0x000000740200780c */ /* 0x000fc40003f44270 */
[----:B------:R-:W-:Y:S01]  /*25e10*/  PRMT R12, RZ, 0x7610, R12 ;  /* 0x00007610ff0c7816 */ /* 0x000fe2000000000c */
[----:B------:R0:W-:Y:S04]  /*25e20*/  STL [R1+0x8], R54 ;  /* 0x0000083601007387 */ /* 0x0001e80000100800 */
[----:B------:R4:W3:Y:S01]  /*25e30*/  @P0 LDG.E.U8 R13, desc[UR42][R4.64] ;  /* 0x0000002a040d0981 */ /* 0x0008e2000c1e1100 */
[----:B------:R-:W-:Y:S02]  /*25e40*/  PRMT R11, RZ, 0x7610, R11 ;  /* 0x00007610ff0b7816 */ /* 0x000fe4000000000b */
[----:B------:R-:W-:Y:S02]  /*25e50*/  PRMT R10, RZ, 0x7610, R10 ;  /* 0x00007610ff0a7816 */ /* 0x000fe4000000000a */
[----:B------:R-:W-:-:S02]  /*25e60*/  PRMT R9, RZ, 0x7610, R9 ;  /* 0x00007610ff097816 */ /* 0x000fc40000000009 */
[----:B------:R-:W-:Y:S01]  /*25e70*/  PRMT R8, RZ, 0x7610, R8 ;  /* 0x00007610ff087816 */ /* 0x000fe20000000008 */
[----:B------:R-:W3:Y:S04]  /*25e80*/  LDL R58, [R1+0xe30] ;  /* 0x000e3000013a7983 */ /* 0x000ee80000100800 */
[----:B0-----:R-:W3:Y:S01]  /*25e90*/  LDL R54, [R1+0xe34] ;  /* 0x000e340001367983 */ /* 0x001ee20000100800 */
[----:B----4-:R-:W-:-:S03]  /*25ea0*/  @P1 IMAD.MOV.U32 R5, RZ, RZ, R29 ;  /* 0x000000ffff051224 */ /* 0x010fc600078e001d */
[----:B------:R-:W4:Y:S01]  /*25eb0*/  LDL R29, [R1+0xeb8] ;  /* 0x000eb800011d7983 */ /* 0x000f220000100800 */
[----:B--2---:R-:W-:-:S03]  /*25ec0*/  @P1 IMAD.MOV.U32 R4, RZ, RZ, R26 ;  /* 0x000000ffff041224 */ /* 0x004fc600078e001a */
[----:B------:R-:W2:Y:S04]  /*25ed0*/  LDL R26, [R1+0xebc] ;  /* 0x000ebc00011a7983 */ /* 0x000ea80000100800 */
[----:B------:R3:W2:Y:S02]  /*25ee0*/  @P1 LDG.E.U8 R12, desc[UR42][R4.64] ;  /* 0x0000002a040c1981 */ /* 0x0006a4000c1e1100 */
[----:B---3--:R-:W-:Y:S02]  /*25ef0*/  @P1 IMAD.MOV.U32 R4, RZ, RZ, R27 ;  /* 0x000000ffff041224 */ /* 0x008fe400078e001b */
[----:B------:R-:W-:Y:S01]  /*25f00*/  @P1 IMAD.MOV.U32 R5, RZ, RZ, R30 ;  /* 0x000000ffff051224 */ /* 0x000fe200078e001e */
[----:B------:R-:W3:Y:S04]  /*25f10*/  LDL R27, [R1+0xeb4] ;  /* 0x000eb400011b7983 */ /* 0x000ee80000100800 */
[----:B------:R-:W3:Y:S04]  /*25f20*/  LDL R30, [R1+0xeb0] ;  /* 0x000eb000011e7983 */ /* 0x000ee80000100800 */
[----:B------:R0:W3:Y:S02]  /*25f30*/  @P1 LDG.E.U8 R11, desc[UR42][R4.64] ;  /* 0x0000002a040b1981 */ /* 0x0000e4000c1e1100 */
[----:B0-----:R-:W-:-:S02]  /*25f40*/  @P2 IMAD.MOV.U32 R4, RZ, RZ, R31 ;  /* 0x000000ffff042224 */ /* 0x001fc400078e001f */
[----:B------:R-:W-:Y:S01]  /*25f50*/  @P2 IMAD.MOV.U32 R5, RZ, RZ, R52 ;  /* 0x000000ffff052224 */ /* 0x000fe200078e0034 */
[C---:B------:R-:W-:Y:S02]  /*25f60*/  ISETP.GT.AND P0, PT, R2.reuse, 0x75, PT ;  /* 0x000000750200780c */ /* 0x040fe40003f04270 */
[----:B------:R-:W-:Y:S01]  /*25f70*/  ISETP.GT.AND P1, PT, R2, 0x7c, PT ;  /* 0x0000007c0200780c */ /* 0x000fe20003f24270 */
[----:B------:R-:W3:Y:S04]  /*25f80*/  LDL R52, [R1+0xe38] ;  /* 0x000e380001347983 */ /* 0x000ee80000100800 */
[----:B------:R0:W3:Y:S02]  /*25f90*/  @P2 LDG.E.U8 R10, desc[UR42][R4.64] ;  /* 0x0000002a040a2981 */ /* 0x0000e4000c1e1100 */
[----:B0-----:R-:W-:-:S02]  /*25fa0*/  @P2 IMAD.MOV.U32 R4, RZ, RZ, R0 ;  /* 0x000000ffff042224 */ /* 0x001fc400078e0000 */
[----:B------:R-:W-:Y:S01]  /*25fb0*/  @P2 IMAD.MOV.U32 R5, RZ, RZ, R28 ;  /* 0x000000ffff052224 */ /* 0x000fe200078e001c */
[----:B------:R-:W3:Y:S04]  /*25fc0*/  LDL R0, [R1+0xe4c] ;  /* 0x000e4c0001007983 */ /* 0x000ee80000100800 */
[----:B------:R-:W3:Y:S04]  /*25fd0*/  LDL R28, [R1+0xe48] ;  /* 0x000e4800011c7983 */ /* 0x000ee80000100800 */
[----:B------:R4:W3:Y:S02]  /*25fe0*/  @P2 LDG.E.U8 R9, desc[UR42][R4.64] ;  /* 0x0000002a04092981 */ /* 0x0008e4000c1e1100 */
[----:B----4-:R-:W-:-:S02]  /*25ff0*/  @P0 IMAD.MOV.U32 R5, RZ, RZ, R29 ;  /* 0x000000ffff050224 */ /* 0x010fc400078e001d */
[----:B------:R-:W4:Y:S01]  /*26000*/  LDL R29, [R1+0xe40] ;  /* 0x000e4000011d7983 */ /* 0x000f220000100800 */
[----:B--2---:R-:W-:-:S03]  /*26010*/  @P0 IMAD.MOV.U32 R4, RZ, RZ, R26 ;  /* 0x000000ffff040224 */ /* 0x004fc600078e001a */
[----:B------:R-:W2:Y:S04]  /*26020*/  LDL R26, [R1+0xe44] ;  /* 0x000e4400011a7983 */ /* 0x000ea80000100800 */
[----:B------:R3:W2:Y:S02]  /*26030*/  @P0 LDG.E.U8 R8, desc[UR42][R4.64] ;  /* 0x0000002a04080981 */ /* 0x0006a4000c1e1100 */
[----:B---3--:R-:W-:Y:S02]  /*26040*/  @P0 IMAD.MOV.U32 R4, RZ, RZ, R27 ;  /* 0x000000ffff040224 */ /* 0x008fe400078e001b */
[----:B------:R-:W3:Y:S01]  /*26050*/  LDL R27, [R1+0xe3c] ;  /* 0x000e3c00011b7983 */ /* 0x000ee20000100800 */
[----:B------:R-:W-:Y:S02]  /*26060*/  @P0 IMAD.MOV.U32 R5, RZ, RZ, R30 ;  /* 0x000000ffff050224 */ /* 0x000fe400078e001e */
[----:B------:R-:W-:-:S02]  /*26070*/  @P1 IMAD.MOV.U32 R30, RZ, RZ, R0 ;  /* 0x000000ffff1e1224 */ /* 0x000fc400078e0000 */
[----:B------:R-:W-:Y:S01]  /*26080*/  @P1 IMAD.MOV.U32 R31, RZ, RZ, R28 ;  /* 0x000000ffff1f1224 */ /* 0x000fe200078e001c */
[----:B------:R-:W3:Y:S04]  /*26090*/  LDL R0, [R1+0x102c] ;  /* 0x00102c0001007983 */ /* 0x000ee80000100800 */
[----:B------:R-:W3:Y:S01]  /*260a0*/  LDL R28, [R1+0x1028] ;  /* 0x00102800011c7983 */ /* 0x000ee20000100800 */
[----:B------:R-:W-:Y:S02]  /*260b0*/  PRMT R7, RZ, 0x7610, R7 ;  /* 0x00007610ff077816 */ /* 0x000fe40000000007 */
[----:B------:R-:W-:Y:S02]  /*260c0*/  ISETP.GT.AND P2, PT, R2, 0x7d, PT ;  /* 0x0000007d0200780c */ /* 0x000fe40003f44270 */
[----:B------:R-:W-:-:S02]  /*260d0*/  PRMT R6, RZ, 0x7610, R6 ;  /* 0x00007610ff067816 */ /* 0x000fc40000000006 */
[----:B------:R0:W3:Y:S04]  /*260e0*/  @P0 LDG.E.U8 R7, desc[UR42][R4.64] ;  /* 0x0000002a04070981 */ /* 0x0000e8000c1e1100 */
[----:B------:R4:W3:Y:S01]  /*260f0*/  @P1 LDG.E.U8 R6, desc[UR42][R30.64] ;  /* 0x0000002a1e061981 */ /* 0x0008e2000c1e1100 */
[----:B------:R-:W-:Y:S02]  /*26100*/  ISETP.GT.AND P0, PT, R2, 0x5e, PT ;  /* 0x0000005e0200780c */ /* 0x000fe40003f04270 */
[----:B0-----:R-:W-:Y:S02]  /*26110*/  PRMT R5, RZ, 0x7610, R5 ;  /* 0x00007610ff057816 */ /* 0x001fe40000000005 */
[----:B------:R-:W-:Y:S02]  /*26120*/  PRMT R4, RZ, 0x7610, R4 ;  /* 0x00007610ff047816 */ /* 0x000fe40000000004 */
[----:B------:R-:W-:-:S02]  /*26130*/  PRMT R3, RZ, 0x7610, R3 ;  /* 0x00007610ff037816 */ /* 0x000fc40000000003 */
[----:B------:R-:W-:Y:S01]  /*26140*/  PRMT R42, RZ, 0x7610, R42 ;  /* 0x00007610ff2a7816 */ /* 0x000fe2000000002a */
[----:B----4-:R-:W-:Y:S02]  /*26150*/  @P1 IMAD.MOV.U32 R31, RZ, RZ, R29 ;  /* 0x000000ffff1f1224 */ /* 0x010fe400078e001d */
        /* <DEDUP_REMOVED lines=10> */
[----:B------:R-:W-:-:S05]  /*26200*/  @P2 IMAD.MOV.U32 R31, RZ, RZ, R58 ;  /* 0x000000ffff1f2224 */ /* 0x000fca00078e003a */
[----:B------:R0:W3:Y:S02]  /*26210*/  @P2 LDG.E.U8 R3, desc[UR42][R30.64] ;  /* 0x0000002a1e032981 */ /* 0x0000e4000c1e1100 */
[----:B0-----:R-:W-:Y:S02]  /*26220*/  @P0 IMAD.MOV.U32 R30, RZ, RZ, R0 ;  /* 0x000000ffff1e0224 */ /* 0x001fe400078e0000 */
[----:B------:R-:W-:Y:S01]  /*26230*/  @P0 IMAD.MOV.U32 R31, RZ, RZ, R28 ;  /* 0x000000ffff1f0224 */ /* 0x000fe200078e001c */
[----:B------:R-:W3:Y:S04]  /*26240*/  LDL R0, [R1+0x1014] ;  /* 0x0010140001007983 */ /* 0x000ee80000100800 */
[----:B------:R-:W3:Y:S04]  /*26250*/  LDL R28, [R1+0x1010] ;  /* 0x00101000011c7983 */ /* 0x000ee80000100800 */
[----:B------:R4:W3:Y:S01]  /*26260*/  @P0 LDG.E.U8 R42, desc[UR42][R30.64] ;  /* 0x0000002a1e2a0981 */ /* 0x0008e2000c1e1100 */
[----:B------:R-:W-:Y:S01]  /*26270*/  PRMT R40, RZ, 0x7610, R40 ;  /* 0x00007610ff287816 */ /* 0x000fe20000000028 */
[----:B----4-:R-:W-:-:S02]  /*26280*/  @P0 IMAD.MOV.U32 R31, RZ, RZ, R29 ;  /* 0x000000ffff1f0224 */ /* 0x010fc400078e001d */
[----:B--2---:R-:W-:-:S05]  /*26290*/  @P0 IMAD.MOV.U32 R30, RZ, RZ, R26 ;  /* 0x000000ffff1e0224 */ /* 0x004fca00078e001a */
[----:B------:R0:W2:Y:S04]  /*262a0*/  @P0 LDG.E.U8 R40, desc[UR42][R30.64] ;  /* 0x0000002a1e280981 */ /* 0x0000a8000c1e1100 */
[----:B---3--:R-:W-:Y:S04]  /*262b0*/  STL [R1+0x3018], R42 ;  /* 0x0030182a01007387 */ /* 0x008fe80000100800 */
[----:B------:R-:W3:Y:S04]  /*262c0*/  LDL R29, [R1+0xfa8] ;  /* 0x000fa800011d7983 */ /* 0x000ee80000100800 */
[----:B------:R-:W4:Y:S01]  /*262d0*/  LDL R26, [R1+0xfac] ;  /* 0x000fac00011a7983 */ /* 0x000f220000100800 */
[----:B------:R-:W-:-:S02]  /*262e0*/  ISETP.GT.AND P1, PT, R2, 0x5f, PT ;  /* 0x0000005f0200780c */ /* 0x000fc40003f24270 */
[----:B------:R-:W-:Y:S02]  /*262f0*/  PRMT R38, RZ, 0x7610, R38 ;  /* 0x00007610ff267816 */ /* 0x000fe40000000026 */
[----:B------:R-:W-:-:S09]  /*26300*/  ISETP.GT.AND P2, PT, R2, 0x66, PT ;  /* 0x000000660200780c */ /* 0x000fd20003f44270 */
[----:B0-----:R-:W-:Y:S02]  /*26310*/  @P1 IMAD.MOV.U32 R30, RZ, RZ, R27 ;  /* 0x000000ffff1e1224 */ /* 0x001fe400078e001b */
[----:B------:R-:W-:-:S05]  /*26320*/  @P1 IMAD.MOV.U32 R31, RZ, RZ, R52 ;  /* 0x000000ffff1f1224 */ /* 0x000fca00078e0034 */
[----:B------:R0:W4:Y:S01]  /*26330*/  @P1 LDG.E.U8 R38, desc[UR42][R30.64] ;  /* 0x0000002a1e261981 */ /* 0x000122000c1e1100 */
[----:B------:R-:W-:Y:S02]  /*26340*/  PRMT R36, RZ, 0x7610, R36 ;  /* 0x00007610ff247816 */ /* 0x000fe40000000024 */
[----:B------:R-:W-:Y:S01]  /*26350*/  PRMT R34, RZ, 0x7610, R34 ;  /* 0x00007610ff227816 */ /* 0x000fe20000000022 */
[----:B0-----:R-:W-:Y:S02]  /*26360*/  @P1 IMAD.MOV.U32 R30, RZ, RZ, R0 ;  /* 0x000000ffff1e1224 */ /* 0x001fe400078e0000 */
[----:B------:R-:W-:-:S05]  /*26370*/  @P1 IMAD.MOV.U32 R31, RZ, RZ, R28 ;  /* 0x000000ffff1f1224 */ /* 0x000fca00078e001c */
[----:B------:R3:W4:Y:S04]  /*26380*/  @P1 LDG.E.U8 R36, desc[UR42][R30.64] ;  /* 0x0000002a1e241981 */ /* 0x000728000c1e1100 */
[----:B--2---:R0:W-:Y:S04]  /*26390*/  STL [R1+0x301c], R40 ;  /* 0x00301c2801007387 */ /* 0x0041e80000100800 */
[----:B------:R-:W2:Y:S04]  /*263a0*/  LDL R27, [R1+0xfa4] ;  /* 0x000fa400011b7983 */ /* 0x000ea80000100800 */
[----:B0-----:R-:W2:Y:S01]  /*263b0*/  LDL R40, [R1+0xfa0] ;  /* 0x000fa00001287983 */ /* 0x001ea20000100800 */
[----:B---3--:R-:W-:-:S02]  /*263c0*/  @P2 IMAD.MOV.U32 R31, RZ, RZ, R29 ;  /* 0x000000ffff1f2224 */ /* 0x008fc400078e001d */
[----:B----4-:R-:W-:-:S05]  /*263d0*/  @P2 IMAD.MOV.U32 R30, RZ, RZ, R26 ;  /* 0x000000ffff1e2224 */ /* 0x010fca00078e001a */
[----:B------:R2:W3:Y:S04]  /*263e0*/  @P2 LDG.E.U8 R34, desc[UR42][R30.64] ;  /* 0x0000002a1e222981 */ /* 0x0004e8000c1e1100 */
[----:B------:R-:W-:Y:S04]  /*263f0*/  STL [R1+0x3020], R38 ;  /* 0x0030202601007387 */ /* 0x000fe80000100800 */
[----:B------:R-:W4:Y:S04]  /*26400*/  LDL R28, [R1+0xf98] ;  /* 0x000f9800011c7983 */ /* 0x000f280000100800 */
[----:B------:R-:W4:Y:S01]  /*26410*/  LDL R0, [R1+0xf9c] ;  /* 0x000f9c0001007983 */ /* 0x000f220000100800 */
[----:B------:R-:W-:-:S03]  /*26420*/  PRMT R32, RZ, 0x7610, R32 ;  /* 0x00007610ff207816 */ /* 0x000fc60000000020 */
[----:B------:R0:W-:Y:S04]  /*26430*/  STL [R1+0x3024], R36 ;  /* 0x0030242401007387 */ /* 0x0001e80000100800 */
[----:B------:R-:W4:Y:S04]  /*26440*/  LDL R29, [R1+0xf90] ;  /* 0x000f9000011d7983 */ /* 0x000f280000100800 */
[----:B------:R-:W4:Y:S01]  /*26450*/  LDL R26, [R1+0xf94] ;  /* 0x000f9400011a7983 */ /* 0x000f220000100800 */
[----:B--2---:R-:W-:Y:S02]  /*26460*/  @P2 IMAD.MOV.U32 R30, RZ, RZ, R27 ;  /* 0x000000ffff1e2224 */ /* 0x004fe400078e001b */
[----:B------:R-:W-:-:S05]  /*26470*/  @P2 IMAD.MOV.U32 R31, RZ, RZ, R40 ;  /* 0x000000ffff1f2224 */ /* 0x000fca00078e0028 */
[----:B------:R4:W2:Y:S04]  /*26480*/  @P2 LDG.E.U8 R32, desc[UR42][R30.64] ;  /* 0x0000002a1e202981 */ /* 0x0008a8000c1e1100 */
[----:B---3--:R1:W-:Y:S04]  /*26490*/  STL [R1+0x3028], R34 ;  /* 0x0030282201007387 */ /* 0x0083e80000100800 */
[----:B0-----:R-:W3:Y:S04]  /*264a0*/  LDL R36, [R1+0xf28] ;  /* 0x000f280001247983 */ /* 0x001ee80000100800 */
[----:B------:R-:W3:Y:S01]  /*264b0*/  LDL R27, [R1+0xf2c] ;  /* 0x000f2c00011b7983 */ /* 0x000ee20000100800 */
[----:B------:R-:W-:-:S02]  /*264c0*/  ISETP.GT.AND P0, PT, R2, 0x67, PT ;  /* 0x000000670200780c */ /* 0x000fc40003f04270 */
[----:B------:R-:W-:Y:S02]  /*264d0*/  PRMT R33, RZ, 0x7610, R33 ;  /* 0x00007610ff217816 */ /* 0x000fe40000000021 */
[----:B------:R-:W-:-:S09]  /*264e0*/  ISETP.GT.AND P1, PT, R2, 0x6e, PT ;  /* 0x0000006e0200780c */ /* 0x000fd20003f24270 */
[----:B----4-:R-:W-:Y:S02]  /*264f0*/  @P0 IMAD.MOV.U32 R31, RZ, RZ, R28 ;  /* 0x000000ffff1f0224 */ /* 0x010fe400078e001c */
        /* <DEDUP_REMOVED lines=9> */
[----:B-1----:R-:W2:Y:S04]  /*26590*/  LDL R34, [R1+0xf20] ;  /* 0x000f200001227983 */ /* 0x002ea80000100800 */
[----:B------:R-:W2:Y:S01]  /*265a0*/  LDL R0, [R1+0xf1c] ;  /* 0x000f1c0001007983 */ /* 0x000ea20000100800 */
[----:B---3--:R-:W-:-:S02]  /*265b0*/  @P1 IMAD.MOV.U32 R31, RZ, RZ, R36 ;  /* 0x000000ffff1f1224 */ /* 0x008fc400078e0024 */
[----:B------:R-:W-:-:S05]  /*265c0*/  @P1 IMAD.MOV.U32 R30, RZ, RZ, R27 ;  /* 0x000000ffff1e1224 */ /* 0x000fca00078e001b */
[----:B------:R2:W3:Y:S04]  /*265d0*/  @P1 LDG.E.U8 R37, desc[UR42][R30.64] ;  /* 0x0000002a1e251981 */ /* 0x0004e8000c1e1100 */
[----:B----4-:R-:W-:Y:S04]  /*265e0*/  STL [R1+0x3030], R33 ;  /* 0x0030302101007387 */ /* 0x010fe80000100800 */
[----:B------:R-:W4:Y:S04]  /*265f0*/  LDL R26, [R1+0xf18] ;  /* 0x000f1800011a7983 */ /* 0x000f280000100800 */
[----:B0-----:R-:W4:Y:S04]  /*26600*/  LDL R32, [R1+0xf10] ;  /* 0x000f100001207983 */ /* 0x001f280000100800 */
[----:B------:R-:W4:Y:S04]  /*26610*/  LDL R29, [R1+0xf14] ;  /* 0x000f1400011d7983 */ /* 0x000f280000100800 */
[----:B------:R-:W-:Y:S04]  /*26620*/  STL [R1+0x3034], R35 ;  /* 0x0030342301007387 */ /* 0x000fe80000100800 */
[----:B------:R-:W4:Y:S01]  /*26630*/  LDL R27, [R1+0xeac] ;  /* 0x000eac00011b7983 */ /* 0x000f220000100800 */
[----:B------:R-:W-:Y:S01]  /*26640*/  PRMT R39, RZ, 0x7610, R39 ;  /* 0x00007610ff277816 */ /* 0x000fe20000000027 */
[----:B--2---:R-:W-:-:S02]  /*26650*/  @P1 IMAD.MOV.U32 R30, RZ, RZ, R28 ;  /* 0x000000ffff1e1224 */ /* 0x004fc400078e001c */
[----:B---3--:R0:W-:Y:S04]  /*26660*/  STL [R1+0x3038], R37 ;  /* 0x0030382501007387 */ /* 0x0081e80000100800 */
[----:B------:R-:W2:Y:S01]  /*26670*/  LDL R28, [R1+0xea8] ;  /* 0x000ea800011c7983 */ /* 0x000ea20000100800 */
[----:B------:R-:W-:-:S05]  /*26680*/  @P1 IMAD.MOV.U32 R31, RZ, RZ, R34 ;  /* 0x000000ffff1f1224 */ /* 0x000fca00078e0022 */
[----:B------:R1:W3:Y:S01]  /*26690*/  @P1 LDG.E.U8 R39, desc[UR42][R30.64] ;  /* 0x0000002a1e271981 */ /* 0x0002e2000c1e1100 */
[C---:B------:R-:W-:Y:S02]  /*266a0*/  ISETP.GT.AND P2, PT, R2.reuse, 0x6f, PT ;  /* 0x0000006f0200780c */ /* 0x040fe40003f44270 */
[----:B------:R-:W-:Y:S02]  /*266b0*/  PRMT R41, RZ, 0x7610, R41 ;  /* 0x00007610ff297816 */ /* 0x000fe40000000029 */
[----:B------:R-:W-:-:S09]  /*266c0*/  ISETP.GT.AND P0, PT, R2, 0x76, PT ;  /* 0x000000760200780c */ /* 0x000fd20003f04270 */
[----:B-1----:R-:W-:Y:S02]  /*266d0*/  @P2 IMAD.MOV.U32 R30, RZ, RZ, R0 ;  /* 0x000000ffff1e2224 */ /* 0x002fe400078e0000 */
[----:B----4-:R-:W-:-:S05]  /*266e0*/  @P2 IMAD.MOV.U32 R31, RZ, RZ, R26 ;  /* 0x000000ffff1f2224 */ /* 0x010fca00078e001a */
[----:B------:R1:W4:Y:S01]  /*266f0*/  @P2 LDG.E.U8 R41, desc[UR42][R30.64] ;  /* 0x0000002a1e292981 */ /* 0x000322000c1e1100 */
[----:B------:R-:W-:Y:S01]  /*26700*/  PRMT R43, RZ, 0x7610, R43 ;  /* 0x00007610ff2b7816 */ /* 0x000fe2000000002b */
[----:B-1----:R-:W-:Y:S02]  /*26710*/  @P2 IMAD.MOV.U32 R30, RZ, RZ, R29 ;  /* 0x000000ffff1e2224 */ /* 0x002fe400078e001d */
[----:B------:R-:W-:-:S05]  /*26720*/  @P2 IMAD.MOV.U32 R31, RZ, RZ, R32 ;  /* 0x000000ffff1f2224 */ /* 0x000fca00078e0020 */
[----:B------:R1:W4:Y:S01]  /*26730*/  @P2 LDG.E.U8 R43, desc[UR42][R30.64] ;  /* 0x0000002a1e2b2981 */ /* 0x000322000c1e1100 */
[----:B------:R-:W-:Y:S01]  /*26740*/  PRMT R45, RZ, 0x7610, R45 ;  /* 0x00007610ff2d7816 */ /* 0x000fe2000000002d */
[----:B-1----:R-:W-:Y:S02]  /*26750*/  @P0 IMAD.MOV.U32 R30, RZ, RZ, R27 ;  /* 0x000000ffff1e0224 */ /* 0x002fe400078e001b */
[----:B--2---:R-:W-:-:S05]  /*26760*/  @P0 IMAD.MOV.U32 R31, RZ, RZ, R28 ;  /* 0x000000ffff1f0224 */ /* 0x004fca00078e001c */
[----:B------:R-:W2:Y:S04]  /*26770*/  @P0 LDG.E.U8 R45, desc[UR42][R30.64] ;  /* 0x0000002a1e2d0981 */ /* 0x000ea8000c1e1100 */
[----:B---3--:R-:W-:Y:S04]  /*26780*/  STL [R1+0x303c], R39 ;  /* 0x00303c2701007387 */ /* 0x008fe80000100800 */
[----:B------:R-:W3:Y:S04]  /*26790*/  LDL R26, [R1+0xea0] ;  /* 0x000ea000011a7983 */ /* 0x000ee80000100800 */
[----:B------:R-:W3:Y:S04]  /*267a0*/  LDL R0, [R1+0xea4] ;  /* 0x000ea40001007983 */ /* 0x000ee80000100800 */
[----:B----4-:R-:W-:Y:S04]  /*267b0*/  STL [R1+0x3040], R41 ;  /* 0x0030402901007387 */ /* 0x010fe80000100800 */
[----:B------:R-:W4:Y:S04]  /*267c0*/  LDL R38, [R1+0xe98] ;  /* 0x000e980001267983 */ /* 0x000f280000100800 */
[----:B0-----:R-:W4:Y:S04]  /*267d0*/  LDL R37, [R1+0xe9c] ;  /* 0x000e9c0001257983 */ /* 0x001f280000100800 */
[----:B------:R-:W4:Y:S04]  /*267e0*/  LDL R36, [R1+0xe90] ;  /* 0x000e900001247983 */ /* 0x000f280000100800 */
[----:B------:R-:W4:Y:S04]  /*267f0*/  LDL R35, [R1+0xe94] ;  /* 0x000e940001237983 */ /* 0x000f280000100800 */
[----:B------:R0:W-:Y:S04]  /*26800*/  STL [R1+0x3044], R43 ;  /* 0x0030442b01007387 */ /* 0x0001e80000100800 */
[----:B------:R-:W4:Y:S04]  /*26810*/  LDL R34, [R1+0xe28] ;  /* 0x000e280001227983 */ /* 0x000f280000100800 */
[----:B------:R-:W4:Y:S04]  /*26820*/  LDL R33, [R1+0xe2c] ;  /* 0x000e2c0001217983 */ /* 0x000f280000100800 */
[----:B------:R-:W4:Y:S04]  /*26830*/  LDL R32, [R1+0xe20] ;  /* 0x000e200001207983 */ /* 0x000f280000100800 */
[----:B------:R-:W4:Y:S04]  /*26840*/  LDL R29, [R1+0xe24] ;  /* 0x000e2400011d7983 */ /* 0x000f280000100800 */
[----:B------:R-:W4:Y:S04]  /*26850*/  LDL R27, [R1+0xe1c] ;  /* 0x000e1c00011b7983 */ /* 0x000f280000100800 */
[----:B--2---:R-:W-:Y:S04]  /*26860*/  STL [R1+0x3048], R45 ;  /* 0x0030482d01007387 */ /* 0x004fe80000100800 */
[----:B------:R-:W2:Y:S01]  /*26870*/  LDL R28, [R1+0xe18] ;  /* 0x000e1800011c7983 */ /* 0x000ea20000100800 */
[----:B---3--:R-:W-:-:S02]  /*26880*/  @P0 IMAD.MOV.U32 R30, RZ, RZ, R0 ;  /* 0x000000ffff1e0224 */ /* 0x008fc400078e0000 */
[----:B------:R-:W-:Y:S01]  /*26890*/  @P0 IMAD.MOV.U32 R31, RZ, RZ, R26 ;  /* 0x000000ffff1f0224 */ /* 0x000fe200078e001a */
[----:B------:R-:W3:Y:S04]  /*268a0*/  LDL R0, [R1+0xe14] ;  /* 0x000e140001007983 */ /* 0x000ee80000100800 */
[----:B------:R-:W3:Y:S01]  /*268b0*/  LDL R26, [R1+0xe10] ;  /* 0x000e1000011a7983 */ /* 0x000ee20000100800 */
[C---:B------:R-:W-:Y:S02]  /*268c0*/  ISETP.GT.AND P1, PT, R2.reuse, 0x77, PT ;  /* 0x000000770200780c */ /* 0x040fe40003f24270 */
[----:B------:R-:W-:Y:S02]  /*268d0*/  PRMT R47, RZ, 0x7610, R47 ;  /* 0x00007610ff2f7816 */ /* 0x000fe4000000002f */
[----:B------:R-:W-:-:S02]  /*268e0*/  ISETP.GT.AND P2, PT, R2, 0x7e, PT ;  /* 0x0000007e0200780c */ /* 0x000fc40003f44270 */
[----:B------:R-:W-:Y:S02]  /*268f0*/  PRMT R49, RZ, 0x7610, R49 ;  /* 0x00007610ff317816 */ /* 0x000fe40000000031 */
[----:B------:R4:W3:Y:S01]  /*26900*/  @P0 LDG.E.U8 R47, desc[UR42][R30.64] ;  /* 0x0000002a1e2f0981 */ /* 0x0008e2000c1e1100 */
[----:B------:R-:W-:-:S04]  /*26910*/  PRMT R51, RZ, 0x7610, R51 ;  /* 0x00007610ff337816 */ /* 0x000fc80000000033 */
[----:B----4-:R-:W-:Y:S02]  /*26920*/  @P1 IMAD.MOV.U32 R30, RZ, RZ, R37 ;  /* 0x000000ffff1e1224 */ /* 0x010fe400078e0025 */
[----:B------:R-:W-:-:S05]  /*26930*/  @P1 IMAD.MOV.U32 R31, RZ, RZ, R38 ;  /* 0x000000ffff1f1224 */ /* 0x000fca00078e0026 */
[----:B------:R1:W4:Y:S01]  /*26940*/  @P1 LDG.E.U8 R49, desc[UR42][R30.64] ;  /* 0x0000002a1e311981 */ /* 0x000322000c1e1100 */
[----:B------:R-:W-:Y:S02]  /*26950*/  ISETP.GT.AND P0, PT, R2, 0x7f, PT ;  /* 0x0000007f0200780c */ /* 0x000fe40003f04270 */
[----:B------:R-:W-:Y:S01]  /*26960*/  PRMT R53, RZ, 0x7610, R53 ;  /* 0x00007610ff357816 */ /* 0x000fe20000000035 */
[----:B-1----:R-:W-:Y:S02]  /*26970*/  @P1 IMAD.MOV.U32 R30, RZ, RZ, R35 ;  /* 0x000000ffff1e1224 */ /* 0x002fe400078e0023 */
[----:B------:R-:W-:-:S05]  /*26980*/  @P1 IMAD.MOV.U32 R31, RZ, RZ, R36 ;  /* 0x000000ffff1f1224 */ /* 0x000fca00078e0024 */
[----:B------:R1:W4:Y:S01]  /*26990*/  @P1 LDG.E.U8 R51, desc[UR42][R30.64] ;  /* 0x0000002a1e331981 */ /* 0x000322000c1e1100 */
[----:B------:R-:W-:Y:S01]  /*269a0*/  PRMT R55, RZ, 0x7610, R55 ;  /* 0x00007610ff377816 */ /* 0x000fe20000000037 */
[----:B-1----:R-:W-:Y:S02]  /*269b0*/  @P2 IMAD.MOV.U32 R30, RZ, RZ, R33 ;  /* 0x000000ffff1e2224 */ /* 0x002fe400078e0021 */
[----:B------:R-:W-:-:S05]  /*269c0*/  @P2 IMAD.MOV.U32 R31, RZ, RZ, R34 ;  /* 0x000000ffff1f2224 */ /* 0x000fca00078e0022 */
[----:B------:R1:W4:Y:S01]  /*269d0*/  @P2 LDG.E.U8 R53, desc[UR42][R30.64] ;  /* 0x0000002a1e352981 */ /* 0x000322000c1e1100 */
[----:B------:R-:W-:Y:S01]  /*269e0*/  PRMT R56, RZ, 0x7610, R56 ;  /* 0x00007610ff387816 */ /* 0x000fe20000000038 */
[----:B-1----:R-:W-:Y:S02]  /*269f0*/  @P2 IMAD.MOV.U32 R30, RZ, RZ, R29 ;  /* 0x000000ffff1e2224 */ /* 0x002fe400078e001d */
[----:B------:R-:W-:-:S05]  /*26a00*/  @P2 IMAD.MOV.U32 R31, RZ, RZ, R32 ;  /* 0x000000ffff1f2224 */ /* 0x000fca00078e0020 */
[----:B------:R1:W4:Y:S02]  /*26a10*/  @P2 LDG.E.U8 R55, desc[UR42][R30.64] ;  /* 0x0000002a1e372981 */ /* 0x000324000c1e1100 */
[----:B-1----:R-:W-:Y:S01]  /*26a20*/  @P0 IMAD.MOV.U32 R30, RZ, RZ, R27 ;  /* 0x000000ffff1e0224 */ /* 0x002fe200078e001b */
[----:B------:R-:W-:Y:S01]  /*26a30*/  PRMT R57, RZ, 0x7610, R57 ;  /* 0x00007610ff397816 */ /* 0x000fe20000000039 */
[----:B--2---:R-:W-:-:S05]  /*26a40*/  @P0 IMAD.MOV.U32 R31, RZ, RZ, R28 ;  /* 0x000000ffff1f0224 */ /* 0x004fca00078e001c */
[----:B------:R3:W2:Y:S02]  /*26a50*/  @P0 LDG.E.U8 R56, desc[UR42][R30.64] ;  /* 0x0000002a1e380981 */ /* 0x0006a4000c1e1100 */
[----:B---3--:R-:W-:Y:S02]  /*26a60*/  @P0 IMAD.MOV.U32 R30, RZ, RZ, R0 ;  /* 0x000000ffff1e0224 */ /* 0x008fe400078e0000 */
[----:B------:R-:W-:-:S05]  /*26a70*/  @P0 IMAD.MOV.U32 R31, RZ, RZ, R26 ;  /* 0x000000ffff1f0224 */ /* 0x000fca00078e001a */
[----:B------:R-:W3:Y:S04]  /*26a80*/  @P0 LDG.E.U8 R57, desc[UR42][R30.64] ;  /* 0x0000002a1e390981 */ /* 0x000ee8000c1e1100 */
[----:B------:R-:W-:Y:S01]  /*26a90*/  STL [R1+0x304c], R47 ;  /* 0x00304c2f01007387 */ /* 0x000fe20000100800 */
[----:B0-----:R-:W0:Y:S01]  /*26aa0*/  S2R R43, SR_TID.X ;  /* 0x00000000002b7919 */ /* 0x001e220000002100 */
[----:B------:R-:W-:Y:S06]  /*26ab0*/  BAR.SYNC.DEFER_BLOCKING 0x0 ;  /* 0x0000000000007b1d */ /* 0x000fec0000010000 */
[----:B----4-:R-:W-:Y:S04]  /*26ac0*/  STL [R1+0x3050], R49 ;  /* 0x0030503101007387 */ /* 0x010fe80000100800 */
[----:B------:R-:W-:Y:S04]  /*26ad0*/  STL [R1+0x3054], R51 ;  /* 0x0030543301007387 */ /* 0x000fe80000100800 */
[----:B------:R-:W-:Y:S04]  /*26ae0*/  STL [R1+0x3058], R53 ;  /* 0x0030583501007387 */ /* 0x000fe80000100800 */
[----:B------:R-:W-:Y:S04]  /*26af0*/  STL [R1+0x305c], R55 ;  /* 0x00305c3701007387 */ /* 0x000fe80000100800 */
[----:B--2---:R-:W-:Y:S04]  /*26b00*/  STL [R1+0x3060], R56 ;  /* 0x0030603801007387 */ /* 0x004fe80000100800 */
[----:B------:R-:W2:Y:S04]  /*26b10*/  LDL.LU R41, [R1+0x598] ;  /* 0x0005980001297983 */ /* 0x000ea80000300800 */
[----:B------:R-:W4:Y:S04]  /*26b20*/  LDL.LU R39, [R1+0x594] ;  /* 0x0005940001277983 */ /* 0x000f280000300800 */
[----:B------:R-:W2:Y:S04]  /*26b30*/  LDL.LU R37, [R1+0x590] ;  /* 0x0005900001257983 */ /* 0x000ea80000300800 */
        /* <DEDUP_REMOVED lines=18> */
[----:B---3--:R1:W-:Y:S04]  /*26c60*/  STL [R1+0x3064], R57 ;  /* 0x0030643901007387 */ /* 0x0083e80000100800 */
        /* <DEDUP_REMOVED lines=164> */
[----:B-1----:R-:W1:Y:S03]  /*276b0*/  S2R R57, SR_TID.X ;  /* 0x0000000000397919 */ /* 0x002e660000002100 */
        /* <DEDUP_REMOVED lines=13> */
[----:B------:R-:W3:Y:S03]  /*27790*/  S2R R30, SR_TID.X ;  /* 0x00000000001e7919 */ /* 0x000ee60000002100 */
        /* <DEDUP_REMOVED lines=10> */
[----:B0-----:R-:W-:-:S03]  /*27840*/  LOP3.LUT R45, R43, 0x1f, RZ, 0xc0, !PT ;  /* 0x0000001f2b2d7812 */ /* 0x001fc600078ec0ff */
[----:B------:R-:W-:Y:S04]  /*27850*/  STL [R1+0x2f44], R31 ;  /* 0x002f441f01007387 */ /* 0x000fe80000100800 */
[----:B------:R-:W-:Y:S04]  /*27860*/  STL [R1+0x2f4c], R31 ;  /* 0x002f4c1f01007387 */ /* 0x000fe80000100800 */
[----:B------:R-:W-:Y:S04]  /*27870*/  STL [R1+0x2f54], R31 ;  /* 0x002f541f01007387 */ /* 0x000fe80000100800 */
[----:B------:R-:W-:Y:S01]  /*27880*/  STL [R1+0x2f5c], R31 ;  /* 0x002f5c1f01007387 */ /* 0x000fe20000100800 */
[----:B------:R-:W-:-:S03]  /*27890*/  LOP3.LUT R43, R45, 0x60, RZ, 0xfc, !PT ;  /* 0x000000602d2b7812 */ /* 0x000fc600078efcff */
[----:B------:R-:W-:Y:S04]  /*278a0*/  STL [R1+0x2f64], R31 ;  /* 0x002f641f01007387 */ /* 0x000fe80000100800 */
[----:B------:R-:W-:Y:S04]  /*278b0*/  STL [R1+0x2f6c], R31 ;  /* 0x002f6c1f01007387 */ /* 0x000fe80000100800 */
[----:B------:R-:W-:Y:S04]  /*278c0*/  STL [R1+0x2f74], R31 ;  /* 0x002f741f01007387 */ /* 0x000fe80000100800 */
[----:B------:R-:W-:Y:S01]  /*278d0*/  STL [R1+0x2f7c], R31 ;  /* 0x002f7c1f01007387 */ /* 0x000fe20000100800 */
[----:B------:R-:W-:-:S03]  /*278e0*/  ISETP.GE.AND P3, PT, R43, R2, PT ;  /* 0x000000022b00720c */ /* 0x000fc60003f66270 */
[----:B------:R-:W-:Y:S01]  /*278f0*/  STL [R1+0x2f84], R31 ;  /* 0x002f841f01007387 */ /* 0x000fe20000100800 */
[----:B-1----:R-:W-:-:S03]  /*27900*/  LOP3.LUT R43, R57, 0x1f, RZ, 0xc0, !PT ;  /* 0x0000001f392b7812 */ /* 0x002fc600078ec0ff */
        /* <DEDUP_REMOVED lines=13> */
[----:B---3--:R-:W-:-:S03]  /*279e0*/  LOP3.LUT R30, R30, 0x1f, RZ, 0xc0, !PT ;  /* 0x0000001f1e1e7812 */ /* 0x008fc600078ec0ff */
[----:B------:R-:W-:Y:S04]  /*279f0*/  STL [R1+0x2ff4], R31 ;  /* 0x002ff41f01007387 */ /* 0x000fe80000100800 */
[----:B------:R-:W-:Y:S04]  /*27a00*/  STL [R1+0x2ffc], R31 ;  /* 0x002ffc1f01007387 */ /* 0x000fe80000100800 */
[----:B------:R-:W-:Y:S04]  /*27a10*/  STL [R1+0x3004], R31 ;  /* 0x0030041f01007387 */ /* 0x000fe80000100800 */
[----:B------:R-:W-:Y:S04]  /*27a20*/  STL [R1+0x300c], R31 ;  /* 0x00300c1f01007387 */ /* 0x000fe80000100800 */
[----:B------:R-:W-:Y:S01]  /*27a30*/  STL [R1+0x3068], R30 ;  /* 0x0030681e01007387 */ /* 0x000fe20000100800 */
[----:B------:R-:W-:-:S02]  /*27a40*/  LOP3.LUT R47, R45, 0x20, RZ, 0xfc, !PT ;  /* 0x000000202d2f7812 */ /* 0x000fc400078efcff */
[----:B------:R-:W-:Y:S02]  /*27a50*/  LOP3.LUT R45, R45, 0x40, RZ, 0xfc, !PT ;  /* 0x000000402d2d7812 */ /* 0x000fe400078efcff */
[-C--:B------:R-:W-:Y:S02]  /*27a60*/  ISETP.GE.AND P0, PT, R30, R2.reuse, PT ;  /* 0x000000021e00720c */ /* 0x080fe40003f06270 */
[-C--:B------:R-:W-:Y:S02]  /*27a70*/  ISETP.GE.AND P1, PT, R47, R2.reuse, PT ;  /* 0x000000022f00720c */ /* 0x080fe40003f26270 */
[----:B------:R-:W-:Y:S01]  /*27a80*/  ISETP.GE.AND P2, PT, R45, R2, PT ;  /* 0x000000022d00720c */ /* 0x000fe20003f46270 */
[----:B--2---:R-:W-:Y:S04]  /*27a90*/  STS.U8 [R43+UR4], R41 ;  /* 0x000000292b007988 */ /* 0x004fe80008000004 */
[----:B----4-:R-:W-:Y:S04]  /*27aa0*/  STS.U8 [R43+UR4+0x20], R39 ;  /* 0x000020272b007988 */ /* 0x010fe80008000004 */
[----:B------:R-:W-:Y:S04]  /*27ab0*/  STS.U8 [R43+UR4+0x40], R37 ;  /* 0x000040252b007988 */ /* 0x000fe80008000004 */
        /* <DEDUP_REMOVED lines=10> */
[----:B------:R0:W-:Y:S04]  /*27b60*/  STS.U8 [R43+UR4+0x600], R26 ;  /* 0x0006001a2b007988 */ /* 0x0001e80008000004 */
[----:B------:R1:W-:Y:S04]  /*27b70*/  STS.U8 [R43+UR4+0x660], R27 ;  /* 0x0006601b2b007988 */ /* 0x0003e80008000004 */
[----:B------:R2:W-:Y:S04]  /*27b80*/  STS.U8 [R43+UR4+0x640], R28 ;  /* 0x0006401c2b007988 */ /* 0x0005e80008000004 */
[----:B------:R3:W-:Y:S04]  /*27b90*/  STS.U8 [R43+UR4+0x800], R29 ;  /* 0x0008001d2b007988 */ /* 0x0007e80008000004 */
[----:B------:R4:W-:Y:S04]  /*27ba0*/  STS.U8 [R43+UR4+0x820], R54 ;  /* 0x000820362b007988 */ /* 0x0009e80008000004 */
[----:B------:R2:W-:Y:S04]  /*27bb0*/  STS.U8 [R43+UR4+0x840], R58 ;  /* 0x0008403a2b007988 */ /* 0x0005e80008000004 */
[----:B0-----:R-:W4:Y:S04]  /*27bc0*/  LDL.LU R26, [R1+0x1d4] ;  /* 0x0001d400011a7983 */ /* 0x001f280000300800 */
[----:B-1----:R-:W4:Y:S04]  /*27bd0*/  LDL.LU R27, [R1+0x1d0] ;  /* 0x0001d000011b7983 */ /* 0x002f280000300800 */
[----:B--2---:R-:W2:Y:S04]  /*27be0*/  LDL.LU R28, [R1+0x1cc] ;  /* 0x0001cc00011c7983 */ /* 0x004ea80000300800 */
[----:B---3--:R-:W3:Y:S04]  /*27bf0*/  LDL.LU R29, [R1+0x198] ;  /* 0x00019800011d7983 */ /* 0x008ee80000300800 */
[----:B----4-:R-:W4:Y:S04]  /*27c00*/  LDL.LU R54, [R1+0x194] ;  /* 0x0001940001367983 */ /* 0x010f280000300800 */
[----:B------:R0:W-:Y:S04]  /*27c10*/  STS.U8 [R43+UR4+0x860], R59 ;  /* 0x0008603b2b007988 */ /* 0x0001e80008000004 */
[----:B------:R-:W4:Y:S04]  /*27c20*/  LDL.LU R58, [R1+0x190] ;  /* 0x00019000013a7983 */ /* 0x000f280000300800 */
[----:B------:R1:W-:Y:S04]  /*27c30*/  STS.U8 [R43+UR4+0xa20], R60 ;  /* 0x000a203c2b007988 */ /* 0x0003e80008000004 */
[----:B0-----:R-:W4:Y:S04]  /*27c40*/  LDL.LU R59, [R1+0x18c] ;  /* 0x00018c00013b7983 */ /* 0x001f280000300800 */
[----:B-1----:R-:W4:Y:S04]  /*27c50*/  LDL.LU R60, [R1+0x158] ;  /* 0x00015800013c7983 */ /* 0x002f280000300800 */
[----:B------:R-:W4:Y:S04]  /*27c60*/  LDL.LU R2, [R1+0x154] ;  /* 0x0001540001027983 */ /* 0x000f280000300800 */
        /* <DEDUP_REMOVED lines=22> */
[----:B------:R0:W-:Y:S04]  /*27dd0*/  STS.U8 [R43+UR4+0xa00], R26 ;  /* 0x000a001a2b007988 */ /* 0x0001e80008000004 */
[----:B------:R1:W-:Y:S04]  /*27de0*/  STS.U8 [R43+UR4+0xa60], R27 ;  /* 0x000a601b2b007988 */ /* 0x0003e80008000004 */
[----:B--2---:R2:W-:Y:S04]  /*27df0*/  STS.U8 [R43+UR4+0xa40], R28 ;  /* 0x000a401c2b007988 */ /* 0x0045e80008000004 */
[----:B---3--:R3:W-:Y:S04]  /*27e00*/  STS.U8 [R43+UR4+0xc00], R29 ;  /* 0x000c001d2b007988 */ /* 0x0087e80008000004 */
[----:B----4-:R4:W-:Y:S04]  /*27e10*/  STS.U8 [R43+UR4+0xc20], R54 ;  /* 0x000c20362b007988 */ /* 0x0109e80008000004 */
[----:B------:R2:W-:Y:S04]  /*27e20*/  STS.U8 [R43+UR4+0xc40], R58 ;  /* 0x000c403a2b007988 */ /* 0x0005e80008000004 */
[----:B0-----:R-:W4:Y:S04]  /*27e30*/  LDL.LU R26, [R1+0x30b0] ;  /* 0x0030b000011a7983 */ /* 0x001f280000300800 */
[----:B-1----:R-:W4:Y:S04]  /*27e40*/  LDL.LU R27, [R1+0x30ac] ;  /* 0x0030ac00011b7983 */ /* 0x002f280000300800 */
[----:B--2---:R-:W2:Y:S04]  /*27e50*/  LDL.LU R28, [R1+0x30a8] ;  /* 0x0030a800011c7983 */ /* 0x004ea80000300800 */
[----:B---3--:R-:W3:Y:S04]  /*27e60*/  LDL.LU R29, [R1+0x30a4] ;  /* 0x0030a400011d7983 */ /* 0x008ee80000300800 */
[----:B----4-:R-:W4:Y:S04]  /*27e70*/  LDL.LU R54, [R1+0x30a0] ;  /* 0x0030a00001367983 */ /* 0x010f280000300800 */
[----:B------:R-:W2:Y:S04]  /*27e80*/  LDL.LU R58, [R1+0x309c] ;  /* 0x00309c00013a7983 */ /* 0x000ea80000300800 */
[----:B------:R0:W-:Y:S04]  /*27e90*/  STS.U8 [R43+UR4+0xc60], R59 ;  /* 0x000c603b2b007988 */ /* 0x0001e80008000004 */
[----:B------:R1:W-:Y:S04]  /*27ea0*/  STS.U8 [R43+UR4+0xe20], R60 ;  /* 0x000e203c2b007988 */ /* 0x0003e80008000004 */
[----:B0-----:R-:W2:Y:S04]  /*27eb0*/  LDL.LU R59, [R1+0x3098] ;  /* 0x00309800013b7983 */ /* 0x001ea80000300800 */
[----:B-1----:R-:W2:Y:S04]  /*27ec0*/  LDL.LU R60, [R1+0x3094] ;  /* 0x00309400013c7983 */ /* 0x002ea80000300800 */
        /* <DEDUP_REMOVED lines=9> */
[----:B0-----:R-:W3:Y:S04]  /*27f60*/  LDL.LU R56, [R1+0x3a8] ;  /* 0x0003a80001387983 */ /* 0x001ee80000300800 */
[----:B-1----:R-:W3:Y:S04]  /*27f70*/  LDL.LU R55, [R1+0x3a4] ;  /* 0x0003a40001377983 */ /* 0x002ee80000300800 */
[----:B------:R-:W3:Y:S04]  /*27f80*/  LDL.LU R53, [R1+0x3a0] ;  /* 0x0003a00001357983 */ /* 0x000ee80000300800 */
[----:B------:R-:W3:Y:S04]  /*27f90*/  LDL.LU R51, [R1+0x39c] ;  /* 0x00039c0001337983 */ /* 0x000ee80000300800 */
[----:B------:R-:W3:Y:S04]  /*27fa0*/  LDL.LU R49, [R1+0x2e8] ;  /* 0x0002e80001317983 */ /* 0x000ee80000300800 */
[----:B------:R0:W-:Y:S04]  /*27fb0*/  STS.U8 [R43+UR4+0x1260], R45 ;  /* 0x0012602d2b007988 */ /* 0x0001e80008000004 */
[----:B------:R-:W3:Y:S04]  /*27fc0*/  LDL.LU R47, [R1+0x2e4] ;  /* 0x0002e400012f7983 */ /* 0x000ee80000300800 */
        /* <DEDUP_REMOVED lines=25> */
[----:B0-----:R-:W3:Y:S04]  /*28160*/  LDL.LU R52, [R1+0x200] ;  /* 0x0002000001347983 */ /* 0x001ee80000300800 */
[----:B-1----:R-:W3:Y:S01]  /*28170*/  LDL.LU R0, [R1+0x1fc] ;  /* 0x0001fc0001007983 */ /* 0x002ee20000300800 */
[----:B------:R-:W-:-:S04]  /*28180*/  LOP3.LUT R57, R57, 0x1f, RZ, 0xc0, !PT ;  /* 0x0000001f39397812 */ /* 0x000fc800078ec0ff */
[----:B------:R-:W-:Y:S01]  /*28190*/  LOP3.LUT R30, R57, 0x8, RZ, 0x3c, !PT ;  /* 0x00000008391e7812 */ /* 0x000fe200078e3cff */
[----:B--2---:R-:W-:Y:S04]  /*281a0*/  STS.U8 [R43+UR4+0x1a20], R60 ;  /* 0x001a203c2b007988 */ /* 0x004fe80008000004 */
[----:B------:R-:W-:Y:S04]  /*281b0*/  STS.U8 [R43+UR4+0x1a00], R59 ;  /* 0x001a003b2b007988 */ /* 0x000fe80008000004 */
[----:B------:R-:W-:Y:S04]  /*281c0*/  STS.U8 [R43+UR4+0x1a60], R58 ;  /* 0x001a603a2b007988 */ /* 0x000fe80008000004 */
[----:B----4-:R-:W-:Y:S04]  /*281d0*/  STS.U8 [R43+UR4+0x1a40], R54 ;  /* 0x001a40362b007988 */ /* 0x010fe80008000004 */
[----:B---3--:R-:W-:Y:S04]  /*281e0*/  STS.U8 [R43+UR4+0x1c00], R29 ;  /* 0x001c001d2b007988 */ /* 0x008fe80008000004 */
        /* <DEDUP_REMOVED lines=13> */
[----:B------:R-:W-:Y:S04]  /*282c0*/  STL [R1+0x306c], R60 ;  /* 0x00306c3c01007387 */ /* 0x000fe80000100800 */
[----:B------:R-:W-:Y:S04]  /*282d0*/  STL [R1+0x3070], R59 ;  /* 0x0030703b01007387 */ /* 0x000fe80000100800 */
[----:B------:R-:W-:Y:S04]  /*282e0*/  STL [R1+0x3074], R58 ;  /* 0x0030743a01007387 */ /* 0x000fe80000100800 */
        /* <DEDUP_REMOVED lines=9> */
[----:B------:R-:W-:Y:S04]  /*28380*/  STL [R1+0x3084], R27 ;  /* 0x0030841b01007387 */ /* 0x000fe80000100800 */
[----:B------:R-:W-:Y:S04]  /*28390*/  STS.U8 [R30+UR4+0x6a0], R32 ;  /* 0x0006a0201e007988 */ /* 0x000fe80008000004 */
[----:B------:R-:W-:Y:S04]  /*283a0*/  STS.U8 [R30+UR4+0x680], R34 ;  /* 0x000680221e007988 */ /* 0x000fe80008000004 */
[----:B------:R-:W-:Y:S04]  /*283b0*/  STS.U8 [R30+UR4+0x6e0], R36 ;  /* 0x0006e0241e007988 */ /* 0x000fe80008000004 */
[----:B------:R-:W-:Y:S04]  /*283c0*/  STS.U8 [R30+UR4+0x6c0], R38 ;  /* 0x0006c0261e007988 */ /* 0x000fe80008000004 */
[----:B------:R0:W-:Y:S04]  /*283d0*/  STS.U8 [R30+UR4+0x880], R40 ;  /* 0x000880281e007988 */ /* 0x0001e80008000004 */
[----:B------:R-:W-:Y:S04]  /*283e0*/  STS.U8 [R30+UR4+0x8a0], R42 ;  /* 0x0008a02a1e007988 */ /* 0x000fe80008000004 */
[----:B0-----:R-:W2:Y:S04]  /*283f0*/  LDL.LU R40, [R1+0x1c8] ;  /* 0x0001c80001287983 */ /* 0x001ea80000300800 */
[----:B------:R0:W-:Y:S04]  /*28400*/  STS.U8 [R30+UR4+0x8c0], R52 ;  /* 0x0008c0341e007988 */ /* 0x0001e80008000004 */
[----:B------:R1:W-:Y:S04]  /*28410*/  STS.U8 [R30+UR4+0x8e0], R0 ;  /* 0x0008e0001e007988 */ /* 0x0003e80008000004 */
[----:B0-----:R-:W3:Y:S04]  /*28420*/  LDL.LU R52, [R1+0x1c4] ;  /* 0x0001c40001347983 */ /* 0x001ee80000300800 */
        /* <DEDUP_REMOVED lines=28> */
[----:B--2---:R0:W-:Y:S04]  /*285f0*/  STS.U8 [R30+UR4+0xaa0], R40 ;  /* 0x000aa0281e007988 */ /* 0x0041e80008000004 */
[----:B0-----:R-:W2:Y:S04]  /*28600*/  LDL.LU R40, [R1+0x10] ;  /* 0x0000100001287983 */ /* 0x001ea80000300800 */
[----:B---3--:R0:W-:Y:S04]  /*28610*/  STS.U8 [R30+UR4+0xa80], R52 ;  /* 0x000a80341e007988 */ /* 0x0081e80008000004 */
[----:B----4-:R1:W-:Y:S04]  /*28620*/  STS.U8 [R30+UR4+0xae0], R0 ;  /* 0x000ae0001e007988 */ /* 0x0103e80008000004 */
[----:B------:R-:W-:Y:S04]  /*28630*/  STS.U8 [R30+UR4+0xac0], R27 ;  /* 0x000ac01b1e007988 */ /* 0x000fe80008000004 */
[----:B0-----:R-:W3:Y:S04]  /*28640*/  LDL.LU R52, [R1+0x3090] ;  /* 0x0030900001347983 */ /* 0x001ee80000300800 */
[----:B-1----:R-:W4:Y:S04]  /*28650*/  LDL.LU R0, [R1+0x308c] ;  /* 0x00308c0001007983 */ /* 0x002f280000300800 */
        /* <DEDUP_REMOVED lines=24> */
[----:B0-----:R-:W3:Y:S04]  /*287e0*/  LDL.LU R42, [R1+0x398] ;  /* 0x00039800012a7983 */ /* 0x001ee80000300800 */
[----:B------:R-:W-:Y:S04]  /*287f0*/  STS.U8 [R30+UR4+0x1880], R36 ;  /* 0x001880241e007988 */ /* 0x000fe80008000004 */
[----:B------:R-:W-:Y:S01]  /*28800*/  STS.U8 [R30+UR4+0x18a0], R38 ;  /* 0x0018a0261e007988 */ /* 0x000fe20008000004 */
[----:B------:R-:W-:-:S03]  /*28810*/  LOP3.LUT R2, R43, 0x10, RZ, 0x3c, !PT ;  /* 0x000000102b027812 */ /* 0x000fc600078e3cff */
[----:B--2---:R-:W-:Y:S04]  /*28820*/  STS.U8 [R30+UR4+0x18c0], R40 ;  /* 0x0018c0281e007988 */ /* 0x004fe80008000004 */
[----:B----4-:R0:W-:Y:S04]  /*28830*/  STS.U8 [R30+UR4+0x18e0], R0 ;  /* 0x0018e0001e007988 */ /* 0x0101e80008000004 */
[----:B0-----:R-:W2:Y:S04]  /*28840*/  LDL.LU R0, [R1+0x3088] ;  /* 0x0030880001007983 */ /* 0x001ea80000300800 */
[----:B------:R-:W4:Y:S04]  /*28850*/  LDL.LU R56, [R1+0x394] ;  /* 0x0003940001387983 */ /* 0x000f280000300800 */
[----:B------:R-:W2:Y:S04]  /*28860*/  LDL.LU R55, [R1+0x390] ;  /* 0x0003900001377983 */ /* 0x000ea80000300800 */
[----:B------:R-:W2:Y:S04]  /*28870*/  LDL.LU R53, [R1+0x30c] ;  /* 0x00030c0001357983 */ /* 0x000ea80000300800 */
[----:B------:R-:W2:Y:S04]  /*28880*/  LDL.LU R51, [R1+0x2d8] ;  /* 0x0002d80001337983 */ /* 0x000ea80000300800 */
[----:B------:R-:W2:Y:S04]  /*28890*/  LDL.LU R49, [R1+0x2d4] ;  /* 0x0002d40001317983 */ /* 0x000ea80000300800 */
[----:B------:R-:W2:Y:S04]  /*288a0*/  LDL.LU R47, [R1+0x2d0] ;  /* 0x0002d000012f7983 */ /* 0x000ea80000300800 */
[----:B------:R-:W2:Y:S04]  /*288b0*/  LDL.LU R45, [R1+0x2cc] ;  /* 0x0002cc00012d7983 */ /* 0x000ea80000300800 */
[----:B---3--:R-:W-:Y:S04]  /*288c0*/  STS.U8 [R30+UR4+0x1aa0], R52 ;  /* 0x001aa0341e007988 */ /* 0x008fe80008000004 */
[----:B------:R-:W-:Y:S04]  /*288d0*/  STS.U8 [R30+UR4+0x1a80], R50 ;  /* 0x001a80321e007988 */ /* 0x000fe80008000004 */
[----:B------:R-:W-:Y:S04]  /*288e0*/  STS.U8 [R30+UR4+0x1ae0], R48 ;  /* 0x001ae0301e007988 */ /* 0x000fe80008000004 */
[----:B------:R-:W3:Y:S04]  /*288f0*/  LDL.LU R41, [R1+0x288] ;  /* 0x0002880001297983 */ /* 0x000ee80000300800 */
        /* <DEDUP_REMOVED lines=11> */
[----:B------:R-:W-:Y:S04]  /*289b0*/  STS.U8 [R30+UR4+0x1e80], R16 ;  /* 0x001e80101e007988 */ /* 0x000fe80008000004 */
[----:B------:R-:W3:Y:S04]  /*289c0*/  LDL.LU R34, [R1+0x230] ;  /* 0x0002300001227983 */ /* 0x000ee80000300800 */
[----:B------:R-:W-:Y:S04]  /*289d0*/  STS.U8 [R30+UR4+0x1ee0], R15 ;  /* 0x001ee00f1e007988 */ /* 0x000fe80008000004 */
[----:B------:R-:W3:Y:S04]  /*289e0*/  LDL.LU R36, [R1+0x22c] ;  /* 0x00022c0001247983 */ /* 0x000ee80000300800 */
[----:B------:R-:W-:Y:S04]  /*289f0*/  STS.U8 [R30+UR4+0x1ec0], R14 ;  /* 0x001ec00e1e007988 */ /* 0x000fe80008000004 */
[----:B------:R-:W3:Y:S04]  /*28a00*/  LDL.LU R38, [R1+0x1f8] ;  /* 0x0001f80001267983 */ /* 0x000ee80000300800 */
[----:B------:R0:W-:Y:S04]  /*28a10*/  STS.U8 [R2+UR4+0x100], R42 ;  /* 0x0001002a02007988 */ /* 0x0001e80008000004 */
[----:B------:R-:W3:Y:S04]  /*28a20*/  LDL.LU R40, [R1+0x1f4] ;  /* 0x0001f40001287983 */ /* 0x000ee80000300800 */
[----:B0-----:R-:W3:Y:S04]  /*28a30*/  LDL.LU R42, [R1+0x1f0] ;  /* 0x0001f000012a7983 */ /* 0x001ee80000300800 */
        /* <DEDUP_REMOVED lines=8> */
[----:B----4-:R-:W-:Y:S04]  /*28ac0*/  STS.U8 [R2+UR4+0x120], R56 ;  /* 0x0001203802007988 */ /* 0x010fe80008000004 */
[----:B--2---:R-:W-:Y:S04]  /*28ad0*/  STS.U8 [R2+UR4+0x140], R55 ;  /* 0x0001403702007988 */ /* 0x004fe80008000004 */
[----:B------:R0:W-:Y:S04]  /*28ae0*/  STS.U8 [R2+UR4+0x160], R53 ;  /* 0x0001603502007988 */ /* 0x0001e80008000004 */
[----:B------:R1:W-:Y:S04]  /*28af0*/  STS.U8 [R2+UR4+0x320], R51 ;  /* 0x0003203302007988 */ /* 0x0003e80008000004 */
[----:B------:R2:W-:Y:S04]  /*28b00*/  STS.U8 [R2+UR4+0x300], R49 ;  /* 0x0003003102007988 */ /* 0x0005e80008000004 */
[----:B------:R4:W-:Y:S04]  /*28b10*/  STS.U8 [R2+UR4+0x360], R47 ;  /* 0x0003602f02007988 */ /* 0x0009e80008000004 */
[----:B------:R2:W-:Y:S04]  /*28b20*/  STS.U8 [R2+UR4+0x340], R45 ;  /* 0x0003402d02007988 */ /* 0x0005e80008000004 */
[----:B0-----:R-:W3:Y:S04]  /*28b30*/  LDL.LU R53, [R1+0x16c] ;  /* 0x00016c0001357983 */ /* 0x001ee80000300800 */
[----:B-1----:R-:W3:Y:S04]  /*28b40*/  LDL.LU R51, [R1+0x138] ;  /* 0x0001380001337983 */ /* 0x002ee80000300800 */
[----:B--2---:R-:W2:Y:S04]  /*28b50*/  LDL.LU R49, [R1+0x134] ;  /* 0x0001340001317983 */ /* 0x004ea80000300800 */
[----:B----4-:R-:W4:Y:S04]  /*28b60*/  LDL.LU R47, [R1+0x130] ;  /* 0x00013000012f7983 */ /* 0x010f280000300800 */
[----:B------:R-:W4:Y:S04]  /*28b70*/  LDL.LU R45, [R1+0x12c] ;  /* 0x00012c00012d7983 */ /* 0x000f280000300800 */
[----:B------:R-:W4:Y:S04]  /*28b80*/  LDL.LU R56, [R1+0xf8] ;  /* 0x0000f80001387983 */ /* 0x000f280000300800 */
[----:B---3--:R0:W-:Y:S04]  /*28b90*/  STS.U8 [R2+UR4+0x500], R41 ;  /* 0x0005002902007988 */ /* 0x0081e80008000004 */
        /* <DEDUP_REMOVED lines=32> */
[----:B--2---:R2:W-:Y:S04]  /*28da0*/  STS.U8 [R2+UR4+0xf00], R49 ;  /* 0x000f003102007988 */ /* 0x0045e80008000004 */
[----:B----4-:R4:W-:Y:S04]  /*28db0*/  STS.U8 [R2+UR4+0xf60], R47 ;  /* 0x000f602f02007988 */ /* 0x0109e80008000004 */
[----:B------:R2:W-:Y:S04]  /*28dc0*/  STS.U8 [R2+UR4+0xf40], R45 ;  /* 0x000f402d02007988 */ /* 0x0005e80008000004 */
[----:B0-----:R-:W3:Y:S04]  /*28dd0*/  LDL.LU R53, [R1+0x18] ;  /* 0x0000180001357983 */ /* 0x001ee80000300800 */
[----:B-1----:R-:W3:Y:S04]  /*28de0*/  LDL.LU R51, [R1+0x14] ;  /* 0x0000140001337983 */ /* 0x002ee80000300800 */
[----:B--2---:R-:W2:Y:S04]  /*28df0*/  LDL.LU R49, [R1+0x8] ;  /* 0x0000080001317983 */ /* 0x004ea80000300800 */
[----:B----4-:R-:W4:Y:S04]  /*28e00*/  LDL.LU R47, [R1+0x4] ;  /* 0x00000400012f7983 */ /* 0x010f280000300800 */
[----:B------:R-:W4:Y:S04]  /*28e10*/  LDL.LU R45, [R1] ;  /* 0x00000000012d7983 */ /* 0x000f280000300800 */
[----:B------:R-:W-:Y:S04]  /*28e20*/  STS.U8 [R2+UR4+0x1100], R56 ;  /* 0x0011003802007988 */ /* 0x000fe80008000004 */
[----:B---3--:R-:W-:Y:S04]  /*28e30*/  STS.U8 [R2+UR4+0x1120], R55 ;  /* 0x0011203702007988 */ /* 0x008fe80008000004 */
        /* <DEDUP_REMOVED lines=8> */
[----:B---3--:R-:W3:Y:S04]  /*28ec0*/  LDL.LU R37, [R1+0x300] ;  /* 0x0003000001257983 */ /* 0x008ee80000300800 */
        /* <DEDUP_REMOVED lines=25> */
[----:B------:R-:W3:Y:S01]  /*29060*/  LDL.LU R55, [R1+0x1a0] ;  /* 0x0001a00001377983 */ /* 0x000ee20000300800 */
[----:B------:R-:W-:-:S03]  /*29070*/  LOP3.LUT R31, R43, 0x18, RZ, 0x3c, !PT ;  /* 0x000000182b1f7812 */ /* 0x000fc600078e3cff */
[----:B------:R0:W-:Y:S04]  /*29080*/  STS.U8 [R2+UR4+0x1760], R53 ;  /* 0x0017603502007988 */ /* 0x0001e80008000004 */
[----:B------:R1:W-:Y:S04]  /*29090*/  STS.U8 [R2+UR4+0x1740], R51 ;  /* 0x0017403302007988 */ /* 0x0003e80008000004 */
[----:B--2---:R2:W-:Y:S04]  /*290a0*/  STS.U8 [R2+UR4+0x1900], R49 ;  /* 0x0019003102007988 */ /* 0x0045e80008000004 */
[----:B----4-:R4:W-:Y:S04]  /*290b0*/  STS.U8 [R2+UR4+0x1920], R47 ;  /* 0x0019202f02007988 */ /* 0x0109e80008000004 */
[----:B------:R0:W-:Y:S04]  /*290c0*/  STS.U8 [R2+UR4+0x1940], R45 ;  /* 0x0019402d02007988 */ /* 0x0001e80008000004 */
        /* <DEDUP_REMOVED lines=9> */
[----:B0-----:R-:W3:Y:S04]  /*29160*/  LDL.LU R53, [R1+0x19c] ;  /* 0x00019c0001357983 */ /* 0x001ee80000300800 */
[----:B------:R-:W-:Y:S04]  /*29170*/  STS.U8 [R2+UR4+0x1f20], R6 ;  /* 0x001f200602007988 */ /* 0x000fe80008000004 */
[----:B-1----:R-:W3:Y:S04]  /*29180*/  LDL.LU R51, [R1+0x168] ;  /* 0x0001680001337983 */ /* 0x002ee80000300800 */
[----:B------:R-:W-:Y:S04]  /*29190*/  STS.U8 [R2+UR4+0x1f00], R5 ;  /* 0x001f000502007988 */ /* 0x000fe80008000004 */
[----:B--2---:R-:W2:Y:S04]  /*291a0*/  LDL.LU R49, [R1+0x164] ;  /* 0x0001640001317983 */ /* 0x004ea80000300800 */
[----:B------:R-:W-:Y:S04]  /*291b0*/  STS.U8 [R2+UR4+0x1f60], R4 ;  /* 0x001f600402007988 */ /* 0x000fe80008000004 */
[----:B----4-:R-:W4:Y:S04]  /*291c0*/  LDL.LU R47, [R1+0x160] ;  /* 0x00016000012f7983 */ /* 0x010f280000300800 */
[----:B------:R-:W-:Y:S04]  /*291d0*/  STS.U8 [R2+UR4+0x1f40], R3 ;  /* 0x001f400302007988 */ /* 0x000fe80008000004 */
[----:B------:R-:W4:Y:S04]  /*291e0*/  LDL.LU R45, [R1+0x15c] ;  /* 0x00015c00012d7983 */ /* 0x000f280000300800 */
[----:B------:R0:W-:Y:S04]  /*291f0*/  STS.U8 [R31+UR4+0x180], R41 ;  /* 0x000180291f007988 */ /* 0x0001e80008000004 */
[----:B------:R-:W4:Y:S04]  /*29200*/  LDL.LU R43, [R1+0x128] ;  /* 0x00012800012b7983 */ /* 0x000f280000300800 */
[----:B------:R1:W-:Y:S04]  /*29210*/  STS.U8 [R31+UR4+0x1a0], R39 ;  /* 0x0001a0271f007988 */ /* 0x0003e80008000004 */
[----:B---3--:R3:W-:Y:S04]  /*29220*/  STS.U8 [R31+UR4+0x1c0], R37 ;  /* 0x0001c0251f007988 */ /* 0x0087e80008000004 */
        /* <DEDUP_REMOVED lines=46> */
[----:B------:R1:W-:Y:S04]  /*29510*/  STS.U8 [R31+UR4+0xd80], R51 ;  /* 0x000d80331f007988 */ /* 0x0003e80008000004 */
[----:B--2---:R2:W-:Y:S04]  /*29520*/  STS.U8 [R31+UR4+0xda0], R49 ;  /* 0x000da0311f007988 */ /* 0x0045e80008000004 */
[----:B----4-:R4:W-:Y:S04]  /*29530*/  STS.U8 [R31+UR4+0xdc0], R47 ;  /* 0x000dc02f1f007988 */ /* 0x0109e80008000004 */
[----:B0-----:R-:W3:Y:S04]  /*29540*/  LDL.LU R53, [R1+0x3058] ;  /* 0x0030580001357983 */ /* 0x001ee80000300800 */
[----:B-1----:R-:W3:Y:S04]  /*29550*/  LDL.LU R51, [R1+0x3054] ;  /* 0x0030540001337983 */ /* 0x002ee80000300800 */
[----:B------:R0:W-:Y:S04]  /*29560*/  STS.U8 [R31+UR4+0xde0], R45 ;  /* 0x000de02d1f007988 */ /* 0x0001e80008000004 */
[----:B--2---:R-:W2:Y:S04]  /*29570*/  LDL.LU R49, [R1+0x3050] ;  /* 0x0030500001317983 */ /* 0x004ea80000300800 */
[----:B----4-:R-:W4:Y:S04]  /*29580*/  LDL.LU R47, [R1+0x304c] ;  /* 0x00304c00012f7983 */ /* 0x010f280000300800 */
[----:B------:R1:W-:Y:S04]  /*29590*/  STS.U8 [R31+UR4+0xfa0], R43 ;  /* 0x000fa02b1f007988 */ /* 0x0003e80008000004 */
[----:B------:R1:W-:Y:S04]  /*295a0*/  STS.U8 [R31+UR4+0xf80], R41 ;  /* 0x000f80291f007988 */ /* 0x0003e80008000004 */
[----:B0-----:R-:W2:Y:S04]  /*295b0*/  LDL.LU R45, [R1+0x3048] ;  /* 0x00304800012d7983 */ /* 0x001ea80000300800 */
[----:B------:R0:W-:Y:S04]  /*295c0*/  STS.U8 [R31+UR4+0xfe0], R39 ;  /* 0x000fe0271f007988 */ /* 0x0001e80008000004 */
[----:B---3--:R3:W-:Y:S04]  /*295d0*/  STS.U8 [R31+UR4+0xfc0], R37 ;  /* 0x000fc0251f007988 */ /* 0x0087e80008000004 */
[----:B-1----:R-:W2:Y:S04]  /*295e0*/  LDL.LU R43, [R1+0x3044] ;  /* 0x00304400012b7983 */ /* 0x002ea80000300800 */
[----:B------:R1:W-:Y:S04]  /*295f0*/  STS.U8 [R31+UR4+0x1180], R35 ;  /* 0x001180231f007988 */ /* 0x0003e80008000004 */
[----:B------:R-:W2:Y:S04]  /*29600*/  LDL.LU R41, [R1+0x3040] ;  /* 0x0030400001297983 */ /* 0x000ea80000300800 */
[----:B0-----:R-:W2:Y:S04]  /*29610*/  LDL.LU R39, [R1+0x303c] ;  /* 0x00303c0001277983 */ /* 0x001ea80000300800 */
[----:B---3--:R-:W3:Y:S04]  /*29620*/  LDL.LU R37, [R1+0x3038] ;  /* 0x0030380001257983 */ /* 0x008ee80000300800 */
[----:B------:R0:W-:Y:S04]  /*29630*/  STS.U8 [R31+UR4+0x11a0], R33 ;  /* 0x0011a0211f007988 */ /* 0x0001e80008000004 */
[----:B------:R0:W-:Y:S04]  /*29640*/  STS.U8 [R31+UR4+0x11c0], R32 ;  /* 0x0011c0201f007988 */ /* 0x0001e80008000004 */
[----:B-1----:R-:W2:Y:S04]  /*29650*/  LDL.LU R35, [R1+0x3034] ;  /* 0x0030340001237983 */ /* 0x002ea80000300800 */
[----:B------:R1:W-:Y:S04]  /*29660*/  STS.U8 [R31+UR4+0x11e0], R34 ;  /* 0x0011e0221f007988 */ /* 0x0003e80008000004 */
[----:B------:R1:W-:Y:S04]  /*29670*/  STS.U8 [R31+UR4+0x13a0], R36 ;  /* 0x0013a0241f007988 */ /* 0x0003e80008000004 */
[----:B------:R1:W-:Y:S04]  /*29680*/  STS.U8 [R31+UR4+0x1380], R38 ;  /* 0x001380261f007988 */ /* 0x0003e80008000004 */
[----:B0-----:R-:W2:Y:S04]  /*29690*/  LDL.LU R33, [R1+0x3030] ;  /* 0x0030300001217983 */ /* 0x001ea80000300800 */
[----:B------:R-:W2:Y:S04]  /*296a0*/  LDL.LU R32, [R1+0x302c] ;  /* 0x00302c0001207983 */ /* 0x000ea80000300800 */
[----:B-1----:R-:W2:Y:S04]  /*296b0*/  LDL.LU R34, [R1+0x3028] ;  /* 0x0030280001227983 */ /* 0x002ea80000300800 */
[----:B------:R0:W-:Y:S04]  /*296c0*/  STS.U8 [R31+UR4+0x13e0], R40 ;  /* 0x0013e0281f007988 */ /* 0x0001e80008000004 */
[----:B------:R-:W2:Y:S04]  /*296d0*/  LDL.LU R36, [R1+0x3024] ;  /* 0x0030240001247983 */ /* 0x000ea80000300800 */
[----:B------:R-:W2:Y:S04]  /*296e0*/  LDL.LU R38, [R1+0x3020] ;  /* 0x0030200001267983 */ /* 0x000ea80000300800 */
[----:B------:R1:W-:Y:S04]  /*296f0*/  STS.U8 [R31+UR4+0x13c0], R42 ;  /* 0x0013c02a1f007988 */ /* 0x0003e80008000004 */
[----:B------:R1:W-:Y:S04]  /*29700*/  STS.U8 [R31+UR4+0x1580], R0 ;  /* 0x001580001f007988 */ /* 0x0003e80008000004 */
[----:B0-----:R-:W2:Y:S04]  /*29710*/  LDL.LU R40, [R1+0x301c] ;  /* 0x00301c0001287983 */ /* 0x001ea80000300800 */
[----:B-1----:R-:W2:Y:S04]  /*29720*/  LDL.LU R42, [R1+0x3018] ;  /* 0x00301800012a7983 */ /* 0x002ea80000300800 */
[----:B------:R-:W2:Y:S04]  /*29730*/  LDL.LU R0, [R1+0x3014] ;  /* 0x0030140001007983 */ /* 0x000ea80000300800 */
[----:B------:R-:W-:Y:S04]  /*29740*/  STS.U8 [R31+UR4+0x15a0], R3 ;  /* 0x0015a0031f007988 */ /* 0x000fe80008000004 */
[----:B------:R-:W-:Y:S04]  /*29750*/  STS.U8 [R31+UR4+0x15c0], R2 ;  /* 0x0015c0021f007988 */ /* 0x000fe80008000004 */
[----:B--2---:R0:W-:Y:S04]  /*29760*/  STS.U8 [R31+UR4+0x15e0], R0 ;  /* 0x0015e0001f007988 */ /* 0x0041e80008000004 */
[----:B0-----:R-:W2:Y:S04]  /*29770*/  LDL.LU R0, [R1+0x3010] ;  /* 0x0030100001007983 */ /* 0x001ea80000300800 */
[----:B------:R-:W2:Y:S04]  /*29780*/  LDL R3, [R1+0x25bc] ;  /* 0x0025bc0001037983 */ /* 0x000ea80000100800 */
[----:B------:R-:W2:Y:S04]  /*29790*/  LDL R2, [R1+0x25d8] ;  /* 0x0025d80001027983 */ /* 0x000ea80000100800 */
        /* <DEDUP_REMOVED lines=8> */
[----:B---3--:R-:W-:Y:S04]  /*29820*/  STS.U8 [R31+UR4+0x1ba0], R37 ;  /* 0x001ba0251f007988 */ /* 0x008fe80008000004 */
[----:B------:R-:W-:Y:S04]  /*29830*/  STS.U8 [R31+UR4+0x1b80], R39 ;  /* 0x001b80271f007988 */ /* 0x000fe80008000004 */
[----:B------:R-:W-:Y:S04]  /*29840*/  STS.U8 [R31+UR4+0x1be0], R41 ;  /* 0x001be0291f007988 */ /* 0x000fe80008000004 */
[----:B------:R-:W-:Y:S04]  /*29850*/  STS.U8 [R31+UR4+0x1bc0], R43 ;  /* 0x001bc02b1f007988 */ /* 0x000fe80008000004 */
[----:B------:R-:W-:Y:S04]  /*29860*/  STS.U8 [R31+UR4+0x1d80], R45 ;  /* 0x001d802d1f007988 */ /* 0x000fe80008000004 */
[----:B----4-:R-:W-:Y:S04]  /*29870*/  STS.U8 [R31+UR4+0x1da0], R47 ;  /* 0x001da02f1f007988 */ /* 0x010fe80008000004 */
[----:B------:R-:W-:Y:S04]  /*29880*/  STS.U8 [R31+UR4+0x1dc0], R49 ;  /* 0x001dc0311f007988 */ /* 0x000fe80008000004 */
[----:B------:R-:W-:Y:S04]  /*29890*/  STS.U8 [R31+UR4+0x1de0], R51 ;  /* 0x001de0331f007988 */ /* 0x000fe80008000004 */
[----:B------:R-:W-:Y:S04]  /*298a0*/  STS.U8 [R31+UR4+0x1fa0], R53 ;  /* 0x001fa0351f007988 */ /* 0x000fe80008000004 */
[----:B------:R-:W-:Y:S04]  /*298b0*/  STS.U8 [R31+UR4+0x1f80], R55 ;  /* 0x001f80371f007988 */ /* 0x000fe80008000004 */
[----:B------:R-:W-:Y:S04]  /*298c0*/  STS.U8 [R31+UR4+0x1fe0], R56 ;  /* 0x001fe0381f007988 */ /* 0x000fe80008000004 */
[----:B------:R0:W-:Y:S01]  /*298d0*/  STS.U8 [R31+UR4+0x1fc0], R57 ;  /* 0x001fc0391f007988 */ /* 0x0001e20008000004 */
[----:B------:R-:W-:Y:S06]  /*298e0*/  BAR.SYNC.DEFER_BLOCKING 0x0 ;  /* 0x0000000000007b1d */ /* 0x000fec0000010000 */
[----:B0-----:R-:W3:Y:S01]  /*298f0*/  LDL.LU R31, [R1+0x300c] ;  /* 0x00300c00011f7983 */ /* 0x001ee20000300800 */
[----:B--2---:R-:W-:-:S06]  /*29900*/  PRMT R0, RZ, 0x7610, R0 ;  /* 0x00007610ff007816 */ /* 0x004fcc0000000000 */
[----:B------:R-:W2:Y:S04]  /*29910*/  @!P3 LDG.E.U8 R0, desc[UR42][R2.64] ;  /* 0x0000002a0200b981 */ /* 0x000ea8000c1e1100 */
[----:B--2---:R0:W-:Y:S04]  /*29920*/  STL [R1+0xbd4], R0 ;  /* 0x000bd40001007387 */ /* 0x0041e80000100800 */
[----:B0-----:R-:W2:Y:S04]  /*29930*/  LDL.LU R0, [R1+0x3008] ;  /* 0x0030080001007983 */ /* 0x001ea80000300800 */
[----:B------:R-:W4:Y:S04]  /*29940*/  LDL R2, [R1+0x259c] ;  /* 0x00259c0001027983 */ /* 0x000f280000100800 */
[----:B------:R-:W4:Y:S01]  /*29950*/  LDL R3, [R1+0x25cc] ;  /* 0x0025cc0001037983 */ /* 0x000f220000100800 */
[----:B---3--:R-:W-:-:S02]  /*29960*/  PRMT R31, RZ, 0x7610, R31 ;  /* 0x00007610ff1f7816 */ /* 0x008fc4000000001f */
[----:B----4-:R-:W-:-:S04]  /*29970*/  @!P0 LOP3.LUT R3, R3, R2, RZ, 0x3c, !PT ;  /* 0x0000000203038212 */ /* 0x010fc800078e3cff */
[----:B------:R-:W-:-:S04]  /*29980*/  @!P0 LOP3.LUT R2, R3, R2, RZ, 0x3c, !PT ;  /* 0x0000000203028212 */ /* 0x000fc800078e3cff */
[----:B------:R-:W-:-:S05]  /*29990*/  @!P0 LOP3.LUT R3, R3, R2, RZ, 0x3c, !PT ;  /* 0x0000000203038212 */ /* 0x000fca00078e3cff */
[----:B------:R-:W3:Y:S04]  /*299a0*/  @!P0 LDG.E.U8 R31, desc[UR42][R2.64] ;  /* 0x0000002a021f8981 */ /* 0x000ee8000c1e1100 */
[----:B---3--:R0:W-:Y:S04]  /*299b0*/  STL [R1+0xbd0], R31 ;  /* 0x000bd01f01007387 */ /* 0x0081e80000100800 */
[----:B0-----:R-:W3:Y:S04]  /*299c0*/  LDL.LU R31, [R1+0x3004] ;  /* 0x00300400011f7983 */ /* 0x001ee80000300800 */
[----:B------:R-:W4:Y:S04]  /*299d0*/  LDL R2, [R1+0x25ac] ;  /* 0x0025ac0001027983 */ /* 0x000f280000100800 */
[----:B------:R-:W4:Y:S01]  /*299e0*/  LDL R3, [R1+0x25e0] ;  /* 0x0025e00001037983 */ /* 0x000f220000100800 */
[----:B--2---:R-:W-:-:S02]  /*299f0*/  PRMT R0, RZ, 0x7610, R0 ;  /* 0x00007610ff007816 */ /* 0x004fc40000000000 */
[----:B----4-:R-:W-:-:S04]  /*29a00*/  @!P1 LOP3.LUT R3, R3, R2, RZ, 0x3c, !PT ;  /* 0x0000000203039212 */ /* 0x010fc800078e3cff */
[----:B------:R-:W-:-:S04]  /*29a10*/  @!P1 LOP3.LUT R2, R3, R2, RZ, 0x3c, !PT ;  /* 0x0000000203029212 */ /* 0x000fc800078e3cff */
[----:B------:R-:W-:-:S05]  /*29a20*/  @!P1 LOP3.LUT R3, R3, R2, RZ, 0x3c, !PT ;  /* 0x0000000203039212 */ /* 0x000fca00078e3cff */
        /* <DEDUP_REMOVED lines=3731> */
[----:B------:R-:W-:-:S02]  /*38360*/  PRMT R59, RZ, 0x7610, R59 ;  /* 0x00007610ff3b7816 */ /* 0x000fc4000000003b */
[----:B----4-:R-:W-:-:S04]  /*38370*/  @!P1 LOP3.LUT R3, R3, R2, RZ, 0x3c, !PT ;  /* 0x0000000203039212 */ /* 0x010fc800078e3cff */
[----:B------:R-:W-:-:S04]  /*38380*/  @!P1 LOP3.LUT R2, R3, R2, RZ, 0x3c, !PT ;  /* 0x0000000203029212 */ /* 0x000fc800078e3cff */
[----:B------:R-:W-:-:S05]  /*38390*/  @!P1 LOP3.LUT R3, R3, R2, RZ, 0x3c, !PT ;  /* 0x0000000203039212 */ /* 0x000fca00078e3cff */
[----:B------:R0:W4:Y:S04]  /*383a0*/  @!P1 LDG.E.U8 R59, desc[UR42][R2.64] ;  /* 0x0000002a023b9981 */ /* 0x000128000c1e1100 */
[----:B------:R-:W0:Y:S04]  /*383b0*/  LDL R2, [R1+0x22a8] ;  /* 0x0022a80001027983 */ /* 0x000e280000100800 */
[----:B------:R-:W0:Y:S01]  /*383c0*/  LDL R3, [R1+0x22f8] ;  /* 0x0022f80001037983 */ /* 0x000e220000100800 */
[----:B--2---:R-:W-:Y:S02]  /*383d0*/  PRMT R0, RZ, 0x7610, R0 ;  /* 0x00007610ff007816 */ /* 0x004fe40000000000 */
[----:B0-----:R-:W-:-:S04]  /*383e0*/  @!P2 LOP3.LUT R3, R3, R2, RZ, 0x3c, !PT ;  /* 0x000000020303a212 */ /* 0x001fc800078e3cff */
[----:B------:R-:W-:-:S04]  /*383f0*/  @!P2 LOP3.LUT R2, R3, R2, RZ, 0x3c, !PT ;  /* 0x000000020302a212 */ /* 0x000fc800078e3cff */
[----:B------:R-:W-:-:S05]  /*38400*/  @!P2 LOP3.LUT R3, R3, R2, RZ, 0x3c, !PT ;  /* 0x000000020303a212 */ /* 0x000fca00078e3cff */
[----:B------:R-:W2:Y:S04]  /*38410*/  @!P2 LDG.E.U8 R0, desc[UR42][R2.64] ;  /* 0x0000002a0200a981 */ /* 0x000ea8000c1e1100 */
[----:B----4-:R0:W-:Y:S04]  /*38420*/  STL [R1+0xa8], R59 ;  /* 0x0000a83b01007387 */ /* 0x0101e80000100800 */
[----:B0-----:R-:W4:Y:S04]  /*38430*/  LDL R59, [R1+0x2314] ;  /* 0x00231400013b7983 */ /* 0x001f280000100800 */
[----:B--2---:R0:W-:Y:S04]  /*38440*/  STL [R1+0xa4], R0 ;  /* 0x0000a40001007387 */ /* 0x0041e80000100800 */
[----:B0-----:R-:W2:Y:S04]  /*38450*/  LDL.LU R0, [R1+0x2984] ;  /* 0x0029840001007983 */ /* 0x001ea80000300800 */
[----:B------:R-:W2:Y:S04]  /*38460*/  LDL R2, [R1+0x22c0] ;  /* 0x0022c00001027983 */ /* 0x000ea80000100800 */
[----:B------:R-:W2:Y:S01]  /*38470*/  LDL R3, [R1+0x22f4] ;  /* 0x0022f40001037983 */ /* 0x000ea20000100800 */
[----:B---3--:R-:W-:-:S02]  /*38480*/  PRMT R31, RZ, 0x7610, R31 ;  /* 0x00007610ff1f7816 */ /* 0x008fc4000000001f */
[----:B--2---:R-:W-:-:S04]  /*38490*/  @!P3 LOP3.LUT R3, R3, R2, RZ, 0x3c, !PT ;  /* 0x000000020303b212 */ /* 0x004fc800078e3cff */
[----:B------:R-:W-:-:S04]  /*384a0*/  @!P3 LOP3.LUT R2, R3, R2, RZ, 0x3c, !PT ;  /* 0x000000020302b212 */ /* 0x000fc800078e3cff */
[----:B------:R-:W-:-:S05]  /*384b0*/  @!P3 LOP3.LUT R3, R3, R2, RZ, 0x3c, !PT ;  /* 0x000000020303b212 */ /* 0x000fca00078e3cff */
[----:B------:R-:W2:Y:S04]  /*384c0*/  @!P3 LDG.E.U8 R31, desc[UR42][R2.64] ;  /* 0x0000002a021fb981 */ /* 0x000ea8000c1e1100 */
[----:B--2---:R0:W-:Y:S04]  /*384d0*/  STL [R1+0xa0], R31 ;  /* 0x0000a01f01007387 */ /* 0x0041e80000100800 */
[----:B0-----:R-:W2:Y:S04]  /*384e0*/  LDL.LU R31, [R1+0x2980] ;  /* 0x00298000011f7983 */ /* 0x001ea80000300800 */
[----:B------:R-:W3:Y:S04]  /*384f0*/  LDL R2, [R1+0x22bc] ;  /* 0x0022bc0001027983 */ /* 0x000ee80000100800 */
[----:B------:R-:W3:Y:S01]  /*38500*/  LDL R3, [R1+0x22f0] ;  /* 0x0022f00001037983 */ /* 0x000ee20000100800 */
[----:B------:R-:W-:-:S02]  /*38510*/  PRMT R0, RZ, 0x7610, R0 ;  /* 0x00007610ff007816 */ /* 0x000fc40000000000 */
[----:B---3--:R-:W-:-:S04]  /*38520*/  @!P0 LOP3.LUT R3, R3, R2, RZ, 0x3c, !PT ;  /* 0x0000000203038212 */ /* 0x008fc800078e3cff */
[----:B------:R-:W-:-:S04]  /*38530*/  @!P0 LOP3.LUT R2, R3, R2, RZ, 0x3c, !PT ;  /* 0x0000000203028212 */ /* 0x000fc800078e3cff */
[----:B------:R-:W-:-:S05]  /*38540*/  @!P0 LOP3.LUT R3, R3, R2, RZ, 0x3c, !PT ;  /* 0x0000000203038212 */ /* 0x000fca00078e3cff */
[----:B------:R-:W3:Y:S04]  /*38550*/  @!P0 LDG.E.U8 R0, desc[UR42][R2.64] ;  /* 0x0000002a02008981 */ /* 0x000ee8000c1e1100 */
[----:B---3--:R0:W-:Y:S04]  /*38560*/  STL [R1+0x9c], R0 ;  /* 0x00009c0001007387 */ /* 0x0081e80000100800 */
[----:B0-----:R-:W3:Y:S04]  /*38570*/  LDL.LU R0, [R1+0x297c] ;  /* 0x00297c0001007983 */ /* 0x001ee80000300800 */
[----:B------:R-:W3:Y:S04]  /*38580*/  LDL R2, [R1+0x22cc] ;  /* 0x0022cc0001027983 */ /* 0x000ee80000100800 */
[----:B------:R-:W3:Y:S01]  /*38590*/  LDL R3, [R1+0x2304] ;  /* 0x0023040001037983 */ /* 0x000ee20000100800 */
[----:B--2---:R-:W-:-:S02]  /*385a0*/  PRMT R31, RZ, 0x7610, R31 ;  /* 0x00007610ff1f7816 */ /* 0x004fc4000000001f */
[----:B---3--:R-:W-:-:S04]  /*385b0*/  @!P1 LOP3.LUT R3, R3, R2, RZ, 0x3c, !PT ;  /* 0x0000000203039212 */ /* 0x008fc800078e3cff */
        /* <DEDUP_REMOVED lines=11> */
[----:B------:R-:W3:Y:S01]  /*38670*/  @!P2 LDG.E.U8 R0, desc[UR42][R2.64] ;  /* 0x0000002a0200a981 */ /* 0x000ee2000c1e1100 */
[----:B--2---:R-:W-:-:S03]  /*38680*/  PRMT R31, RZ, 0x7610, R31 ;  /* 0x00007610ff1f7816 */ /* 0x004fc6000000001f */
[----:B---3--:R0:W-:Y:S04]  /*38690*/  STL [R1+0x94], R0 ;  /* 0x0000940001007387 */ /* 0x0081e80000100800 */
[----:B0-----:R-:W2:Y:S04]  /*386a0*/  LDL.LU R0, [R1+0x2974] ;  /* 0x0029740001007983 */ /* 0x001ea80000300800 */
[----:B------:R-:W3:Y:S01]  /*386b0*/  LDL R3, [R1+0x22e0] ;  /* 0x0022e00001037983 */ /* 0x000ee20000100800 */
[----:B----4-:R-:W-:-:S03]  /*386c0*/  @!P3 IMAD.MOV.U32 R2, RZ, RZ, R59 ;  /* 0x000000ffff02b224 */ /* 0x010fc600078e003b */
[----:B------:R-:W4:Y:S04]  /*386d0*/  LDL R59, [R1+0x2330] ;  /* 0x00233000013b7983 */ /* 0x000f280000100800 */
[----:B---3--:R-:W3:Y:S04]  /*386e0*/  @!P3 LDG.E.U8 R31, desc[UR42][R2.64] ;  /* 0x0000002a021fb981 */ /* 0x008ee8000c1e1100 */
        /* <DEDUP_REMOVED lines=17> */
[----:B------:R0:W3:Y:S04]  /*38800*/  @!P1 LDG.E.U8 R61, desc[UR42][R2.64] ;  /* 0x0000002a023d9981 */ /* 0x0000e8000c1e1100 */
[----:B------:R-:W0:Y:S04]  /*38810*/  LDL R2, [R1+0x22e8] ;  /* 0x0022e80001027983 */ /* 0x000e280000100800 */
[----:B------:R-:W0:Y:S01]  /*38820*/  LDL R3, [R1+0x2338] ;  /* 0x0023380001037983 */ /* 0x000e220000100800 */
[----:B------:R-:W-:Y:S02]  /*38830*/  PRMT R60, RZ, 0x7610, R60 ;  /* 0x00007610ff3c7816 */ /* 0x000fe4000000003c */
[----:B0-----:R-:W-:-:S04]  /*38840*/  @!P2 LOP3.LUT R3, R3, R2, RZ, 0x3c, !PT ;  /* 0x000000020303a212 */ /* 0x001fc800078e3cff */
[----:B------:R-:W-:-:S04]  /*38850*/  @!P2 LOP3.LUT R2, R3, R2, RZ, 0x3c, !PT ;  /* 0x000000020302a212 */ /* 0x000fc800078e3cff */
[----:B------:R-:W-:Y:S01]  /*38860*/  @!P2 LOP3.LUT R3, R3, R2, RZ, 0x3c, !PT ;  /* 0x000000020303a212 */ /* 0x000fe200078e3cff */
[----:B---3--:R0:W-:Y:S04]  /*38870*/  STL [R1+0x88], R61 ;  /* 0x0000883d01007387 */ /* 0x0081e80000100800 */
[----:B------:R1:W3:Y:S01]  /*38880*/  @!P2 LDG.E.U8 R60, desc[UR42][R2.64] ;  /* 0x0000002a023ca981 */ /* 0x0002e2000c1e1100 */
[----:B------:R-:W-:-:S03]  /*38890*/  PRMT R31, RZ, 0x7610, R31 ;  /* 0x00007610ff1f7816 */ /* 0x000fc6000000001f */
[----:B0-----:R-:W2:Y:S04]  /*388a0*/  LDL R61, [R1+0x2358] ;  /* 0x00235800013d7983 */ /* 0x001ea80000100800 */
[----:B------:R-:W1:Y:S04]  /*388b0*/  LDL R2, [R1+0x2300] ;  /* 0x0023000001027983 */ /* 0x000e680000100800 */
[----:B------:R-:W1:Y:S02]  /*388c0*/  LDL R3, [R1+0x2334] ;  /* 0x0023340001037983 */ /* 0x000e640000100800 */
[----:B-1----:R-:W-:-:S04]  /*388d0*/  @!P3 LOP3.LUT R3, R3, R2, RZ, 0x3c, !PT ;  /* 0x000000020303b212 */ /* 0x002fc800078e3cff */
[----:B------:R-:W-:-:S04]  /*388e0*/  @!P3 LOP3.LUT R2, R3, R2, RZ, 0x3c, !PT ;  /* 0x000000020302b212 */ /* 0x000fc800078e3cff */
[----:B------:R-:W-:-:S05]  /*388f0*/  @!P3 LOP3.LUT R3, R3, R2, RZ, 0x3c, !PT ;  /* 0x000000020303b212 */ /* 0x000fca00078e3cff */
[----:B------:R-:W2:Y:S04]  /*38900*/  @!P3 LDG.E.U8 R31, desc[UR42][R2.64] ;  /* 0x0000002a021fb981 */ /* 0x000ea8000c1e1100 */
[----:B---3--:R0:W-:Y:S04]  /*38910*/  STL [R1+0x84], R60 ;  /* 0x0000843c01007387 */ /* 0x0081e80000100800 */
[----:B0-----:R-:W3:Y:S04]  /*38920*/  LDL R60, [R1+0x2354] ;  /* 0x00235400013c7983 */ /* 0x001ee80000100800 */
[----:B--2---:R0:W-:Y:S04]  /*38930*/  STL [R1+0x80], R31 ;  /* 0x0000801f01007387 */ /* 0x0041e80000100800 */
[----:B0-----:R-:W2:Y:S04]  /*38940*/  LDL.LU R31, [R1+0x2968] ;  /* 0x00296800011f7983 */ /* 0x001ea80000300800 */
[----:B------:R-:W2:Y:S01]  /*38950*/  LDL R3, [R1+0x22fc] ;  /* 0x0022fc0001037983 */ /* 0x000ea20000100800 */
[----:B------:R-:W-:Y:S01]  /*38960*/  PRMT R0, RZ, 0x7610, R0 ;  /* 0x00007610ff007816 */ /* 0x000fe20000000000 */
[----:B----4-:R-:W-:-:S02]  /*38970*/  @!P0 IMAD.MOV.U32 R2, RZ, RZ, R59 ;  /* 0x000000ffff028224 */ /* 0x010fc400078e003b */
[----:B------:R-:W4:Y:S04]  /*38980*/  LDL R59, [R1+0x2350] ;  /* 0x00235000013b7983 */ /* 0x000f280000100800 */
[----:B--2---:R-:W2:Y:S04]  /*38990*/  @!P0 LDG.E.U8 R0, desc[UR42][R2.64] ;  /* 0x0000002a02008981 */ /* 0x004ea8000c1e1100 */
[----:B--2---:R0:W-:Y:S04]  /*389a0*/  STL [R1+0x7c], R0 ;  /* 0x00007c0001007387 */ /* 0x0041e80000100800 */
[----:B0-----:R-:W2:Y:S04]  /*389b0*/  LDL.LU R0, [R1+0x2964] ;  /* 0x0029640001007983 */ /* 0x001ea80000300800 */
[----:B------:R-:W2:Y:S04]  /*389c0*/  LDL R2, [R1+0x230c] ;  /* 0x00230c0001027983 */ /* 0x000ea80000100800 */
[----:B------:R-:W2:Y:S01]  /*389d0*/  LDL R3, [R1+0x2344] ;  /* 0x0023440001037983 */ /* 0x000ea20000100800 */
[----:B------:R-:W-:-:S02]  /*389e0*/  PRMT R58, RZ, 0x7610, R58 ;  /* 0x00007610ff3a7816 */ /* 0x000fc4000000003a */
[----:B--2---:R-:W-:-:S04]  /*389f0*/  @!P1 LOP3.LUT R3, R3, R2, RZ, 0x3c, !PT ;  /* 0x0000000203039212 */ /* 0x004fc800078e3cff */
[----:B------:R-:W-:-:S04]  /*38a00*/  @!P1 LOP3.LUT R2, R3, R2, RZ, 0x3c, !PT ;  /* 0x0000000203029212 */ /* 0x000fc800078e3cff */
[----:B------:R-:W-:-:S05]  /*38a10*/  @!P1 LOP3.LUT R3, R3, R2, RZ, 0x3c, !PT ;  /* 0x0000000203039212 */ /* 0x000fca00078e3cff */
[----:B------:R0:W2:Y:S04]  /*38a20*/  @!P1 LDG.E.U8 R58, desc[UR42][R2.64] ;  /* 0x0000002a023a9981 */ /* 0x0000a8000c1e1100 */
[----:B------:R-:W3:Y:S01]  /*38a30*/  LDL R3, [R1+0x2308] ;  /* 0x0023080001037983 */ /* 0x000ee20000100800 */
[----:B------:R-:W-:Y:S01]  /*38a40*/  PRMT R57, RZ, 0x7610, R57 ;  /* 0x00007610ff397816 */ /* 0x000fe20000000039 */
[----:B0-----:R-:W-:Y:S02]  /*38a50*/  @!P2 IMAD.MOV.U32 R2, RZ, RZ, R61 ;  /* 0x000000ffff02a224 */ /* 0x001fe400078e003d */
[----:B--2---:R0:W-:Y:S01]  /*38a60*/  STL [R1+0x78], R58 ;  /* 0x0000783a01007387 */ /* 0x0041e20000100800 */
[----:B------:R-:W-:-:S03]  /*38a70*/  PRMT R56, RZ, 0x7610, R56 ;  /* 0x00007610ff387816 */ /* 0x000fc60000000038 */
[----:B------:R-:W2:Y:S04]  /*38a80*/  LDL R61, [R1+0x2328] ;  /* 0x00232800013d7983 */ /* 0x000ea80000100800 */
[----:B---3--:R1:W3:Y:S04]  /*38a90*/  @!P2 LDG.E.U8 R57, desc[UR42][R2.64] ;  /* 0x0000002a0239a981 */ /* 0x0082e8000c1e1100 */
[----:B0-----:R-:W2:Y:S04]  /*38aa0*/  LDL R58, [R1+0x2364] ;  /* 0x00236400013a7983 */ /* 0x001ea80000100800 */
[----:B------:R-:W2:Y:S01]  /*38ab0*/  LDL R3, [R1+0x2320] ;  /* 0x0023200001037983 */ /* 0x000ea20000100800 */
[----:B-1----:R-:W-:-:S03]  /*38ac0*/  @!P3 IMAD.MOV.U32 R2, RZ, RZ, R60 ;  /* 0x000000ffff02b224 */ /* 0x002fc600078e003c */
[----:B---3--:R0:W-:Y:S01]  /*38ad0*/  STL [R1+0x74], R57 ;  /* 0x0000743901007387 */ /* 0x0081e20000100800 */
[----:B------:R-:W-:-:S03]  /*38ae0*/  PRMT R9, RZ, 0x7610, R9 ;  /* 0x00007610ff097816 */ /* 0x000fc60000000009 */
[----:B------:R-:W3:Y:S04]  /*38af0*/  LDL R60, [R1+0x2340] ;  /* 0x00234000013c7983 */ /* 0x000ee80000100800 */
[----:B--2---:R4:W2:Y:S04]  /*38b00*/  @!P3 LDG.E.U8 R56, desc[UR42][R2.64] ;  /* 0x0000002a0238b981 */ /* 0x0048a8000c1e1100 */
[----:B0-----:R-:W3:Y:S04]  /*38b10*/  LDL R57, [R1+0x2378] ;  /* 0x0023780001397983 */ /* 0x001ee80000100800 */
[----:B------:R-:W3:Y:S01]  /*38b20*/  LDL R3, [R1+0x231c] ;  /* 0x00231c0001037983 */ /* 0x000ee20000100800 */
[----:B----4-:R-:W-:-:S03]  /*38b30*/  @!P0 IMAD.MOV.U32 R2, RZ, RZ, R59 ;  /* 0x000000ffff028224 */ /* 0x010fc600078e003b */
[----:B--2---:R0:W-:Y:S01]  /*38b40*/  STL [R1+0x70], R56 ;  /* 0x0000703801007387 */ /* 0x0041e20000100800 */
[----:B------:R-:W-:Y:S02]  /*38b50*/  PRMT R11, RZ, 0x7610, R11 ;  /* 0x00007610ff0b7816 */ /* 0x000fe4000000000b */
[----:B------:R-:W-:Y:S02]  /*38b60*/  PRMT R5, RZ, 0x7610, R5 ;  /* 0x00007610ff057816 */ /* 0x000fe40000000005 */
[----:B------:R-:W-:Y:S01]  /*38b70*/  PRMT R7, RZ, 0x7610, R7 ;  /* 0x00007610ff077816 */ /* 0x000fe20000000007 */
[----:B------:R-:W2:Y:S04]  /*38b80*/  LDL R59, [R1+0x233c] ;  /* 0x00233c00013b7983 */ /* 0x000ea80000100800 */
[----:B---3--:R1:W3:Y:S04]  /*38b90*/  @!P0 LDG.E.U8 R9, desc[UR42][R2.64] ;  /* 0x0000002a02098981 */ /* 0x0082e8000c1e1100 */
[----:B0-----:R-:W4:Y:S04]  /*38ba0*/  LDL R56, [R1+0x2374] ;  /* 0x0023740001387983 */ /* 0x001f280000100800 */
[----:B------:R-:W2:Y:S01]  /*38bb0*/  LDL R3, [R1+0x232c] ;  /* 0x00232c0001037983 */ /* 0x000ea20000100800 */
[----:B-1----:R-:W-:-:S05]  /*38bc0*/  @!P1 IMAD.MOV.U32 R2, RZ, RZ, R58 ;  /* 0x000000ffff029224 */ /* 0x002fca00078e003a */
[----:B--2---:R0:W2:Y:S02]  /*38bd0*/  @!P1 LDG.E.U8 R11, desc[UR42][R2.64] ;  /* 0x0000002a020b9981 */ /* 0x0040a4000c1e1100 */
[----:B0-----:R-:W-:Y:S02]  /*38be0*/  @!P2 IMAD.MOV.U32 R2, RZ, RZ, R57 ;  /* 0x000000ffff02a224 */ /* 0x001fe400078e0039 */
[----:B------:R-:W-:Y:S01]  /*38bf0*/  @!P2 IMAD.MOV.U32 R3, RZ, RZ, R61 ;  /* 0x000000ffff03a224 */ /* 0x000fe200078e003d */
[----:B---3--:R0:W-:Y:S04]  /*38c00*/  STL [R1+0x6c], R9 ;  /* 0x00006c0901007387 */ /* 0x0081e80000100800 */
[----:B------:R-:W3:Y:S01]  /*38c10*/  LDL R58, [R1+0x234c] ;  /* 0x00234c00013a7983 */ /* 0x000ee20000100800 */
[----:B------:R-:W-:-:S02]  /*38c20*/  PRMT R8, RZ, 0x7610, R8 ;  /* 0x00007610ff087816 */ /* 0x000fc40000000008 */
[----:B------:R-:W-:Y:S01]  /*38c30*/  PRMT R10, RZ, 0x7610, R10 ;  /* 0x00007610ff0a7816 */ /* 0x000fe2000000000a */
[----:B------:R4:W3:Y:S01]  /*38c40*/  @!P2 LDG.E.U8 R5, desc[UR42][R2.64] ;  /* 0x0000002a0205a981 */ /* 0x0008e2000c1e1100 */
[----:B------:R-:W-:Y:S02]  /*38c50*/  PRMT R4, RZ, 0x7610, R4 ;  /* 0x00007610ff047816 */ /* 0x000fe40000000004 */
[----:B------:R-:W-:Y:S02]  /*38c60*/  PRMT R15, RZ, 0x7610, R15 ;  /* 0x00007610ff0f7816 */ /* 0x000fe4000000000f */
[----:B------:R-:W-:Y:S02]  /*38c70*/  PRMT R31, RZ, 0x7610, R31 ;  /* 0x00007610ff1f7816 */ /* 0x000fe4000000001f */
[----:B------:R-:W-:Y:S02]  /*38c80*/  PRMT R30, RZ, 0x7610, R30 ;  /* 0x00007610ff1e7816 */ /* 0x000fe4000000001e */
[----:B------:R-:W-:Y:S01]  /*38c90*/  PRMT R29, RZ, 0x7610, R29 ;  /* 0x00007610ff1d7816 */ /* 0x000fe2000000001d */
[----:B0-----:R-:W3:Y:S01]  /*38ca0*/  LDL R9, [R1+0x2370] ;  /* 0x0023700001097983 */ /* 0x001ee20000100800 */
[----:B------:R-:W-:-:S02]  /*38cb0*/  PRMT R28, RZ, 0x7610, R28 ;  /* 0x00007610ff1c7816 */ /* 0x000fc4000000001c */
[----:B------:R-:W-:Y:S02]  /*38cc0*/  PRMT R27, RZ, 0x7610, R27 ;  /* 0x00007610ff1b7816 */ /* 0x000fe4000000001b */
[----:B------:R-:W-:Y:S01]  /*38cd0*/  PRMT R26, RZ, 0x7610, R26 ;  /* 0x00007610ff1a7816 */ /* 0x000fe2000000001a */
[----:B----4-:R-:W-:Y:S02]  /*38ce0*/  @!P3 IMAD.MOV.U32 R2, RZ, RZ, R56 ;  /* 0x000000ffff02b224 */ /* 0x010fe400078e0038 */
[----:B------:R-:W-:Y:S01]  /*38cf0*/  @!P3 IMAD.MOV.U32 R3, RZ, RZ, R60 ;  /* 0x000000ffff03b224 */ /* 0x000fe200078e003c */
[----:B------:R-:W-:Y:S02]  /*38d00*/  PRMT R25, RZ, 0x7610, R25 ;  /* 0x00007610ff197816 */ /* 0x000fe40000000019 */
[----:B------:R-:W-:Y:S02]  /*38d10*/  PRMT R24, RZ, 0x7610, R24 ;  /* 0x00007610ff187816 */ /* 0x000fe40000000018 */
[----:B------:R-:W-:-:S02]  /*38d20*/  PRMT R23, RZ, 0x7610, R23 ;  /* 0x00007610ff177816 */ /* 0x000fc40000000017 */
[----:B------:R-:W-:Y:S01]  /*38d30*/  PRMT R22, RZ, 0x7610, R22 ;  /* 0x00007610ff167816 */ /* 0x000fe20000000016 */
[----:B------:R-:W4:Y:S01]  /*38d40*/  @!P3 LDG.E.U8 R7, desc[UR42][R2.64] ;  /* 0x0000002a0207b981 */ /* 0x000f22000c1e1100 */
[----:B------:R-:W-:Y:S02]  /*38d50*/  PRMT R21, RZ, 0x7610, R21 ;  /* 0x00007610ff157816 */ /* 0x000fe40000000015 */
[----:B------:R-:W-:Y:S02]  /*38d60*/  PRMT R20, RZ, 0x7610, R20 ;  /* 0x00007610ff147816 */ /* 0x000fe40000000014 */
[----:B------:R-:W-:Y:S02]  /*38d70*/  PRMT R19, RZ, 0x7610, R19 ;  /* 0x00007610ff137816 */ /* 0x000fe40000000013 */
[----:B------:R-:W-:Y:S02]  /*38d80*/  PRMT R18, RZ, 0x7610, R18 ;  /* 0x00007610ff127816 */ /* 0x000fe40000000012 */
[----:B------:R-:W-:-:S02]  /*38d90*/  PRMT R16, RZ, 0x7610, R16 ;  /* 0x00007610ff107816 */ /* 0x000fc40000000010 */
[----:B------:R-:W-:Y:S02]  /*38da0*/  PRMT R14, RZ, 0x7610, R14 ;  /* 0x00007610ff0e7816 */ /* 0x000fe4000000000e */
        /* <DEDUP_REMOVED lines=27> */
[----:B------:R-:W-:Y:S01]  /*38f60*/  PRMT R54, RZ, 0x7610, R54 ;  /* 0x00007610ff367816 */ /* 0x000fe20000000036 */
[----:B------:R-:W-:Y:S04]  /*38f70*/  LDS.U8 R61, [R0+UR4+0x448] ;  /* 0x00044804003d7984 */ /* 0x000fe80008000000 */
[----:B--2---:R0:W-:Y:S04]  /*38f80*/  STL [R1+0x68], R11 ;  /* 0x0000680b01007387 */ /* 0x0041e80000100800 */
[----:B------:R-:W2:Y:S04]  /*38f90*/  LDL R57, [R1+0x2348] ;  /* 0x0023480001397983 */ /* 0x000ea80000100800 */
[----:B------:R-:W-:Y:S04]  /*38fa0*/  LDS.U8 R60, [R0+UR4+0x408] ;  /* 0x00040804003c7984 */ /* 0x000fe80008000000 */
[----:B0-----:R-:W2:Y:S04]  /*38fb0*/  LDL R11, [R1+0x2384] ;  /* 0x00238400010b7983 */ /* 0x001ea80000100800 */
[----:B---3--:R0:W-:Y:S04]  /*38fc0*/  STL [R1+0x64], R5 ;  /* 0x0000640501007387 */ /* 0x0081e80000100800 */
[----:B------:R-:W3:Y:S04]  /*38fd0*/  LDL R56, [R1+0x2360] ;  /* 0x0023600001387983 */ /* 0x000ee80000100800 */
[----:B0-----:R-:W3:Y:S04]  /*38fe0*/  LDL R5, [R1+0x2398] ;  /* 0x0023980001057983 */ /* 0x001ee80000100800 */
[----:B----4-:R0:W-:Y:S04]  /*38ff0*/  STL [R1+0x60], R7 ;  /* 0x0000600701007387 */ /* 0x0101e80000100800 */
[----:B0-----:R-:W4:Y:S01]  /*39000*/  LDL R7, [R1+0x2394] ;  /* 0x0023940001077983 */ /* 0x001f220000100800 */
[----:B------:R-:W-:-:S02]  /*39010*/  @!P0 IMAD.MOV.U32 R2, RZ, RZ, R9 ;  /* 0x000000ffff028224 */ /* 0x000fc400078e0009 */
[----:B------:R-:W-:Y:S01]  /*39020*/  @!P0 IMAD.MOV.U32 R3, RZ, RZ, R59 ;  /* 0x000000ffff038224 */ /* 0x000fe200078e003b */
[----:B------:R-:W4:Y:S04]  /*39030*/  LDL R9, [R1+0x235c] ;  /* 0x00235c0001097983 */ /* 0x000f280000100800 */
[----:B------:R-:W-:Y:S04]  /*39040*/  LDS.U8 R59, [R0+UR4+0x440] ;  /* 0x00044004003b7984 */ /* 0x000fe80008000000 */
[----:B------:R0:W4:Y:S02]  /*39050*/  @!P0 LDG.E.U8 R8, desc[UR42][R2.64] ;  /* 0x0000002a02088981 */ /* 0x000124000c1e1100 */
[----:B0-----:R-:W-:-:S02]  /*39060*/  @!P1 IMAD.MOV.U32 R3, RZ, RZ, R58 ;  /* 0x000000ffff039224 */ /* 0x001fc400078e003a */
[----:B------:R-:W-:Y:S01]  /*39070*/  LDS.U8 R58, [R0+UR4+0x400] ;  /* 0x00040004003a7984 */ /* 0x000fe20008000000 */
[----:B--2---:R-:W-:-:S05]  /*39080*/  @!P1 IMAD.MOV.U32 R2, RZ, RZ, R11 ;  /* 0x000000ffff029224 */ /* 0x004fca00078e000b */
[----:B------:R0:W2:Y:S02]  /*39090*/  @!P1 LDG.E.U8 R10, desc[UR42][R2.64] ;  /* 0x0000002a020a9981 */ /* 0x0000a4000c1e1100 */
[----:B0-----:R-:W-:Y:S02]  /*390a0*/  @!P2 IMAD.MOV.U32 R3, RZ, RZ, R57 ;  /* 0x000000ffff03a224 */ /* 0x001fe400078e0039 */
[----:B---3--:R-:W-:Y:S01]  /*390b0*/  @!P2 IMAD.MOV.U32 R2, RZ, RZ, R5 ;  /* 0x000000ffff02a224 */ /* 0x008fe200078e0005 */
[----:B------:R-:W-:Y:S04]  /*390c0*/  LDS.U8 R57, [R0+UR4+0x48] ;  /* 0x0000480400397984 */ /* 0x000fe80008000000 */
[----:B------:R0:W3:Y:S02]  /*390d0*/  @!P2 LDG.E.U8 R4, desc[UR42][R2.64] ;  /* 0x0000002a0204a981 */ /* 0x0000e4000c1e1100 */
[----:B0-----:R-:W-:-:S02]  /*390e0*/  @!P3 IMAD.MOV.U32 R3, RZ, RZ, R56 ;  /* 0x000000ffff03b224 */ /* 0x001fc400078e0038 */
[----:B----4-:R-:W-:Y:S01]  /*390f0*/  @!P3 IMAD.MOV.U32 R2, RZ, RZ, R7 ;  /* 0x000000ffff02b224 */ /* 0x010fe200078e0007 */
[----:B------:R-:W-:Y:S04]  /*39100*/  LDS.U8 R56, [R0+UR4+0x8] ;  /* 0x0000080400387984 */ /* 0x000fe80008000000 */
[----:B------:R-:W4:Y:S04]  /*39110*/  @!P3 LDG.E.U8 R15, desc[UR42][R2.64] ;  /* 0x0000002a020fb981 */ /* 0x000f28000c1e1100 */
[----:B------:R0:W-:Y:S04]  /*39120*/  STL [R1+0x5c], R8 ;  /* 0x00005c0801007387 */ /* 0x0001e80000100800 */
[----:B------:R-:W4:Y:S04]  /*39130*/  LDL R11, [R1+0x236c] ;  /* 0x00236c00010b7983 */ /* 0x000f280000100800 */
[----:B0-----:R-:W4:Y:S04]  /*39140*/  LDL R8, [R1+0x2390] ;  /* 0x0023900001087983 */ /* 0x001f280000100800 */
[----:B--2---:R0:W-:Y:S04]  /*39150*/  STL [R1+0x58], R10 ;  /* 0x0000580a01007387 */ /* 0x0041e80000100800 */
[----:B------:R-:W2:Y:S04]  /*39160*/  LDL R5, [R1+0x2368] ;  /* 0x0023680001057983 */ /* 0x000ea80000100800 */
        /* <DEDUP_REMOVED lines=9> */
[----:B------:R-:W4:Y:S04]  /*39200*/  LDL R9, [R1+0x237c] ;  /* 0x00237c0001097983 */ /* 0x000f280000100800 */
[----:B------:R0:W4:Y:S02]  /*39210*/  @!P0 LDG.E.U8 R31, desc[UR42][R2.64] ;  /* 0x0000002a021f8981 */ /* 0x000124000c1e1100 */
[----:B0-----:R-:W-:-:S02]  /*39220*/  @!P1 IMAD.MOV.U32 R3, RZ, RZ, R11 ;  /* 0x000000ffff039224 */ /* 0x001fc400078e000b */
[----:B------:R-:W4:Y:S01]  /*39230*/  LDL R11, [R1+0x238c] ;  /* 0x00238c00010b7983 */ /* 0x000f220000100800 */
[----:B--2---:R-:W-:-:S03]  /*39240*/  @!P1 IMAD.MOV.U32 R2, RZ, RZ, R10 ;  /* 0x000000ffff029224 */ /* 0x004fc600078e000a */
[----:B------:R-:W2:Y:S04]  /*39250*/  LDL R10, [R1+0x23c4] ;  /* 0x0023c400010a7983 */ /* 0x000ea80000100800 */
[----:B------:R0:W2:Y:S02]  /*39260*/  @!P1 LDG.E.U8 R30, desc[UR42][R2.64] ;  /* 0x0000002a021e9981 */ /* 0x0000a4000c1e1100 */
[----:B0-----:R-:W-:Y:S02]  /*39270*/  @!P2 IMAD.MOV.U32 R3, RZ, RZ, R5 ;  /* 0x000000ffff03a224 */ /* 0x001fe400078e0005 */
[----:B------:R-:W2:Y:S01]  /*39280*/  LDL R5, [R1+0x2388] ;  /* 0x0023880001057983 */ /* 0x000ea20000100800 */
[----:B---3--:R-:W-:-:S03]  /*39290*/  @!P2 IMAD.MOV.U32 R2, RZ, RZ, R4 ;  /* 0x000000ffff02a224 */ /* 0x008fc600078e0004 */
[----:B------:R-:W3:Y:S04]  /*392a0*/  LDL R4, [R1+0x23d8] ;  /* 0x0023d80001047983 */ /* 0x000ee80000100800 */
[----:B------:R0:W3:Y:S02]  /*392b0*/  @!P2 LDG.E.U8 R29, desc[UR42][R2.64] ;  /* 0x0000002a021da981 */ /* 0x0000e4000c1e1100 */
[----:B0-----:R-:W-:Y:S02]  /*392c0*/  @!P3 IMAD.MOV.U32 R2, RZ, RZ, R7 ;  /* 0x000000ffff02b224 */ /* 0x001fe400078e0007 */
[----:B----4-:R-:W-:Y:S01]  /*392d0*/  @!P3 IMAD.MOV.U32 R3, RZ, RZ, R15 ;  /* 0x000000ffff03b224 */ /* 0x010fe200078e000f */
[----:B------:R-:W4:Y:S04]  /*392e0*/  LDL R7, [R1+0x23d4] ;  /* 0x0023d40001077983 */ /* 0x000f280000100800 */
[----:B------:R-:W4:Y:S04]  /*392f0*/  LDL R15, [R1+0x23a0] ;  /* 0x0023a000010f7983 */ /* 0x000f280000100800 */
[----:B------:R0:W4:Y:S02]  /*39300*/  @!P3 LDG.E.U8 R28, desc[UR42][R2.64] ;  /* 0x0000002a021cb981 */ /* 0x000124000c1e1100 */
[----:B0-----:R-:W-:-:S02]  /*39310*/  @!P0 IMAD.MOV.U32 R2, RZ, RZ, R8 ;  /* 0x000000ffff028224 */ /* 0x001fc400078e0008 */
        /* <DEDUP_REMOVED lines=10> */
[----:B---3--:R-:W-:Y:S01]  /*393c0*/  @!P2 IMAD.MOV.U32 R2, RZ, RZ, R4 ;  /* 0x000000ffff02a224 */ /* 0x008fe200078e0004 */
[----:B------:R-:W3:Y:S04]  /*393d0*/  LDL R5, [R1+0x23a8] ;  /* 0x0023a80001057983 */ /* 0x000ee80000100800 */
[----:B------:R-:W3:Y:S04]  /*393e0*/  LDL R4, [R1+0x23f8] ;  /* 0x0023f80001047983 */ /* 0x000ee80000100800 */
[----:B------:R4:W3:Y:S04]  /*393f0*/  @!P2 LDG.E.U8 R25, desc[UR42][R2.64] ;  /* 0x0000002a0219a981 */ /* 0x0008e8000c1e1100 */
[----:B------:R-:W-:Y:S01]  /*39400*/  STL [R1+0x4c], R31 ;  /* 0x00004c1f01007387 */ /* 0x000fe20000100800 */
[----:B----4-:R-:W-:-:S02]  /*39410*/  @!P3 IMAD.MOV.U32 R2, RZ, RZ, R7 ;  /* 0x000000ffff02b224 */ /* 0x010fc400078e0007 */
[----:B------:R-:W-:Y:S01]  /*39420*/  @!P3 IMAD.MOV.U32 R3, RZ, RZ, R15 ;  /* 0x000000ffff03b224 */ /* 0x000fe200078e000f */
[----:B------:R-:W4:Y:S04]  /*39430*/  LDL R7, [R1+0x23f4] ;  /* 0x0023f40001077983 */ /* 0x000f280000100800 */
[----:B------:R-:W4:Y:S04]  /*39440*/  LDL R15, [R1+0x23c0] ;  /* 0x0023c000010f7983 */ /* 0x000f280000100800 */
[----:B------:R0:W4:Y:S04]  /*39450*/  @!P3 LDG.E.U8 R24, desc[UR42][R2.64] ;  /* 0x0000002a0218b981 */ /* 0x000128000c1e1100 */
[----:B------:R-:W-:Y:S01]  /*39460*/  STL [R1+0x48], R30 ;  /* 0x0000481e01007387 */ /* 0x000fe20000100800 */
[----:B0-----:R-:W-:-:S02]  /*39470*/  @!P0 IMAD.MOV.U32 R2, RZ, RZ, R8 ;  /* 0x000000ffff028224 */ /* 0x001fc400078e0008 */
[----:B------:R-:W-:Y:S01]  /*39480*/  @!P0 IMAD.MOV.U32 R3, RZ, RZ, R9 ;  /* 0x000000ffff038224 */ /* 0x000fe200078e0009 */
[----:B------:R-:W4:Y:S04]  /*39490*/  LDL R8, [R1+0x23f0] ;  /* 0x0023f00001087983 */ /* 0x000f280000100800 */
[----:B------:R-:W4:Y:S04]  /*394a0*/  LDL R9, [R1+0x23bc] ;  /* 0x0023bc0001097983 */ /* 0x000f280000100800 */
[----:B------:R0:W4:Y:S04]  /*394b0*/  @!P0 LDG.E.U8 R23, desc[UR42][R2.64] ;  /* 0x0000002a02178981 */ /* 0x000128000c1e1100 */
[----:B------:R-:W-:Y:S01]  /*394c0*/  STL [R1+0x44], R29 ;  /* 0x0000441d01007387 */ /* 0x000fe20000100800 */
[----:B0-----:R-:W-:-:S03]  /*394d0*/  @!P1 IMAD.MOV.U32 R3, RZ, RZ, R11 ;  /* 0x000000ffff039224 */ /* 0x001fc600078e000b */
[----:B------:R-:W4:Y:S01]  /*394e0*/  LDL R11, [R1+0x23cc] ;  /* 0x0023cc00010b7983 */ /* 0x000f220000100800 */
[----:B--2---:R-:W-:-:S03]  /*394f0*/  @!P1 IMAD.MOV.U32 R2, RZ, RZ, R10 ;  /* 0x000000ffff029224 */ /* 0x004fc600078e000a */
[----:B------:R-:W2:Y:S04]  /*39500*/  LDL R10, [R1+0x2404] ;  /* 0x00240400010a7983 */ /* 0x000ea80000100800 */
[----:B------:R3:W2:Y:S04]  /*39510*/  @!P1 LDG.E.U8 R22, desc[UR42][R2.64] ;  /* 0x0000002a02169981 */ /* 0x0006a8000c1e1100 */
[----:B------:R-:W-:Y:S01]  /*39520*/  STL [R1+0x40], R28 ;  /* 0x0000401c01007387 */ /* 0x000fe20000100800 */
[----:B---3--:R-:W-:Y:S02]  /*39530*/  @!P2 IMAD.MOV.U32 R3, RZ, RZ, R5 ;  /* 0x000000ffff03a224 */ /* 0x008fe400078e0005 */
[----:B------:R-:W-:Y:S01]  /*39540*/  @!P2 IMAD.MOV.U32 R2, RZ, RZ, R4 ;  /* 0x000000ffff02a224 */ /* 0x000fe200078e0004 */
        /* <DEDUP_REMOVED lines=8> */
[----:B------:R0:W4:Y:S02]  /*395d0*/  @!P3 LDG.E.U8 R20, desc[UR42][R2.64] ;  /* 0x0000002a0214b981 */ /* 0x000124000c1e1100 */
[----:B0-----:R-:W-:-:S02]  /*395e0*/  @!P0 IMAD.MOV.U32 R2, RZ, RZ, R8 ;  /* 0x000000ffff028224 */ /* 0x001fc400078e0008 */
[----:B------:R-:W-:-:S05]  /*395f0*/  @!P0 IMAD.MOV.U32 R3, RZ, RZ, R9 ;  /* 0x000000ffff038224 */ /* 0x000fca00078e0009 */
[----:B------:R0:W4:Y:S02]  /*39600*/  @!P0 LDG.E.U8 R19, desc[UR42][R2.64] ;  /* 0x0000002a02138981 */ /* 0x000124000c1e1100 */
[----:B0-----:R-:W-:Y:S02]  /*39610*/  @!P1 IMAD.MOV.U32 R3, RZ, RZ, R11 ;  /* 0x000000ffff039224 */ /* 0x001fe400078e000b */
[----:B------:R-:W-:Y:S04]  /*39620*/  STL [R1+0x38], R26 ;  /* 0x0000381a01007387 */ /* 0x000fe80000100800 */
[----:B------:R-:W4:Y:S04]  /*39630*/  LDL R9, [R1+0x23dc] ;  /* 0x0023dc0001097983 */ /* 0x000f280000100800 */
[----:B------:R-:W4:Y:S04]  /*39640*/  LDL R8, [R1+0x2410] ;  /* 0x0024100001087983 */ /* 0x000f280000100800 */
[----:B------:R-:W-:Y:S04]  /*39650*/  STL [R1+0x34], R25 ;  /* 0x0000341901007387 */ /* 0x000fe80000100800 */
[----:B------:R-:W4:Y:S01]  /*39660*/  LDL R11, [R1+0x23ec] ;  /* 0x0023ec00010b7983 */ /* 0x000f220000100800 */
[----:B--2---:R-:W-:-:S03]  /*39670*/  @!P1 IMAD.MOV.U32 R2, RZ, RZ, R10 ;  /* 0x000000ffff029224 */ /* 0x004fc600078e000a */
[----:B------:R-:W2:Y:S04]  /*39680*/  LDL R10, [R1+0x2424] ;  /* 0x00242400010a7983 */ /* 0x000ea80000100800 */
[----:B------:R3:W2:Y:S02]  /*39690*/  @!P1 LDG.E.U8 R18, desc[UR42][R2.64] ;  /* 0x0000002a02129981 */ /* 0x0006a4000c1e1100 */
[----:B---3--:R-:W-:Y:S02]  /*396a0*/  @!P2 IMAD.MOV.U32 R3, RZ, RZ, R5 ;  /* 0x000000ffff03a224 */ /* 0x008fe400078e0005 */
[----:B------:R-:W-:-:S05]  /*396b0*/  @!P2 IMAD.MOV.U32 R2, RZ, RZ, R4 ;  /* 0x000000ffff02a224 */ /* 0x000fca00078e0004 */
[----:B------:R4:W3:Y:S02]  /*396c0*/  @!P2 LDG.E.U8 R16, desc[UR42][R2.64] ;  /* 0x0000002a0210a981 */ /* 0x0008e4000c1e1100 */
[----:B----4-:R-:W-:Y:S02]  /*396d0*/  @!P3 IMAD.MOV.U32 R2, RZ, RZ, R7 ;  /* 0x000000ffff02b224 */ /* 0x010fe400078e0007 */
[----:B------:R-:W-:-:S05]  /*396e0*/  @!P3 IMAD.MOV.U32 R3, RZ, RZ, R15 ;  /* 0x000000ffff03b224 */ /* 0x000fca00078e000f */
[----:B------:R0:W4:Y:S04]  /*396f0*/  @!P3 LDG.E.U8 R14, desc[UR42][R2.64] ;  /* 0x0000002a020eb981 */ /* 0x000128000c1e1100 */
[----:B------:R-:W-:Y:S04]  /*39700*/  STL [R1+0x30], R24 ;  /* 0x0000301801007387 */ /* 0x000fe80000100800 */
[----:B------:R-:W2:Y:S04]  /*39710*/  LDL R5, [R1+0x23e8] ;  /* 0x0023e80001057983 */ /* 0x000ea80000100800 */
[----:B------:R-:W2:Y:S04]  /*39720*/  LDL R4, [R1+0x2438] ;  /* 0x0024380001047983 */ /* 0x000ea80000100800 */
[----:B------:R-:W-:Y:S01]  /*39730*/  STL [R1+0x2c], R23 ;  /* 0x00002c1701007387 */ /* 0x000fe20000100800 */
[----:B0-----:R-:W-:-:S02]  /*39740*/  @!P0 IMAD.MOV.U32 R3, RZ, RZ, R9 ;  /* 0x000000ffff038224 */ /* 0x001fc400078e0009 */
[----:B------:R-:W-:-:S05]  /*39750*/  @!P0 IMAD.MOV.U32 R2, RZ, RZ, R8 ;  /* 0x000000ffff028224 */ /* 0x000fca00078e0008 */
[----:B------:R0:W2:Y:S02]  /*39760*/  @!P0 LDG.E.U8 R17, desc[UR42][R2.64] ;  /* 0x0000002a02118981 */ /* 0x0000a4000c1e1100 */
[----:B0-----:R-:W-:Y:S02]  /*39770*/  @!P1 IMAD.MOV.U32 R3, RZ, RZ, R11 ;  /* 0x000000ffff039224 */ /* 0x001fe400078e000b */
[----:B---3--:R0:W-:Y:S04]  /*39780*/  STL [R1+0x14], R16 ;  /* 0x0000141001007387 */ /* 0x0081e80000100800 */
[----:B------:R-:W3:Y:S04]  /*39790*/  LDL R7, [R1+0x2434] ;  /* 0x0024340001077983 */ /* 0x000ee80000100800 */
[----:B0-----:R-:W3:Y:S04]  /*397a0*/  LDL R16, [R1+0x2400] ;  /* 0x0024000001107983 */ /* 0x001ee80000100800 */
[----:B------:R-:W-:Y:S04]  /*397b0*/  STL [R1+0x28], R22 ;  /* 0x0000281601007387 */ /* 0x000fe80000100800 */
[----:B------:R-:W3:Y:S04]  /*397c0*/  LDL R15, [R1+0x23fc] ;  /* 0x0023fc00010f7983 */ /* 0x000ee80000100800 */
[----:B----4-:R0:W-:Y:S04]  /*397d0*/  STL [R1+0x10], R14 ;  /* 0x0000100e01007387 */ /* 0x0101e80000100800 */
[----:B0-----:R-:W4:Y:S04]  /*397e0*/  LDL R14, [R1+0x2430] ;  /* 0x00243000010e7983 */ /* 0x001f280000100800 */
[----:B------:R-:W-:Y:S04]  /*397f0*/  STL [R1+0x24], R21 ;  /* 0x0000241501007387 */ /* 0x000fe80000100800 */
[----:B------:R-:W4:Y:S04]  /*39800*/  LDL R9, [R1+0x240c] ;  /* 0x00240c0001097983 */ /* 0x000f280000100800 */
[----:B------:R-:W4:Y:S01]  /*39810*/  LDL R8, [R1+0x2444] ;  /* 0x0024440001087983 */ /* 0x000f220000100800 */
[----:B--2---:R-:W-:-:S03]  /*39820*/  @!P1 IMAD.MOV.U32 R2, RZ, RZ, R10 ;  /* 0x000000ffff029224 */ /* 0x004fc600078e000a */
[----:B------:R-:W-:Y:S04]  /*39830*/  STL [R1+0x20], R20 ;  /* 0x0000201401007387 */ /* 0x000fe80000100800 */
[----:B------:R-:W2:Y:S04]  /*39840*/  LDL R11, [R1+0x2408] ;  /* 0x00240800010b7983 */ /* 0x000ea80000100800 */
[----:B------:R-:W2:Y:S04]  /*39850*/  LDL R10, [R1+0x2458] ;  /* 0x00245800010a7983 */ /* 0x000ea80000100800 */
[----:B------:R0:W2:Y:S04]  /*39860*/  @!P1 LDG.E.U8 R13, desc[UR42][R2.64] ;  /* 0x0000002a020d9981 */ /* 0x0000a8000c1e1100 */
[----:B------:R-:W-:Y:S01]  /*39870*/  STL [R1+0x1c], R19 ;  /* 0x00001c1301007387 */ /* 0x000fe20000100800 */
[----:B0-----:R-:W-:-:S02]  /*39880*/  @!P2 IMAD.MOV.U32 R2, RZ, RZ, R4 ;  /* 0x000000ffff02a224 */ /* 0x001fc400078e0004 */
[----:B------:R-:W-:Y:S01]  /*39890*/  @!P2 IMAD.MOV.U32 R3, RZ, RZ, R5 ;  /* 0x000000ffff03a224 */ /* 0x000fe200078e0005 */
[----:B------:R-:W2:Y:S04]  /*398a0*/  LDL R4, [R1+0x2454] ;  /* 0x0024540001047983 */ /* 0x000ea80000100800 */
[----:B------:R-:W2:Y:S04]  /*398b0*/  LDL R5, [R1+0x2420] ;  /* 0x0024200001057983 */ /* 0x000ea80000100800 */
[----:B------:R3:W2:Y:S02]  /*398c0*/  @!P2 LDG.E.U8 R12, desc[UR42][R2.64] ;  /* 0x0000002a020ca981 */ /* 0x0006a4000c1e1100 */
[----:B---3--:R-:W-:-:S02]  /*398d0*/  @!P3 IMAD.MOV.U32 R2, RZ, RZ, R7 ;  /* 0x000000ffff02b224 */ /* 0x008fc400078e0007 */
[----:B------:R-:W-:-:S05]  /*398e0*/  @!P3 IMAD.MOV.U32 R3, RZ, RZ, R16 ;  /* 0x000000ffff03b224 */ /* 0x000fca00078e0010 */
[----:B------:R0:W3:Y:S02]  /*398f0*/  @!P3 LDG.E.U8 R6, desc[UR42][R2.64] ;  /* 0x0000002a0206b981 */ /* 0x0000e4000c1e1100 */
[----:B0-----:R-:W-:Y:S02]  /*39900*/  @!P0 IMAD.MOV.U32 R3, RZ, RZ, R15 ;  /* 0x000000ffff038224 */ /* 0x001fe400078e000f */
[----:B----4-:R-:W-:-:S05]  /*39910*/  @!P0 IMAD.MOV.U32 R2, RZ, RZ, R14 ;  /* 0x000000ffff028224 */ /* 0x010fca00078e000e */
[----:B------:R0:W4:Y:S02]  /*39920*/  @!P0 LDG.E.U8 R50, desc[UR42][R2.64] ;  /* 0x0000002a02328981 */ /* 0x000124000c1e1100 */
[----:B0-----:R-:W-:Y:S02]  /*39930*/  @!P1 IMAD.MOV.U32 R2, RZ, RZ, R8 ;  /* 0x000000ffff029224 */ /* 0x001fe400078e0008 */
[----:B------:R-:W-:-:S05]  /*39940*/  @!P1 IMAD.MOV.U32 R3, RZ, RZ, R9 ;  /* 0x000000ffff039224 */ /* 0x000fca00078e0009 */
[----:B------:R2:W4:Y:S02]  /*39950*/  @!P1 LDG.E.U8 R48, desc[UR42][R2.64] ;  /* 0x0000002a02309981 */ /* 0x000524000c1e1100 */
[----:B--2---:R-:W-:Y:S02]  /*39960*/  @!P2 IMAD.MOV.U32 R2, RZ, RZ, R10 ;  /* 0x000000ffff02a224 */ /* 0x004fe400078e000a */
[----:B------:R-:W-:-:S05]  /*39970*/  @!P2 IMAD.MOV.U32 R3, RZ, RZ, R11 ;  /* 0x000000ffff03a224 */ /* 0x000fca00078e000b */
[----:B------:R0:W2:Y:S04]  /*39980*/  @!P2 LDG.E.U8 R46, desc[UR42][R2.64] ;  /* 0x0000002a022ea981 */ /* 0x0000a8000c1e1100 */
[----:B------:R1:W-:Y:S04]  /*39990*/  STL [R1+0x8], R13 ;  /* 0x0000080d01007387 */ /* 0x0003e80000100800 */
[----:B-1----:R-:W2:Y:S04]  /*399a0*/  LDL R13, [R1+0x241c] ;  /* 0x00241c00010d7983 */ /* 0x002ea80000100800 */
[----:B------:R-:W-:Y:S04]  /*399b0*/  STL [R1+0x18], R18 ;  /* 0x0000181201007387 */ /* 0x000fe80000100800 */
[----:B------:R1:W-:Y:S01]  /*399c0*/  STL [R1+0x4], R12 ;  /* 0x0000040c01007387 */ /* 0x0003e20000100800 */
[----:B0-----:R-:W-:-:S02]  /*399d0*/  @!P3 IMAD.MOV.U32 R2, RZ, RZ, R4 ;  /* 0x000000ffff02b224 */ /* 0x001fc400078e0004 */
[----:B------:R-:W-:Y:S01]  /*399e0*/  @!P3 IMAD.MOV.U32 R3, RZ, RZ, R5 ;  /* 0x000000ffff03b224 */ /* 0x000fe200078e0005 */
[----:B------:R-:W2:Y:S04]  /*399f0*/  LDL R7, [R1+0x242c] ;  /* 0x00242c0001077983 */ /* 0x000ea80000100800 */
[----:B------:R0:W2:Y:S04]  /*39a00*/  @!P3 LDG.E.U8 R44, desc[UR42][R2.64] ;  /* 0x0000002a022cb981 */ /* 0x0000a8000c1e1100 */
[----:B-1----:R-:W2:Y:S04]  /*39a10*/  LDL R12, [R1+0x2450] ;  /* 0x00245000010c7983 */ /* 0x002ea80000100800 */
[----:B---3--:R1:W-:Y:S04]  /*39a20*/  STL [R1], R6 ;  /* 0x0000000601007387 */ /* 0x0083e80000100800 */
[----:B------:R-:W3:Y:S04]  /*39a30*/  LDL R15, [R1+0x2428] ;  /* 0x00242800010f7983 */ /* 0x000ee80000100800 */
[----:B------:R-:W3:Y:S04]  /*39a40*/  LDL R14, [R1+0x2478] ;  /* 0x00247800010e7983 */ /* 0x000ee80000100800 */
[----:B-1----:R-:W3:Y:S04]  /*39a50*/  LDL R6, [R1+0x2464] ;  /* 0x0024640001067983 */ /* 0x002ee80000100800 */
[----:B----4-:R-:W-:Y:S04]  /*39a60*/  STL [R1+0x28f0], R50 ;  /* 0x0028f03201007387 */ /* 0x010fe80000100800 */
[----:B------:R-:W4:Y:S04]  /*39a70*/  LDL R9, [R1+0x2440] ;  /* 0x0024400001097983 */ /* 0x000f280000100800 */
[----:B------:R-:W4:Y:S04]  /*39a80*/  LDL R8, [R1+0x2474] ;  /* 0x0024740001087983 */ /* 0x000f280000100800 */
[----:B------:R1:W-:Y:S04]  /*39a90*/  STL [R1+0xc], R17 ;  /* 0x00000c1101007387 */ /* 0x0003e80000100800 */
[----:B------:R-:W-:Y:S04]  /*39aa0*/  STL [R1+0x28f4], R48 ;  /* 0x0028f43001007387 */ /* 0x000fe80000100800 */
[----:B------:R-:W4:Y:S04]  /*39ab0*/  LDL R11, [R1+0x243c] ;  /* 0x00243c00010b7983 */ /* 0x000f280000100800 */
[----:B------:R-:W4:Y:S04]  /*39ac0*/  LDL R10, [R1+0x2470] ;  /* 0x00247000010a7983 */ /* 0x000f280000100800 */
[----:B--2---:R-:W-:Y:S04]  /*39ad0*/  STL [R1+0x28f8], R46 ;  /* 0x0028f82e01007387 */ /* 0x004fe80000100800 */
[----:B------:R-:W2:Y:S04]  /*39ae0*/  LDL R5, [R1+0x244c] ;  /* 0x00244c0001057983 */ /* 0x000ea80000100800 */
[----:B------:R-:W2:Y:S01]  /*39af0*/  LDL R4, [R1+0x2484] ;  /* 0x0024840001047983 */ /* 0x000ea20000100800 */
[----:B0-----:R-:W-:-:S02]  /*39b00*/  @!P0 IMAD.MOV.U32 R3, RZ, RZ, R13 ;  /* 0x000000ffff038224 */ /* 0x001fc400078e000d */
[----:B------:R-:W-:Y:S01]  /*39b10*/  @!P0 IMAD.MOV.U32 R2, RZ, RZ, R12 ;  /* 0x000000ffff028224 */ /* 0x000fe200078e000c */
[----:B------:R-:W-:Y:S04]  /*39b20*/  STL [R1+0x28fc], R44 ;  /* 0x0028fc2c01007387 */ /* 0x000fe80000100800 */
[----:B------:R-:W2:Y:S04]  /*39b30*/  LDL R13, [R1+0x2448] ;  /* 0x00244800010d7983 */ /* 0x000ea80000100800 */
[----:B------:R-:W2:Y:S04]  /*39b40*/  LDL R12, [R1+0x2498] ;  /* 0x00249800010c7983 */ /* 0x000ea80000100800 */
[----:B------:R0:W2:Y:S02]  /*39b50*/  @!P0 LDG.E.U8 R42, desc[UR42][R2.64] ;  /* 0x0000002a022a8981 */ /* 0x0000a4000c1e1100 */
[----:B0-----:R-:W-:-:S02]  /*39b60*/  @!P1 IMAD.MOV.U32 R3, RZ, RZ, R7 ;  /* 0x000000ffff039224 */ /* 0x001fc400078e0007 */
[----:B---3--:R-:W-:-:S05]  /*39b70*/  @!P1 IMAD.MOV.U32 R2, RZ, RZ, R6 ;  /* 0x000000ffff029224 */ /* 0x008fca00078e0006 */
[----:B------:R0:W3:Y:S02]  /*39b80*/  @!P1 LDG.E.U8 R40, desc[UR42][R2.64] ;  /* 0x0000002a02289981 */ /* 0x0000e4000c1e1100 */
[----:B0-----:R-:W-:Y:S02]  /*39b90*/  @!P2 IMAD.MOV.U32 R2, RZ, RZ, R14 ;  /* 0x000000ffff02a224 */ /* 0x001fe400078e000e */
[----:B------:R-:W-:-:S05]  /*39ba0*/  @!P2 IMAD.MOV.U32 R3, RZ, RZ, R15 ;  /* 0x000000ffff03a224 */ /* 0x000fca00078e000f */
[----:B------:R4:W3:Y:S02]  /*39bb0*/  @!P2 LDG.E.U8 R38, desc[UR42][R2.64] ;  /* 0x0000002a0226a981 */ /* 0x0008e4000c1e1100 */
[----:B----4-:R-:W-:Y:S02]  /*39bc0*/  @!P3 IMAD.MOV.U32 R2, RZ, RZ, R8 ;  /* 0x000000ffff02b224 */ /* 0x010fe400078e0008 */
[----:B------:R-:W-:-:S05]  /*39bd0*/  @!P3 IMAD.MOV.U32 R3, RZ, RZ, R9 ;  /* 0x000000ffff03b224 */ /* 0x000fca00078e0009 */
[----:B------:R0:W4:Y:S04]  /*39be0*/  @!P3 LDG.E.U8 R36, desc[UR42][R2.64] ;  /* 0x0000002a0224b981 */ /* 0x000128000c1e1100 */
[----:B--2---:R2:W4:Y:S01]  /*39bf0*/  @!P1 LDG.E.U8 R32, desc[UR42][R4.64] ;  /* 0x0000002a04209981 */ /* 0x004522000c1e1100 */
[----:B0-----:R-:W-:Y:S02]  /*39c00*/  @!P0 IMAD.MOV.U32 R2, RZ, RZ, R10 ;  /* 0x000000ffff028224 */ /* 0x001fe400078e000a */
[----:B------:R-:W-:-:S05]  /*39c10*/  @!P0 IMAD.MOV.U32 R3, RZ, RZ, R11 ;  /* 0x000000ffff038224 */ /* 0x000fca00078e000b */
[----:B------:R0:W4:Y:S01]  /*39c20*/  @!P0 LDG.E.U8 R34, desc[UR42][R2.64] ;  /* 0x0000002a02228981 */ /* 0x000122000c1e1100 */
[----:B--2---:R-:W-:Y:S01]  /*39c30*/  @!P2 IMAD.MOV.U32 R5, RZ, RZ, R13 ;  /* 0x000000ffff05a224 */ /* 0x004fe200078e000d */
[----:B0-----:R-:W-:Y:S01]  /*39c40*/  PRMT R2, RZ, 0x7610, R2 ;  /* 0x00007610ff027816 */ /* 0x001fe20000000002 */
[----:B------:R-:W-:Y:S01]  /*39c50*/  @!P2 IMAD.MOV.U32 R4, RZ, RZ, R12 ;  /* 0x000000ffff04a224 */ /* 0x000fe200078e000c */
[----:B------:R-:W-:Y:S04]  /*39c60*/  STL [R1+0x28e8], R42 ;  /* 0x0028e82a01007387 */ /* 0x000fe80000100800 */
[----:B------:R-:W2:Y:S04]  /*39c70*/  LDL R7, [R1+0x2460] ;  /* 0x0024600001077983 */ /* 0x000ea80000100800 */
[----:B------:R-:W2:Y:S04]  /*39c80*/  LDL R6, [R1+0x2494] ;  /* 0x0024940001067983 */ /* 0x000ea80000100800 */
[----:B------:R0:W2:Y:S04]  /*39c90*/  @!P2 LDG.E.U8 R2, desc[UR42][R4.64] ;  /* 0x0000002a0402a981 */ /* 0x0000a8000c1e1100 */
[----:B---3--:R-:W-:Y:S04]  /*39ca0*/  STL [R1+0x28ec], R40 ;  /* 0x0028ec2801007387 */ /* 0x008fe80000100800 */
[----:B------:R-:W3:Y:S04]  /*39cb0*/  LDL R15, [R1+0x245c] ;  /* 0x00245c00010f7983 */ /* 0x000ee80000100800 */
[----:B------:R-:W3:Y:S04]  /*39cc0*/  LDL R14, [R1+0x2490] ;  /* 0x00249000010e7983 */ /* 0x000ee80000100800 */
[----:B------:R-:W-:Y:S04]  /*39cd0*/  STL [R1+0x2900], R38 ;  /* 0x0029002601007387 */ /* 0x000fe80000100800 */
[----:B------:R-:W3:Y:S04]  /*39ce0*/  LDL R9, [R1+0x246c] ;  /* 0x00246c0001097983 */ /* 0x000ee80000100800 */
[----:B------:R-:W3:Y:S04]  /*39cf0*/  LDL R8, [R1+0x24a4] ;  /* 0x0024a40001087983 */ /* 0x000ee80000100800 */
[----:B----4-:R-:W-:Y:S04]  /*39d00*/  STL [R1+0x2904], R36 ;  /* 0x0029042401007387 */ /* 0x010fe80000100800 */
[----:B-1----:R-:W4:Y:S04]  /*39d10*/  LDL R17, [R1+0x2468] ;  /* 0x0024680001117983 */ /* 0x002f280000100800 */
[----:B------:R-:W4:Y:S04]  /*39d20*/  LDL R16, [R1+0x24b8] ;  /* 0x0024b80001107983 */ /* 0x000f280000100800 */
[----:B------:R-:W-:Y:S04]  /*39d30*/  STL [R1+0x2908], R34 ;  /* 0x0029082201007387 */ /* 0x000fe80000100800 */
[----:B------:R-:W4:Y:S04]  /*39d40*/  LDL R11, [R1+0x2480] ;  /* 0x00248000010b7983 */ /* 0x000f280000100800 */
[----:B------:R-:W4:Y:S04]  /*39d50*/  LDL R10, [R1+0x24b4] ;  /* 0x0024b400010a7983 */ /* 0x000f280000100800 */
[----:B------:R-:W-:Y:S04]  /*39d60*/  STL [R1+0x290c], R32 ;  /* 0x00290c2001007387 */ /* 0x000fe80000100800 */
[----:B------:R-:W4:Y:S04]  /*39d70*/  LDL R19, [R1+0x247c] ;  /* 0x00247c0001137983 */ /* 0x000f280000100800 */
[----:B------:R-:W4:Y:S01]  /*39d80*/  LDL R18, [R1+0x24b0] ;  /* 0x0024b00001127983 */ /* 0x000f220000100800 */
[----:B------:R-:W-:-:S02]  /*39d90*/  PRMT R3, RZ, 0x7610, R3 ;  /* 0x00007610ff037816 */ /* 0x000fc40000000003 */
[----:B0-----:R-:W-:-:S04]  /*39da0*/  PRMT R4, RZ, 0x7610, R4 ;  /* 0x00007610ff047816 */ /* 0x001fc80000000004 */
[----:B--2---:R3:W2:Y:S04]  /*39db0*/  @!P3 LDG.E.U8 R3, desc[UR42][R6.64] ;  /* 0x0000002a0603b981 */ /* 0x0046a8000c1e1100 */
[----:B------:R-:W-:Y:S04]  /*39dc0*/  STL [R1+0x2910], R2 ;  /* 0x0029100201007387 */ /* 0x000fe80000100800 */
[----:B------:R-:W2:Y:S04]  /*39dd0*/  LDL R13, [R1+0x248c] ;  /* 0x00248c00010d7983 */ /* 0x000ea80000100800 */
[----:B------:R-:W2:Y:S01]  /*39de0*/  LDL R12, [R1+0x24c4] ;  /* 0x0024c400010c7983 */ /* 0x000ea20000100800 */
[----:B------:R-:W-:Y:S01]  /*39df0*/  PRMT R5, RZ, 0x7610, R5 ;  /* 0x00007610ff057816 */ /* 0x000fe20000000005 */
[----:B---3--:R-:W-:-:S02]  /*39e00*/  @!P0 IMAD.MOV.U32 R7, RZ, RZ, R15 ;  /* 0x000000ffff078224 */ /* 0x008fc400078e000f */
[----:B------:R-:W-:-:S05]  /*39e10*/  @!P0 IMAD.MOV.U32 R6, RZ, RZ, R14 ;  /* 0x000000ffff068224 */ /* 0x000fca00078e000e */
[----:B------:R0:W3:Y:S02]  /*39e20*/  @!P0 LDG.E.U8 R4, desc[UR42][R6.64] ;  /* 0x0000002a06048981 */ /* 0x0000e4000c1e1100 */
[----:B0-----:R-:W-:Y:S02]  /*39e30*/  PRMT R6, RZ, 0x7610, R6 ;  /* 0x00007610ff067816 */ /* 0x001fe40000000006 */
[----:B------:R4:W3:Y:S01]  /*39e40*/  @!P1 LDG.E.U8 R5, desc[UR42][R8.64] ;  /* 0x0000002a08059981 */ /* 0x0008e2000c1e1100 */
[----:B------:R-:W-:Y:S01]  /*39e50*/  PRMT R7, RZ, 0x7610, R7 ;  /* 0x00007610ff077816 */ /* 0x000fe20000000007 */
[----:B----4-:R-:W-:Y:S02]  /*39e60*/  @!P2 IMAD.MOV.U32 R9, RZ, RZ, R17 ;  /* 0x000000ffff09a224 */ /* 0x010fe400078e0011 */
[----:B------:R-:W-:-:S05]  /*39e70*/  @!P2 IMAD.MOV.U32 R8, RZ, RZ, R16 ;  /* 0x000000ffff08a224 */ /* 0x000fca00078e0010 */
[----:B------:R0:W4:Y:S02]  /*39e80*/  @!P2 LDG.E.U8 R6, desc[UR42][R8.64] ;  /* 0x0000002a0806a981 */ /* 0x000124000c1e1100 */
[----:B0-----:R-:W-:Y:S02]  /*39e90*/  PRMT R8, RZ, 0x7610, R8 ;  /* 0x00007610ff087816 */ /* 0x001fe40000000008 */
[----:B------:R0:W4:Y:S02]  /*39ea0*/  @!P3 LDG.E.U8 R7, desc[UR42][R10.64] ;  /* 0x0000002a0a07b981 */ /* 0x000124000c1e1100 */
[----:B0-----:R-:W-:Y:S02]  /*39eb0*/  @!P0 IMAD.MOV.U32 R10, RZ, RZ, R18 ;  /* 0x000000ffff0a8224 */ /* 0x001fe400078e0012 */
[----:B------:R-:W-:-:S05]  /*39ec0*/  @!P0 IMAD.MOV.U32 R11, RZ, RZ, R19 ;  /* 0x000000ffff0b8224 */ /* 0x000fca00078e0013 */
[----:B------:R-:W4:Y:S01]  /*39ed0*/  @!P0 LDG.E.U8 R8, desc[UR42][R10.64] ;  /* 0x0000002a0a088981 */ /* 0x000f22000c1e1100 */
[----:B------:R-:W-:-:S03]  /*39ee0*/  PRMT R9, RZ, 0x7610, R9 ;  /* 0x00007610ff097816 */ /* 0x000fc60000000009 */
[----:B--2---:R0:W-:Y:S04]  /*39ef0*/  STL [R1+0x2914], R3 ;  /* 0x0029140301007387 */ /* 0x0041e80000100800 */
[----:B------:R-:W2:Y:S04]  /*39f00*/  LDL R20, [R1+0x2488] ;  /* 0x0024880001147983 */ /* 0x000ea80000100800 */
[----:B------:R-:W2:Y:S04]  /*39f10*/  LDL R15, [R1+0x24d8] ;  /* 0x0024d800010f7983 */ /* 0x000ea80000100800 */
[----:B------:R2:W2:Y:S04]  /*39f20*/  @!P1 LDG.E.U8 R9, desc[UR42][R12.64] ;  /* 0x0000002a0c099981 */ /* 0x0004a8000c1e1100 */
[----:B---3--:R-:W-:Y:S04]  /*39f30*/  STL [R1+0x2918], R4 ;  /* 0x0029180401007387 */ /* 0x008fe80000100800 */
[----:B------:R-:W3:Y:S04]  /*39f40*/  LDL R14, [R1+0x24a0] ;  /* 0x0024a000010e7983 */ /* 0x000ee80000100800 */
[----:B0-----:R-:W3:Y:S04]  /*39f50*/  LDL R3, [R1+0x24d4] ;  /* 0x0024d40001037983 */ /* 0x001ee80000100800 */
[----:B------:R0:W-:Y:S04]  /*39f60*/  STL [R1+0x291c], R5 ;  /* 0x00291c0501007387 */ /* 0x0001e80000100800 */
[----:B------:R-:W3:Y:S04]  /*39f70*/  LDL R17, [R1+0x249c] ;  /* 0x00249c0001117983 */ /* 0x000ee80000100800 */
[----:B------:R-:W3:Y:S04]  /*39f80*/  LDL R16, [R1+0x24d0] ;  /* 0x0024d00001107983 */ /* 0x000ee80000100800 */
[----:B----4-:R1:W-:Y:S04]  /*39f90*/  STL [R1+0x2920], R6 ;  /* 0x0029200601007387 */ /* 0x0103e80000100800 */
[----:B0-----:R-:W4:Y:S04]  /*39fa0*/  LDL R5, [R1+0x24e4] ;  /* 0x0024e40001057983 */ /* 0x001f280000100800 */
[----:B-1----:R-:W4:Y:S04]  /*39fb0*/  LDL R6, [R1+0x24ac] ;  /* 0x0024ac0001067983 */ /* 0x002f280000100800 */
[----:B------:R-:W-:Y:S04]  /*39fc0*/  STL [R1+0x2924], R7 ;  /* 0x0029240701007387 */ /* 0x000fe80000100800 */
[----:B------:R-:W4:Y:S04]  /*39fd0*/  LDL R4, [R1+0x24a8] ;  /* 0x0024a80001047983 */ /* 0x000f280000100800 */
[----:B------:R-:W4:Y:S04]  /*39fe0*/  LDL R2, [R1+0x24f8] ;  /* 0x0024f80001027983 */ /* 0x000f280000100800 */
[----:B------:R-:W-:Y:S04]  /*39ff0*/  STL [R1+0x2928], R8 ;  /* 0x0029280801007387 */ /* 0x000fe80000100800 */
[----:B------:R-:W4:Y:S04]  /*3a000*/  LDL R19, [R1+0x24c0] ;  /* 0x0024c00001137983 */ /* 0x000f280000100800 */
[----:B------:R-:W4:Y:S01]  /*3a010*/  LDL R18, [R1+0x24f4] ;  /* 0x0024f40001127983 */ /* 0x000f220000100800 */
[----:B------:R-:W-:Y:S01]  /*3a020*/  PRMT R10, RZ, 0x7610, R10 ;  /* 0x00007610ff0a7816 */ /* 0x000fe2000000000a */
[----:B--2---:R-:W-:-:S02]  /*3a030*/  @!P2 IMAD.MOV.U32 R12, RZ, RZ, R15 ;  /* 0x000000ffff0ca224 */ /* 0x004fc400078e000f */
[----:B------:R-:W-:Y:S01]  /*3a040*/  @!P2 IMAD.MOV.U32 R13, RZ, RZ, R20 ;  /* 0x000000ffff0da224 */ /* 0x000fe200078e0014 */
[----:B------:R0:W-:Y:S04]  /*3a050*/  STL [R1+0x292c], R9 ;  /* 0x00292c0901007387 */ /* 0x0001e80000100800 */
[----:B------:R-:W2:Y:S04]  /*3a060*/  LDL R21, [R1+0x24bc] ;  /* 0x0024bc0001157983 */ /* 0x000ea80000100800 */
[----:B------:R-:W2:Y:S01]  /*3a070*/  LDL R20, [R1+0x24f0] ;  /* 0x0024f00001147983 */ /* 0x000ea20000100800 */
[----:B------:R-:W-:-:S03]  /*3a080*/  PRMT R11, RZ, 0x7610, R11 ;  /* 0x00007610ff0b7816 */ /* 0x000fc6000000000b */
[----:B------:R1:W2:Y:S02]  /*3a090*/  @!P2 LDG.E.U8 R10, desc[UR42][R12.64] ;  /* 0x0000002a0c0aa981 */ /* 0x0002a4000c1e1100 */
[----:B-1----:R-:W-:Y:S02]  /*3a0a0*/  PRMT R12, RZ, 0x7610, R12 ;  /* 0x00007610ff0c7816 */ /* 0x002fe4000000000c */
[----:B------:R-:W-:Y:S01]  /*3a0b0*/  PRMT R13, RZ, 0x7610, R13 ;  /* 0x00007610ff0d7816 */ /* 0x000fe2000000000d */
[----:B---3--:R-:W-:Y:S02]  /*3a0c0*/  @!P3 IMAD.MOV.U32 R15, RZ, RZ, R14 ;  /* 0x000000ffff0fb224 */ /* 0x008fe400078e000e */
[----:B------:R-:W-:-:S05]  /*3a0d0*/  @!P3 IMAD.MOV.U32 R14, RZ, RZ, R3 ;  /* 0x000000ffff0eb224 */ /* 0x000fca00078e0003 */
[----:B------:R1:W3:Y:S02]  /*3a0e0*/  @!P3 LDG.E.U8 R11, desc[UR42][R14.64] ;  /* 0x0000002a0e0bb981 */ /* 0x0002e4000c1e1100 */
[----:B-1----:R-:W-:Y:S02]  /*3a0f0*/  @!P0 IMAD.MOV.U32 R14, RZ, RZ, R16 ;  /* 0x000000ffff0e8224 */ /* 0x002fe400078e0010 */
[----:B------:R-:W-:-:S05]  /*3a100*/  @!P0 IMAD.MOV.U32 R15, RZ, RZ, R17 ;  /* 0x000000ffff0f8224 */ /* 0x000fca00078e0011 */
[----:B------:R1:W3:Y:S01]  /*3a110*/  @!P0 LDG.E.U8 R12, desc[UR42][R14.64] ;  /* 0x0000002a0e0c8981 */ /* 0x0002e2000c1e1100 */
[----:B----4-:R-:W-:Y:S01]  /*3a120*/  @!P1 IMAD.MOV.U32 R16, RZ, RZ, R5 ;  /* 0x000000ffff109224 */ /* 0x010fe200078e0005 */
[----:B-1----:R-:W-:Y:S02]  /*3a130*/  PRMT R14, RZ, 0x7610, R14 ;  /* 0x00007610ff0e7816 */ /* 0x002fe4000000000e */
[----:B------:R-:W-:Y:S01]  /*3a140*/  PRMT R15, RZ, 0x7610, R15 ;  /* 0x00007610ff0f7816 */ /* 0x000fe2000000000f */
[----:B------:R-:W-:-:S05]  /*3a150*/  @!P1 IMAD.MOV.U32 R17, RZ, RZ, R6 ;  /* 0x000000ffff119224 */ /* 0x000fca00078e0006 */
[----:B------:R1:W4:Y:S02]  /*3a160*/  @!P1 LDG.E.U8 R13, desc[UR42][R16.64] ;  /* 0x0000002a100d9981 */ /* 0x000324000c1e1100 */
[----:B-1----:R-:W-:Y:S02]  /*3a170*/  @!P2 IMAD.MOV.U32 R16, RZ, RZ, R2 ;  /* 0x000000ffff10a224 */ /* 0x002fe400078e0002 */
[----:B------:R-:W-:Y:S01]  /*3a180*/  @!P2 IMAD.MOV.U32 R17, RZ, RZ, R4 ;  /* 0x000000ffff11a224 */ /* 0x000fe200078e0004 */
[----:B------:R2:W4:Y:S04]  /*3a190*/  @!P3 LDG.E.U8 R15, desc[UR42][R18.64] ;  /* 0x0000002a120fb981 */ /* 0x000528000c1e1100 */
[----:B------:R1:W4:Y:S01]  /*3a1a0*/  @!P2 LDG.E.U8 R14, desc[UR42][R16.64] ;  /* 0x0000002a100ea981 */ /* 0x000322000c1e1100 */
[----:B--2---:R-:W-:Y:S01]  /*3a1b0*/  @!P0 IMAD.MOV.U32 R18, RZ, RZ, R20 ;  /* 0x000000ffff128224 */ /* 0x004fe200078e0014 */
[----:B-1----:R-:W-:Y:S01]  /*3a1c0*/  PRMT R16, RZ, 0x7610, R16 ;  /* 0x00007610ff107816 */ /* 0x002fe20000000010 */
[----:B------:R-:W-:Y:S01]  /*3a1d0*/  @!P0 IMAD.MOV.U32 R19, RZ, RZ, R21 ;  /* 0x000000ffff138224 */ /* 0x000fe200078e0015 */
[----:B------:R-:W-:Y:S04]  /*3a1e0*/  STL [R1+0x2930], R10 ;  /* 0x0029300a01007387 */ /* 0x000fe80000100800 */
[----:B0-----:R-:W2:Y:S04]  /*3a1f0*/  LDL R9, [R1+0x24cc] ;  /* 0x0024cc0001097983 */ /* 0x001ea80000100800 */
[----:B------:R-:W2:Y:S04]  /*3a200*/  LDL R3, [R1+0x2504] ;  /* 0x0025040001037983 */ /* 0x000ea80000100800 */
[----:B------:R0:W2:Y:S04]  /*3a210*/  @!P0 LDG.E.U8 R16, desc[UR42][R18.64] ;  /* 0x0000002a12108981 */ /* 0x0000a8000c1e1100 */
[----:B---3--:R-:W-:Y:S04]  /*3a220*/  STL [R1+0x2934], R11 ;  /* 0x0029340b01007387 */ /* 0x008fe80000100800 */
[----:B------:R-:W3:Y:S04]  /*3a230*/  LDL R8, [R1+0x24c8] ;  /* 0x0024c80001087983 */ /* 0x000ee80000100800 */
[----:B------:R-:W3:Y:S04]  /*3a240*/  LDL R7, [R1+0x2518] ;  /* 0x0025180001077983 */ /* 0x000ee80000100800 */
[----:B------:R1:W-:Y:S04]  /*3a250*/  STL [R1+0x2938], R12 ;  /* 0x0029380c01007387 */ /* 0x0003e80000100800 */
[----:B------:R-:W3:Y:S04]  /*3a260*/  LDL R6, [R1+0x24e0] ;  /* 0x0024e00001067983 */ /* 0x000ee80000100800 */
[----:B------:R-:W3:Y:S04]  /*3a270*/  LDL R5, [R1+0x2514] ;  /* 0x0025140001057983 */ /* 0x000ee80000100800 */
[----:B----4-:R-:W-:Y:S04]  /*3a280*/  STL [R1+0x293c], R13 ;  /* 0x00293c0d01007387 */ /* 0x010fe80000100800 */
[----:B------:R-:W4:Y:S04]  /*3a290*/  LDL R4, [R1+0x24dc] ;  /* 0x0024dc0001047983 */ /* 0x000f280000100800 */
[----:B------:R-:W4:Y:S04]  /*3a2a0*/  LDL R2, [R1+0x2510] ;  /* 0x0025100001027983 */ /* 0x000f280000100800 */
[----:B------:R-:W-:Y:S04]  /*3a2b0*/  STL [R1+0x2940], R14 ;  /* 0x0029400e01007387 */ /* 0x000fe80000100800 */
[----:B------:R-:W-:Y:S04]  /*3a2c0*/  STL [R1+0x2944], R15 ;  /* 0x0029440f01007387 */ /* 0x000fe80000100800 */
[----:B-1----:R-:W4:Y:S04]  /*3a2d0*/  LDL R12, [R1+0x24ec] ;  /* 0x0024ec00010c7983 */ /* 0x002f280000100800 */
[----:B------:R-:W4:Y:S01]  /*3a2e0*/  LDL R11, [R1+0x2524] ;  /* 0x00252400010b7983 */ /* 0x000f220000100800 */
[----:B------:R-:W-:-:S02]  /*3a2f0*/  PRMT R17, RZ, 0x7610, R17 ;  /* 0x00007610ff117816 */ /* 0x000fc40000000011 */
[----:B0-----:R-:W-:Y:S01]  /*3a300*/  PRMT R18, RZ, 0x7610, R18 ;  /* 0x00007610ff127816 */ /* 0x001fe20000000012 */
[----:B--2---:R-:W-:Y:S02]  /*3a310*/  @!P1 IMAD.MOV.U32 R21, RZ, RZ, R9 ;  /* 0x000000ffff159224 */ /* 0x004fe400078e0009 */
[----:B------:R-:W-:Y:S01]  /*3a320*/  @!P1 IMAD.MOV.U32 R20, RZ, RZ, R3 ;  /* 0x000000ffff149224 */ /* 0x000fe200078e0003 */
[----:B------:R0:W-:Y:S04]  /*3a330*/  STL [R1+0x2948], R16 ;  /* 0x0029481001007387 */ /* 0x0001e80000100800 */
[----:B------:R-:W2:Y:S04]  /*3a340*/  LDL R9, [R1+0x24e8] ;  /* 0x0024e80001097983 */ /* 0x000ea80000100800 */
[----:B------:R-:W2:Y:S04]  /*3a350*/  LDL R3, [R1+0x2538] ;  /* 0x0025380001037983 */ /* 0x000ea80000100800 */
[----:B------:R3:W2:Y:S01]  /*3a360*/  @!P1 LDG.E.U8 R17, desc[UR42][R20.64] ;  /* 0x0000002a14119981 */ /* 0x0006a2000c1e1100 */
[----:B------:R-:W-:Y:S01]  /*3a370*/  PRMT R19, RZ, 0x7610, R19 ;  /* 0x00007610ff137816 */ /* 0x000fe20000000013 */
[----:B---3--:R-:W-:-:S02]  /*3a380*/  @!P2 IMAD.MOV.U32 R21, RZ, RZ, R8 ;  /* 0x000000ffff15a224 */ /* 0x008fc400078e0008 */
[----:B------:R-:W-:-:S05]  /*3a390*/  @!P2 IMAD.MOV.U32 R20, RZ, RZ, R7 ;  /* 0x000000ffff14a224 */ /* 0x000fca00078e0007 */
[----:B------:R1:W3:Y:S01]  /*3a3a0*/  @!P2 LDG.E.U8 R18, desc[UR42][R20.64] ;  /* 0x0000002a1412a981 */ /* 0x0002e2000c1e1100 */
[----:B------:R-:W-:Y:S02]  /*3a3b0*/  @!P3 IMAD.MOV.U32 R23, RZ, RZ, R6 ;  /* 0x000000ffff17b224 */ /* 0x000fe400078e0006 */
[----:B------:R-:W-:Y:S01]  /*3a3c0*/  @!P3 IMAD.MOV.U32 R22, RZ, RZ, R5 ;  /* 0x000000ffff16b224 */ /* 0x000fe200078e0005 */
[----:B-1----:R-:W-:-:S04]  /*3a3d0*/  PRMT R20, RZ, 0x7610, R20 ;  /* 0x00007610ff147816 */ /* 0x002fc80000000014 */
[----:B------:R4:W3:Y:S01]  /*3a3e0*/  @!P3 LDG.E.U8 R19, desc[UR42][R22.64] ;  /* 0x0000002a1613b981 */ /* 0x0008e2000c1e1100 */
[----:B------:R-:W-:Y:S01]  /*3a3f0*/  PRMT R21, RZ, 0x7610, R21 ;  /* 0x00007610ff157816 */ /* 0x000fe20000000015 */
[----:B----4-:R-:W-:Y:S02]  /*3a400*/  @!P0 IMAD.MOV.U32 R23, RZ, RZ, R4 ;  /* 0x000000ffff178224 */ /* 0x010fe400078e0004 */
[----:B------:R-:W-:-:S05]  /*3a410*/  @!P0 IMAD.MOV.U32 R22, RZ, RZ, R2 ;  /* 0x000000ffff168224 */ /* 0x000fca00078e0002 */
[----:B------:R1:W4:Y:S01]  /*3a420*/  @!P0 LDG.E.U8 R20, desc[UR42][R22.64] ;  /* 0x0000002a16148981 */ /* 0x000322000c1e1100 */
[----:B------:R-:W-:Y:S02]  /*3a430*/  @!P1 IMAD.MOV.U32 R25, RZ, RZ, R12 ;  /* 0x000000ffff199224 */ /* 0x000fe400078e000c */
[----:B------:R-:W-:-:S05]  /*3a440*/  @!P1 IMAD.MOV.U32 R24, RZ, RZ, R11 ;  /* 0x000000ffff189224 */ /* 0x000fca00078e000b */
[----:B------:R2:W4:Y:S01]  /*3a450*/  @!P1 LDG.E.U8 R21, desc[UR42][R24.64] ;  /* 0x0000002a18159981 */ /* 0x000522000c1e1100 */
[----:B-1----:R-:W-:Y:S01]  /*3a460*/  PRMT R22, RZ, 0x7610, R22 ;  /* 0x00007610ff167816 */ /* 0x002fe20000000016 */
[----:B--2---:R-:W-:Y:S02]  /*3a470*/  @!P2 IMAD.MOV.U32 R24, RZ, RZ, R3 ;  /* 0x000000ffff18a224 */ /* 0x004fe400078e0003 */
        /* <DEDUP_REMOVED lines=8> */
[----:B------:R-:W3:Y:S04]  /*3a500*/  LDL R15, [R1+0x250c] ;  /* 0x00250c00010f7983 */ /* 0x000ee80000100800 */
[----:B------:R-:W3:Y:S04]  /*3a510*/  LDL R14, [R1+0x2544] ;  /* 0x00254400010e7983 */ /* 0x000ee80000100800 */
[----:B------:R-:W-:Y:S04]  /*3a520*/  STL [R1+0x2954], R19 ;  /* 0x0029541301007387 */ /* 0x000fe80000100800 */
[----:B------:R-:W3:Y:S04]  /*3a530*/  LDL R6, [R1+0x2508] ;  /* 0x0025080001067983 */ /* 0x000ee80000100800 */
[----:B------:R-:W3:Y:S04]  /*3a540*/  LDL R5, [R1+0x2558] ;  /* 0x0025580001057983 */ /* 0x000ee80000100800 */
[----:B------:R-:W3:Y:S04]  /*3a550*/  LDL R4, [R1+0x2520] ;  /* 0x0025200001047983 */ /* 0x000ee80000100800 */
[----:B------:R-:W3:Y:S04]  /*3a560*/  LDL R2, [R1+0x2554] ;  /* 0x0025540001027983 */ /* 0x000ee80000100800 */
[----:B----4-:R1:W-:Y:S04]  /*3a570*/  STL [R1+0x2958], R20 ;  /* 0x0029581401007387 */ /* 0x0103e80000100800 */
[----:B------:R-:W4:Y:S04]  /*3a580*/  LDL R13, [R1+0x251c] ;  /* 0x00251c00010d7983 */ /* 0x000f280000100800 */
[----:B------:R-:W4:Y:S04]  /*3a590*/  LDL R12, [R1+0x2550] ;  /* 0x00255000010c7983 */ /* 0x000f280000100800 */
[----:B------:R-:W-:Y:S04]  /*3a5a0*/  STL [R1+0x295c], R21 ;  /* 0x00295c1501007387 */ /* 0x000fe80000100800 */
[----:B------:R-:W4:Y:S04]  /*3a5b0*/  LDL R3, [R1+0x2564] ;  /* 0x0025640001037983 */ /* 0x000f280000100800 */
[----:B------:R-:W4:Y:S01]  /*3a5c0*/  LDL R11, [R1+0x252c] ;  /* 0x00252c00010b7983 */ /* 0x000f220000100800 */
[----:B------:R-:W-:-:S03]  /*3a5d0*/  PRMT R23, RZ, 0x7610, R23 ;  /* 0x00007610ff177816 */ /* 0x000fc60000000017 */
[----:B------:R-:W4:Y:S01]  /*3a5e0*/  LDL R9, [R1+0x2578] ;  /* 0x0025780001097983 */ /* 0x000f220000100800 */
[----:B0-----:R-:W-:Y:S02]  /*3a5f0*/  PRMT R24, RZ, 0x7610, R24 ;  /* 0x00007610ff187816 */ /* 0x001fe40000000018 */
[----:B------:R-:W-:Y:S01]  /*3a600*/  PRMT R25, RZ, 0x7610, R25 ;  /* 0x00007610ff197816 */ /* 0x000fe20000000019 */
[----:B--2---:R-:W-:Y:S02]  /*3a610*/  @!P3 IMAD.MOV.U32 R27, RZ, RZ, R16 ;  /* 0x000000ffff1bb224 */ /* 0x004fe400078e0010 */
[----:B------:R-:W-:Y:S01]  /*3a620*/  @!P3 IMAD.MOV.U32 R26, RZ, RZ, R10 ;  /* 0x000000ffff1ab224 */ /* 0x000fe200078e000a */
[----:B------:R-:W-:Y:S04]  /*3a630*/  STL [R1+0x2960], R22 ;  /* 0x0029601601007387 */ /* 0x000fe80000100800 */
[----:B------:R-:W2:Y:S04]  /*3a640*/  LDL R10, [R1+0x2528] ;  /* 0x00252800010a7983 */ /* 0x000ea80000100800 */
[----:B------:R3:W2:Y:S04]  /*3a650*/  @!P3 LDG.E.U8 R23, desc[UR42][R26.64] ;  /* 0x0000002a1a17b981 */ /* 0x0006a8000c1e1100 */
[----:B-1----:R-:W2:Y:S04]  /*3a660*/  LDL R20, [R1+0x2548] ;  /* 0x0025480001147983 */ /* 0x002ea80000100800 */
[----:B------:R-:W2:Y:S04]  /*3a670*/  LDL R19, [R1+0x2560] ;  /* 0x0025600001137983 */ /* 0x000ea80000100800 */
[----:B------:R-:W2:Y:S04]  /*3a680*/  LDL R18, [R1+0x2594] ;  /* 0x0025940001127983 */ /* 0x000ea80000100800 */
[----:B------:R-:W2:Y:S04]  /*3a690*/  LDL R17, [R1+0x255c] ;  /* 0x00255c0001117983 */ /* 0x000ea80000100800 */
[----:B------:R-:W2:Y:S01]  /*3a6a0*/  LDL R16, [R1+0x2590] ;  /* 0x0025900001107983 */ /* 0x000ea20000100800 */
[----:B---3--:R-:W-:-:S02]  /*3a6b0*/  @!P0 IMAD.MOV.U32 R27, RZ, RZ, R8 ;  /* 0x000000ffff1b8224 */ /* 0x008fc400078e0008 */
[----:B------:R-:W-:Y:S02]  /*3a6c0*/  @!P0 IMAD.MOV.U32 R26, RZ, RZ, R7 ;  /* 0x000000ffff1a8224 */ /* 0x000fe400078e0007 */
[----:B------:R-:W-:Y:S02]  /*3a6d0*/  @!P1 IMAD.MOV.U32 R29, RZ, RZ, R15 ;  /* 0x000000ffff1d9224 */ /* 0x000fe400078e000f */
[----:B------:R-:W-:Y:S01]  /*3a6e0*/  @!P1 IMAD.MOV.U32 R28, RZ, RZ, R14 ;  /* 0x000000ffff1c9224 */ /* 0x000fe200078e000e */
[----:B------:R-:W3:Y:S04]  /*3a6f0*/  LDL R8, [R1+0x2540] ;  /* 0x0025400001087983 */ /* 0x000ee80000100800 */
[----:B------:R-:W3:Y:S04]  /*3a700*/  LDL R7, [R1+0x2574] ;  /* 0x0025740001077983 */ /* 0x000ee80000100800 */
[----:B------:R0:W3:Y:S04]  /*3a710*/  @!P0 LDG.E.U8 R24, desc[UR42][R26.64] ;  /* 0x0000002a1a188981 */ /* 0x0000e8000c1e1100 */
[----:B------:R1:W3:Y:S04]  /*3a720*/  @!P1 LDG.E.U8 R25, desc[UR42][R28.64] ;  /* 0x0000002a1c199981 */ /* 0x0002e8000c1e1100 */
[----:B------:R-:W3:Y:S04]  /*3a730*/  LDL R14, [R1+0x25a4] ;  /* 0x0025a400010e7983 */ /* 0x000ee80000100800 */
[----:B------:R-:W3:Y:S01]  /*3a740*/  LDL R15, [R1+0x256c] ;  /* 0x00256c00010f7983 */ /* 0x000ee20000100800 */
[----:B0-----:R-:W-:-:S02]  /*3a750*/  PRMT R26, RZ, 0x7610, R26 ;  /* 0x00007610ff1a7816 */ /* 0x001fc4000000001a */
[----:B------:R-:W-:Y:S01]  /*3a760*/  PRMT R27, RZ, 0x7610, R27 ;  /* 0x00007610ff1b7816 */ /* 0x000fe2000000001b */
[----:B-1----:R-:W-:Y:S02]  /*3a770*/  @!P2 IMAD.MOV.U32 R28, RZ, RZ, R5 ;  /* 0x000000ffff1ca224 */ /* 0x002fe400078e0005 */
        /* <DEDUP_REMOVED lines=9> */
[----:B0-----:R-:W-:Y:S01]  /*3a810*/  PRMT R28, RZ, 0x7610, R28 ;  /* 0x00007610ff1c7816 */ /* 0x001fe2000000001c */
[----:B----4-:R-:W-:-:S02]  /*3a820*/  @!P0 IMAD.MOV.U32 R31, RZ, RZ, R13 ;  /* 0x000000ffff1f8224 */ /* 0x010fc400078e000d */
[----:B------:R-:W-:Y:S01]  /*3a830*/  @!P0 IMAD.MOV.U32 R30, RZ, RZ, R12 ;  /* 0x000000ffff1e8224 */ /* 0x000fe200078e000c */
[----:B------:R-:W-:Y:S01]  /*3a840*/  PRMT R29, RZ, 0x7610, R29 ;  /* 0x00007610ff1d7816 */ /* 0x000fe2000000001d */
[----:B------:R-:W4:Y:S04]  /*3a850*/  LDL R13, [R1+0x2568] ;  /* 0x00256800010d7983 */ /* 0x000f280000100800 */
[----:B------:R0:W4:Y:S04]  /*3a860*/  @!P0 LDG.E.U8 R28, desc[UR42][R30.64] ;  /* 0x0000002a1e1c8981 */ /* 0x000128000c1e1100 */
[----:B------:R-:W4:Y:S01]  /*3a870*/  LDL R12, [R1+0x25b8] ;  /* 0x0025b800010c7983 */ /* 0x000f220000100800 */
[----:B0-----:R-:W-:-:S03]  /*3a880*/  @!P1 IMAD.MOV.U32 R30, RZ, RZ, R3 ;  /* 0x000000ffff1e9224 */ /* 0x001fc600078e0003 */
[----:B------:R-:W4:Y:S01]  /*3a890*/  LDL R3, [R1+0x2598] ;  /* 0x0025980001037983 */ /* 0x000f220000100800 */
[----:B------:R-:W-:-:S03]  /*3a8a0*/  @!P1 IMAD.MOV.U32 R31, RZ, RZ, R11 ;  /* 0x000000ffff1f9224 */ /* 0x000fc600078e000b */
[----:B------:R-:W4:Y:S04]  /*3a8b0*/  LDL R11, [R1+0x2580] ;  /* 0x00258000010b7983 */ /* 0x000f280000100800 */
[----:B------:R0:W4:Y:S02]  /*3a8c0*/  @!P1 LDG.E.U8 R29, desc[UR42][R30.64] ;  /* 0x0000002a1e1d9981 */ /* 0x000124000c1e1100 */
[----:B0-----:R-:W-:Y:S02]  /*3a8d0*/  @!P2 IMAD.MOV.U32 R30, RZ, RZ, R9 ;  /* 0x000000ffff1ea224 */ /* 0x001fe400078e0009 */
[----:B--2---:R-:W-:Y:S01]  /*3a8e0*/  @!P2 IMAD.MOV.U32 R31, RZ, RZ, R10 ;  /* 0x000000ffff1fa224 */ /* 0x004fe200078e000a */
[----:B------:R-:W2:Y:S04]  /*3a8f0*/  LDL R9, [R1+0x257c] ;  /* 0x00257c0001097983 */ /* 0x000ea80000100800 */
[----:B------:R-:W2:Y:S04]  /*3a900*/  LDL R10, [R1+0x25b4] ;  /* 0x0025b400010a7983 */ /* 0x000ea80000100800 */
[----:B------:R3:W2:Y:S02]  /*3a910*/  @!P2 LDG.E.U8 R33, desc[UR42][R30.64] ;  /* 0x0000002a1e21a981 */ /* 0x0006a4000c1e1100 */
[----:B---3--:R-:W-:-:S02]  /*3a920*/  @!P3 IMAD.MOV.U32 R31, RZ, RZ, R8 ;  /* 0x000000ffff1fb224 */ /* 0x008fc400078e0008 */
[----:B------:R-:W-:Y:S01]  /*3a930*/  @!P3 IMAD.MOV.U32 R30, RZ, RZ, R7 ;  /* 0x000000ffff1eb224 */ /* 0x000fe200078e0007 */
[----:B------:R-:W3:Y:S04]  /*3a940*/  LDL R8, [R1+0x25b0] ;  /* 0x0025b00001087983 */ /* 0x000ee80000100800 */
[----:B------:R-:W3:Y:S04]  /*3a950*/  LDL R7, [R1+0x258c] ;  /* 0x00258c0001077983 */ /* 0x000ee80000100800 */
[----:B------:R0:W3:Y:S02]  /*3a960*/  @!P3 LDG.E.U8 R35, desc[UR42][R30.64] ;  /* 0x0000002a1e23b981 */ /* 0x0000e4000c1e1100 */
[----:B0-----:R-:W-:-:S02]  /*3a970*/  @!P0 IMAD.MOV.U32 R31, RZ, RZ, R6 ;  /* 0x000000ffff1f8224 */ /* 0x001fc400078e0006 */
        /* <DEDUP_REMOVED lines=9> */
[----:B----4-:R-:W-:-:S02]  /*3aa10*/  @!P2 IMAD.MOV.U32 R30, RZ, RZ, R3 ;  /* 0x000000ffff1ea224 */ /* 0x010fc400078e0003 */
[----:B------:R-:W4:Y:S01]  /*3aa20*/  LDL R3, [R1+0x25a0] ;  /* 0x0025a00001037983 */ /* 0x000f220000100800 */
[----:B------:R-:W-:-:S05]  /*3aa30*/  @!P2 IMAD.MOV.U32 R31, RZ, RZ, R20 ;  /* 0x000000ffff1fa224 */ /* 0x000fca00078e0014 */
[----:B------:R0:W4:Y:S02]  /*3aa40*/  @!P2 LDG.E.U8 R41, desc[UR42][R30.64] ;  /* 0x0000002a1e29a981 */ /* 0x000124000c1e1100 */
[----:B0-----:R-:W-:Y:S02]  /*3aa50*/  @!P3 IMAD.MOV.U32 R30, RZ, RZ, R18 ;  /* 0x000000ffff1eb224 */ /* 0x001fe400078e0012 */
        /* <DEDUP_REMOVED lines=11> */
[----:B--2---:R-:W-:Y:S02]  /*3ab10*/  @!P3 IMAD.MOV.U32 R30, RZ, RZ, R10 ;  /* 0x000000ffff1eb224 */ /* 0x004fe400078e000a */
[----:B------:R-:W-:-:S05]  /*3ab20*/  @!P3 IMAD.MOV.U32 R31, RZ, RZ, R11 ;  /* 0x000000ffff1fb224 */ /* 0x000fca00078e000b */
[----:B------:R0:W2:Y:S02]  /*3ab30*/  @!P3 LDG.E.U8 R51, desc[UR42][R30.64] ;  /* 0x0000002a1e33b981 */ /* 0x0000a4000c1e1100 */
[----:B0-----:R-:W-:Y:S02]  /*3ab40*/  @!P0 IMAD.MOV.U32 R31, RZ, RZ, R9 ;  /* 0x000000ffff1f8224 */ /* 0x001fe400078e0009 */
[----:B---3--:R-:W-:-:S05]  /*3ab50*/  @!P0 IMAD.MOV.U32 R30, RZ, RZ, R8 ;  /* 0x000000ffff1e8224 */ /* 0x008fca00078e0008 */
[----:B------:R0:W3:Y:S02]  /*3ab60*/  @!P0 LDG.E.U8 R52, desc[UR42][R30.64] ;  /* 0x0000002a1e348981 */ /* 0x0000e4000c1e1100 */
[----:B0-----:R-:W-:Y:S02]  /*3ab70*/  @!P1 IMAD.MOV.U32 R31, RZ, RZ, R7 ;  /* 0x000000ffff1f9224 */ /* 0x001fe400078e0007 */
[----:B------:R-:W-:-:S05]  /*3ab80*/  @!P1 IMAD.MOV.U32 R30, RZ, RZ, R6 ;  /* 0x000000ffff1e9224 */ /* 0x000fca00078e0006 */
[----:B------:R0:W2:Y:S02]  /*3ab90*/  @!P1 LDG.E.U8 R53, desc[UR42][R30.64] ;  /* 0x0000002a1e359981 */ /* 0x0000a4000c1e1100 */
[----:B0-----:R-:W-:Y:S02]  /*3aba0*/  @!P2 IMAD.MOV.U32 R30, RZ, RZ, R4 ;  /* 0x000000ffff1ea224 */ /* 0x001fe400078e0004 */
[----:B------:R-:W-:Y:S01]  /*3abb0*/  @!P2 IMAD.MOV.U32 R31, RZ, RZ, R5 ;  /* 0x000000ffff1fa224 */ /* 0x000fe200078e0005 */
[----:B------:R-:W-:Y:S04]  /*3abc0*/  LDS.U8 R4, [R0+UR4+0x480] ;  /* 0x0004800400047984 */ /* 0x000fe80008000000 */
[----:B------:R0:W2:Y:S02]  /*3abd0*/  @!P2 LDG.E.U8 R55, desc[UR42][R30.64] ;  /* 0x0000002a1e37a981 */ /* 0x0000a4000c1e1100 */
[----:B0-----:R-:W-:-:S02]  /*3abe0*/  @!P3 IMAD.MOV.U32 R30, RZ, RZ, R2 ;  /* 0x000000ffff1eb224 */ /* 0x001fc400078e0002 */
[----:B------:R-:W-:Y:S01]  /*3abf0*/  LDS.U8 R2, [R0+UR4+0xc8] ;  /* 0x0000c80400027984 */ /* 0x000fe20008000000 */
[----:B----4-:R-:W-:-:S03]  /*3ac00*/  @!P3 IMAD.MOV.U32 R31, RZ, RZ, R3 ;  /* 0x000000ffff1fb224 */ /* 0x010fc600078e0003 */
[----:B------:R-:W0:Y:S04]  /*3ac10*/  LDS.U8 R3, [R0+UR4+0x88] ;  /* 0x0000880400037984 */ /* 0x000e280008000000 */
[----:B------:R1:W4:Y:S04]  /*3ac20*/  @!P3 LDG.E.U8 R54, desc[UR42][R30.64] ;  /* 0x0000002a1e36b981 */ /* 0x000328000c1e1100 */
[----:B-1----:R-:W-:Y:S04]  /*3ac30*/  LDS.U8 R30, [R0+UR4] ;  /* 0x00000004001e7984 */ /* 0x002fe80008000000 */
[----:B------:R-:W-:Y:S04]  /*3ac40*/  LDS.U8 R31, [R0+UR4+0x40] ;  /* 0x00004004001f7984 */ /* 0x000fe80008000000 */
[----:B0-----:R-:W-:Y:S04]  /*3ac50*/  STL [R1+0xb38], R3 ;  /* 0x000b380301007387 */ /* 0x001fe80000100800 */
[----:B------:R-:W-:Y:S04]  /*3ac60*/  STL [R1+0xb30], R2 ;  /* 0x000b300201007387 */ /* 0x000fe80000100800 */
[----:B------:R-:W0:Y:S04]  /*3ac70*/  LDS.U8 R3, [R0+UR4+0x80] ;  /* 0x0000800400037984 */ /* 0x000e280008000000 */
[----:B------:R-:W1:Y:S04]  /*3ac80*/  LDS.U8 R2, [R0+UR4+0xc0] ;  /* 0x0000c00400027984 */ /* 0x000e680008000000 */
[----:B0-----:R-:W-:Y:S04]  /*3ac90*/  STL [R1+0xb44], R3 ;  /* 0x000b440301007387 */ /* 0x001fe80000100800 */
[----:B-1----:R-:W-:Y:S04]  /*3aca0*/  STL [R1+0xb40], R2 ;  /* 0x000b400201007387 */ /* 0x002fe80000100800 */
[----:B------:R-:W0:Y:S04]  /*3acb0*/  LDS.U8 R3, [R0+UR4+0x488] ;  /* 0x0004880400037984 */ /* 0x000e280008000000 */
[----:B------:R-:W1:Y:S04]  /*3acc0*/  LDS.U8 R2, [R0+UR4+0x4c8] ;  /* 0x0004c80400027984 */ /* 0x000e680008000000 */
[----:B0-----:R-:W-:Y:S04]  /*3acd0*/  STL [R1+0xb54], R3 ;  /* 0x000b540301007387 */ /* 0x001fe80000100800 */
[----:B-1----:R-:W-:Y:S04]  /*3ace0*/  STL [R1+0xb50], R2 ;  /* 0x000b500201007387 */ /* 0x002fe80000100800 */
[----:B------:R-:W0:Y:S04]  /*3acf0*/  LDS.U8 R3, [R0+UR4+0x4c0] ;  /* 0x0004c00400037984 */ /* 0x000e280008000000 */
[----:B------:R-:W1:Y:S04]  /*3ad00*/  LDS.U8 R2, [R0+UR4+0x800] ;  /* 0x0008000400027984 */ /* 0x000e680008000000 */
[----:B------:R-:W-:Y:S04]  /*3ad10*/  STL [R1+0xb64], R4 ;  /* 0x000b640401007387 */ /* 0x000fe80000100800 */
[----:B------:R-:W1:Y:S04]  /*3ad20*/  LDS.U8 R4, [R0+UR4+0x840] ;  /* 0x0008400400047984 */ /* 0x000e680008000000 */
[----:B0-----:R-:W-:Y:S04]  /*3ad30*/  STL [R1+0xb5c], R3 ;  /* 0x000b5c0301007387 */ /* 0x001fe80000100800 */
[----:B------:R-:W0:Y:S04]  /*3ad40*/  LDS.U8 R3, [R0+UR4+0x888] ;  /* 0x0008880400037984 */ /* 0x000e280008000000 */
[----:B-1----:R-:W-:Y:S04]  /*3ad50*/  STL [R1+0xc4c], R2 ;  /* 0x000c4c0201007387 */ /* 0x002fe80000100800 */
[----:B------:R-:W1:Y:S04]  /*3ad60*/  LDS.U8 R2, [R0+UR4+0x8c8] ;  /* 0x0008c80400027984 */ /* 0x000e680008000000 */
[----:B------:R-:W-:Y:S04]  /*3ad70*/  STL [R1+0xc48], R4 ;  /* 0x000c480401007387 */ /* 0x000fe80000100800 */
[----:B------:R-:W3:Y:S04]  /*3ad80*/  LDS.U8 R4, [R0+UR4+0x808] ;  /* 0x0008080400047984 */ /* 0x000ee80008000000 */
[----:B0-----:R-:W-:Y:S04]  /*3ad90*/  STL [R1+0xccc], R3 ;  /* 0x000ccc0301007387 */ /* 0x001fe80000100800 */
[----:B------:R-:W0:Y:S04]  /*3ada0*/  LDS.U8 R3, [R0+UR4+0x848] ;  /* 0x0008480400037984 */ /* 0x000e280008000000 */
[----:B-1----:R-:W-:Y:S04]  /*3adb0*/  STL [R1+0xcc8], R2 ;  /* 0x000cc80201007387 */ /* 0x002fe80000100800 */
[----:B------:R-:W1:Y:S04]  /*3adc0*/  LDS.U8 R2, [R0+UR4+0x880] ;  /* 0x0008800400027984 */ /* 0x000e680008000000 */
[----:B---3--:R-:W-:Y:S04]  /*3add0*/  STL [R1+0xc54], R4 ;  /* 0x000c540401007387 */ /* 0x008fe80000100800 */
        /* <DEDUP_REMOVED lines=77> */
[----:B---3--:R3:W-:Y:S02]  /*3b2b0*/  STL [R1+0x26cc], R4 ;  /* 0x0026cc0401007387 */ /* 0x0087e40000100800 */
[----:B---3--:R-:W-:Y:S01]  /*3b2c0*/  LOP3.LUT R4, R0, 0x10, RZ, 0x3c, !PT ;  /* 0x0000001000047812 */ /* 0x008fe200078e3cff */
[----:B------:R-:W3:Y:S04]  /*3b2d0*/  S2R R50, SR_TID.X ;  /* 0x0000000000327919 */ /* 0x000ee80000002100 */
[----:B------:R-:W-:Y:S04]  /*3b2e0*/  LDS.U8 R5, [R4+UR4+0x1c80] ;  /* 0x001c800404057984 */ /* 0x000fe80008000000 */
[----:B0-----:R-:W-:Y:S04]  /*3b2f0*/  STL [R1+0x2658], R3 ;  /* 0x0026580301007387 */ /* 0x001fe80000100800 */
[----:B------:R-:W0:Y:S04]  /*3b300*/  LDS.U8 R3, [R0+UR4+0x1c80] ;  /* 0x001c800400037984 */ /* 0x000e280008000000 */
[----:B-1----:R-:W-:Y:S04]  /*3b310*/  STL [R1+0x2654], R2 ;  /* 0x0026540201007387 */ /* 0x002fe80000100800 */
[----:B------:R-:W1:Y:S04]  /*3b320*/  LDS.U8 R2, [R0+UR4+0x1cc0] ;  /* 0x001cc00400027984 */ /* 0x000e680008000000 */
[----:B------:R-:W-:Y:S04]  /*3b330*/  STL [R1+0x2770], R0 ;  /* 0x0027700001007387 */ /* 0x000fe80000100800 */
[----:B------:R-:W2:Y:S04]  /*3b340*/  LDS.U8 R0, [R4+UR4] ;  /* 0x0000000404007984 */ /* 0x000ea80008000000 */
[----:B0-----:R-:W-:Y:S04]  /*3b350*/  STL [R1+0x26d8], R3 ;  /* 0x0026d80301007387 */ /* 0x001fe80000100800 */
[----:B-1----:R-:W-:Y:S04]  /*3b360*/  STL [R1+0x26d4], R2 ;  /* 0x0026d40201007387 */ /* 0x002fe80000100800 */
[----:B------:R-:W0:Y:S04]  /*3b370*/  LDS.U8 R3, [R4+UR4+0x40] ;  /* 0x0000400404037984 */ /* 0x000e280008000000 */
[----:B------:R-:W1:Y:S04]  /*3b380*/  LDS.U8 R2, [R4+UR4+0x88] ;  /* 0x0000880404027984 */ /* 0x000e680008000000 */
[----:B--2---:R-:W-:Y:S04]  /*3b390*/  STL [R1+0x7ac], R0 ;  /* 0x0007ac0001007387 */ /* 0x004fe80000100800 */
[----:B------:R-:W2:Y:S04]  /*3b3a0*/  LDS.U8 R0, [R4+UR4+0xc8] ;  /* 0x0000c80404007984 */ /* 0x000ea80008000000 */
[----:B0-----:R-:W-:Y:S04]  /*3b3b0*/  STL [R1+0x7a8], R3 ;  /* 0x0007a80301007387 */ /* 0x001fe80000100800 */
[----:B------:R-:W0:Y:S04]  /*3b3c0*/  LDS.U8 R3, [R4+UR4+0x8] ;  /* 0x0000080404037984 */ /* 0x000e280008000000 */
[----:B-1----:R-:W-:Y:S04]  /*3b3d0*/  STL [R1+0xbdc], R2 ;  /* 0x000bdc0201007387 */ /* 0x002fe80000100800 */
        /* <DEDUP_REMOVED lines=16> */
[----:B-1----:R-:W-:Y:S04]  /*3b4e0*/  STL [R1+0xbe8], R2 ;  /* 0x000be80201007387 */ /* 0x002fe80000100800 */
[----:B------:R-:W0:Y:S04]  /*3b4f0*/  LDS.U8 R3, [R4+UR4+0x448] ;  /* 0x0004480404037984 */ /* 0x000e280008000000 */
[----:B------:R-:W-:Y:S04]  /*3b500*/  LDS.U8 R2, [R4+UR4+0x480] ;  /* 0x0004800404027984 */ /* 0x000fe80008000000 */
[----:B--2---:R-:W-:Y:S04]  /*3b510*/  STL [R1+0x834], R0 ;  /* 0x0008340001007387 */ /* 0x004fe80000100800 */
[----:B------:R-:W1:Y:S04]  /*3b520*/  LDS.U8 R0, [R4+UR4+0x4c0] ;  /* 0x0004c00404007984 */ /* 0x000e680008000000 */
[----:B0-----:R-:W-:Y:S04]  /*3b530*/  STL [R1+0x830], R3 ;  /* 0x0008300301007387 */ /* 0x001fe80000100800 */
[----:B-1----:R-:W-:Y:S04]  /*3b540*/  STL [R1+0x2788], R0 ;  /* 0x0027880001007387 */ /* 0x002fe80000100800 */
[----:B------:R-:W-:Y:S04]  /*3b550*/  STL [R1+0xbf4], R2 ;  /* 0x000bf40201007387 */ /* 0x000fe80000100800 */
[----:B------:R-:W0:Y:S04]  /*3b560*/  LDS.U8 R3, [R4+UR4+0x800] ;  /* 0x0008000404037984 */ /* 0x000e280008000000 */
[----:B------:R-:W1:Y:S04]  /*3b570*/  LDS.U8 R2, [R4+UR4+0x840] ;  /* 0x0008400404027984 */ /* 0x000e680008000000 */
        /* <DEDUP_REMOVED lines=82> */
[----:B------:R-:W1:Y:S04]  /*3baa0*/  LDS.U8 R2, [R4+UR4+0x1cc8] ;  /* 0x001cc80404027984 */ /* 0x000e680008000000 */
[----:B--2---:R-:W-:Y:S04]  /*3bab0*/  STL [R1+0x266c], R0 ;  /* 0x00266c0001007387 */ /* 0x004fe80000100800 */
[----:B------:R-:W2:Y:S04]  /*3bac0*/  LDS.U8 R0, [R4+UR4+0x1c08] ;  /* 0x001c080404007984 */ /* 0x000ea80008000000 */
[----:B0-----:R-:W-:Y:S04]  /*3bad0*/  STL [R1+0x26f0], R3 ;  /* 0x0026f00301007387 */ /* 0x001fe80000100800 */
[----:B-1----:R3:W-:Y:S04]  /*3bae0*/  STL [R1+0x26ec], R2 ;  /* 0x0026ec0201007387 */ /* 0x0027e80000100800 */
[----:B--2---:R-:W-:Y:S04]  /*3baf0*/  STL [R1+0x2678], R0 ;  /* 0x0026780001007387 */ /* 0x004fe80000100800 */
[----:B------:R-:W0:Y:S01]  /*3bb00*/  LDS.U8 R0, [R4+UR4+0x1c48] ;  /* 0x001c480404007984 */ /* 0x000e220008000000 */
[----:B---3--:R-:W-:-:S02]  /*3bb10*/  LOP3.LUT R2, R50, 0x3, RZ, 0xc0, !PT ;  /* 0x0000000332027812 */ /* 0x008fc400078ec0ff */
[----:B------:R-:W-:-:S03]  /*3bb20*/  SHF.R.U32.HI R3, RZ, 0x2, R50 ;  /* 0x00000002ff037819 */ /* 0x000fc60000011632 */
[----:B------:R-:W-:Y:S01]  /*3bb30*/  IMAD R2, R2, 0x110, RZ ;  /* 0x0000011002027824 */ /* 0x000fe200078e02ff */
[----:B------:R-:W-:-:S04]  /*3bb40*/  SGXT.U32 R3, R3, 0x3 ;  /* 0x000000030303781a */ /* 0x000fc80000000000 */
[----:B------:R-:W-:Y:S02]  /*3bb50*/  LOP3.LUT R2, R2, R3, RZ, 0xfc, !PT ;  /* 0x0000000302027212 */ /* 0x000fe400078efcff */
[----:B------:R-:W1:Y:S02]  /*3bb60*/  LDS.U8 R3, [R4+UR4+0x1cc0] ;  /* 0x001cc00404037984 */ /* 0x000e640008000000 */
[----:B------:R-:W-:-:S05]  /*3bb70*/  LOP3.LUT R2, R2, 0x20, RZ, 0x3c, !PT ;  /* 0x0000002002027812 */ /* 0x000fca00078e3cff */
[----:B------:R-:W-:Y:S04]  /*3bb80*/  LDS.U8 R4, [R2+UR4+0x40] ;  /* 0x0000400402047984 */ /* 0x000fe80008000000 */
[----:B0-----:R-:W-:Y:S04]  /*3bb90*/  STL [R1+0x2674], R0 ;  /* 0x0026740001007387 */ /* 0x001fe80000100800 */
[----:B------:R-:W0:Y:S04]  /*3bba0*/  LDS.U8 R0, [R2+UR4] ;  /* 0x0000000402007984 */ /* 0x000e280008000000 */
[----:B------:R-:W-:Y:S04]  /*3bbb0*/  STL [R1+0x26f8], R5 ;  /* 0x0026f80501007387 */ /* 0x000fe80000100800 */
[----:B-1----:R-:W-:Y:S04]  /*3bbc0*/  STL [R1+0x26f4], R3 ;  /* 0x0026f40301007387 */ /* 0x002fe80000100800 */
[----:B------:R-:W1:Y:S04]  /*3bbd0*/  LDS.U8 R3, [R2+UR4+0x88] ;  /* 0x0000880402037984 */ /* 0x000e680008000000 */
[----:B0-----:R-:W-:Y:S04]  /*3bbe0*/  STL [R1+0x88c], R0 ;  /* 0x00088c0001007387 */ /* 0x001fe80000100800 */
[----:B------:R-:W0:Y:S04]  /*3bbf0*/  LDS.U8 R0, [R2+UR4+0xc8] ;  /* 0x0000c80402007984 */ /* 0x000e280008000000 */
[----:B------:R-:W-:Y:S04]  /*3bc00*/  STL [R1+0x888], R4 ;  /* 0x0008880401007387 */ /* 0x000fe80000100800 */
[----:B------:R-:W2:Y:S04]  /*3bc10*/  LDS.U8 R4, [R2+UR4+0x8] ;  /* 0x0000080402047984 */ /* 0x000ea80008000000 */
[----:B-1----:R-:W-:Y:S04]  /*3bc20*/  STL [R1+0xc04], R3 ;  /* 0x000c040301007387 */ /* 0x002fe80000100800 */
[----:B------:R-:W1:Y:S04]  /*3bc30*/  LDS.U8 R3, [R2+UR4+0x48] ;  /* 0x0000480402037984 */ /* 0x000e680008000000 */
[----:B0-----:R-:W-:Y:S04]  /*3bc40*/  STL [R1+0xc00], R0 ;  /* 0x000c000001007387 */ /* 0x001fe80000100800 */
[----:B------:R-:W0:Y:S04]  /*3bc50*/  LDS.U8 R0, [R2+UR4+0x80] ;  /* 0x0000800402007984 */ /* 0x000e280008000000 */
[----:B--2---:R-:W-:Y:S04]  /*3bc60*/  STL [R1+0x89c], R4 ;  /* 0x00089c0401007387 */ /* 0x004fe80000100800 */
        /* <DEDUP_REMOVED lines=102> */
[----:B------:R-:W2:Y:S01]  /*3c2d0*/  LDS.U8 R4, [R2+UR4+0x1c88] ;  /* 0x001c880402047984 */ /* 0x000ea20008000000 */
[----:B------:R-:W3:Y:S03]  /*3c2e0*/  S2R R40, SR_TID.X ;  /* 0x0000000000287919 */ /* 0x000ee60000002100 */
[----:B-1----:R-:W-:Y:S04]  /*3c2f0*/  STL [R1+0x2690], R3 ;  /* 0x0026900301007387 */ /* 0x002fe80000100800 */
[----:B------:R-:W1:Y:S04]  /*3c300*/  LDS.U8 R3, [R2+UR4+0x1cc8] ;  /* 0x001cc80402037984 */ /* 0x000e680008000000 */
[----:B0-----:R-:W-:Y:S04]  /*3c310*/  STL [R1+0x268c], R0 ;  /* 0x00268c0001007387 */ /* 0x001fe80000100800 */
[----:B------:R-:W0:Y:S04]  /*3c320*/  LDS.U8 R0, [R2+UR4+0x1c08] ;  /* 0x001c080402007984 */ /* 0x000e280008000000 */
[----:B--2---:R3:W-:Y:S02]  /*3c330*/  STL [R1+0x2710], R4 ;  /* 0x0027100401007387 */ /* 0x0047e40000100800 */
[----:B---3--:R-:W-:-:S02]  /*3c340*/  SHF.R.U32.HI R4, RZ, 0x2, R40 ;  /* 0x00000002ff047819 */ /* 0x008fc40000011628 */
[----:B-1----:R-:W-:Y:S02]  /*3c350*/  STL [R1+0x270c], R3 ;  /* 0x00270c0301007387 */ /* 0x002fe40000100800 */
[----:B------:R-:W-:Y:S02]  /*3c360*/  SGXT.U32 R4, R4, 0x3 ;  /* 0x000000030404781a */ /* 0x000fe40000000000 */
[----:B------:R-:W-:Y:S04]  /*3c370*/  LDS.U8 R3, [R2+UR4+0x1c80] ;  /* 0x001c800402037984 */ /* 0x000fe80008000000 */
[----:B0-----:R0:W-:Y:S02]  /*3c380*/  STL [R1+0x2698], R0 ;  /* 0x0026980001007387 */ /* 0x0011e40000100800 */
[----:B0-----:R-:W-:-:S05]  /*3c390*/  LOP3.LUT R0, R40, 0x3, RZ, 0xc0, !PT ;  /* 0x0000000328007812 */ /* 0x001fca00078ec0ff */
[----:B------:R-:W-:-:S05]  /*3c3a0*/  IMAD R0, R0, 0x110, RZ ;  /* 0x0000011000007824 */ /* 0x000fca00078e02ff */
[----:B------:R-:W-:Y:S02]  /*3c3b0*/  LOP3.LUT R0, R0, R4, RZ, 0xfc, !PT ;  /* 0x0000000400007212 */ /* 0x000fe400078efcff */
[----:B------:R-:W0:Y:S04]  /*3c3c0*/  LDS.U8 R4, [R2+UR4+0x1c48] ;  /* 0x001c480402047984 */ /* 0x000e280008000000 */
[----:B------:R-:W1:Y:S01]  /*3c3d0*/  LDS.U8 R2, [R2+UR4+0x1cc0] ;  /* 0x001cc00402027984 */ /* 0x000e620008000000 */
[----:B------:R-:W-:-:S05]  /*3c3e0*/  LOP3.LUT R0, R0, 0x30, RZ, 0x3c, !PT ;  /* 0x0000003000007812 */ /* 0x000fca00078e3cff */
[----:B------:R-:W-:Y:S04]  /*3c3f0*/  LDS.U8 R5, [R0+UR4+0x1480] ;  /* 0x0014800400057984 */ /* 0x000fe80008000000 */
[----:B------:R-:W-:Y:S04]  /*3c400*/  LDS.U8 R6, [R0+UR4+0x14c0] ;  /* 0x0014c00400067984 */ /* 0x000fe80008000000 */
[----:B0-----:R-:W-:Y:S04]  /*3c410*/  STL [R1+0x2694], R4 ;  /* 0x0026940401007387 */ /* 0x001fe80000100800 */
[----:B------:R-:W0:Y:S04]  /*3c420*/  LDS.U8 R4, [R0+UR4] ;  /* 0x0000000400047984 */ /* 0x000e280008000000 */
        /* <DEDUP_REMOVED lines=90> */
[----:B--2---:R2:W-:Y:S04]  /*3c9d0*/  STL [R1+0x262c], R3 ;  /* 0x00262c0301007387 */ /* 0x0045e80000100800 */
[----:B--2---:R-:W2:Y:S04]  /*3c9e0*/  LDL.LU R3, [R1+0xbc4] ;  /* 0x000bc40001037983 */ /* 0x004ea80000300800 */
[----:B-1----:R1:W-:Y:S04]  /*3c9f0*/  STL [R1+0xdc8], R2 ;  /* 0x000dc80201007387 */ /* 0x0023e80000100800 */
[----:B-1----:R-:W3:Y:S04]  /*3ca00*/  LDL.LU R2, [R1+0xbc0] ;  /* 0x000bc00001027983 */ /* 0x002ee80000300800 */
[----:B0-----:R-:W-:Y:S04]  /*3ca10*/  STL [R1+0xdc4], R4 ;  /* 0x000dc40401007387 */ /* 0x001fe80000100800 */
        /* <DEDUP_REMOVED lines=9> */
[----:B------:R-:W0:Y:S04]  /*3cab0*/  LDS.U8 R4, [R0+UR4+0x1800] ;  /* 0x0018000400047984 */ /* 0x000e280008000000 */
[----:B------:R-:W-:Y:S04]  /*3cac0*/  STL [R1+0x2638], R5 ;  /* 0x0026380501007387 */ /* 0x000fe80000100800 */
[----:B------:R-:W1:Y:S04]  /*3cad0*/  LDS.U8 R5, [R0+UR4+0x1840] ;  /* 0x0018400400057984 */ /* 0x000e680008000000 */
[----:B------:R-:W-:Y:S04]  /*3cae0*/  STL [R1+0x2634], R6 ;  /* 0x0026340601007387 */ /* 0x000fe80000100800 */
[----:B------:R-:W4:Y:S04]  /*3caf0*/  LDS.U8 R6, [R0+UR4+0x1888] ;  /* 0x0018880400067984 */ /* 0x000f280008000000 */
[----:B0-----:R-:W-:Y:S04]  /*3cb00*/  STL [R1+0x26a0], R4 ;  /* 0x0026a00401007387 */ /* 0x001fe80000100800 */
[----:B------:R-:W0:Y:S04]  /*3cb10*/  LDS.U8 R4, [R0+UR4+0x18c8] ;  /* 0x0018c80400047984 */ /* 0x000e280008000000 */
[----:B-1----:R-:W-:Y:S04]  /*3cb20*/  STL [R1+0x269c], R5 ;  /* 0x00269c0501007387 */ /* 0x002fe80000100800 */
[----:B------:R-:W1:Y:S04]  /*3cb30*/  LDS.U8 R5, [R0+UR4+0x1808] ;  /* 0x0018080400057984 */ /* 0x000e680008000000 */
[----:B----4-:R-:W-:Y:S04]  /*3cb40*/  STL [R1+0x2720], R6 ;  /* 0x0027200601007387 */ /* 0x010fe80000100800 */
        /* <DEDUP_REMOVED lines=18> */
[----:B0-----:R-:W-:Y:S04]  /*3cc70*/  STL [R1+0x26b8], R4 ;  /* 0x0026b80401007387 */ /* 0x001fe80000100800 */
[----:B------:R-:W0:Y:S04]  /*3cc80*/  LDS.U8 R4, [R0+UR4+0x1c80] ;  /* 0x001c800400047984 */ /* 0x000e280008000000 */
[----:B------:R-:W4:Y:S01]  /*3cc90*/  LDS.U8 R0, [R0+UR4+0x1cc0] ;  /* 0x001cc00400007984 */ /* 0x000f220008000000 */
[----:B------:R-:W-:Y:S06]  /*3cca0*/  BAR.SYNC.DEFER_BLOCKING 0x0 ;  /* 0x0000000000007b1d */ /* 0x000fec0000010000 */
[----:B-1----:R-:W-:Y:S01]  /*3ccb0*/  STL [R1+0x26b4], R5 ;  /* 0x0026b40501007387 */ /* 0x002fe20000100800 */
[----:B------:R-:W-:-:S03]  /*3ccc0*/  LOP3.LUT R40, R40, 0x1f, RZ, 0xc0, !PT ;  /* 0x0000001f28287812 */ /* 0x000fc600078ec0ff */
[----:B0-----:R-:W-:Y:S04]  /*3ccd0*/  STL [R1+0x2738], R4 ;  /* 0x0027380401007387 */ /* 0x001fe80000100800 */
[----:B----4-:R0:W-:Y:S04]  /*3cce0*/  STL [R1+0x2734], R0 ;  /* 0x0027340001007387 */ /* 0x0101e80000100800 */
[----:B0-----:R-:W4:Y:S04]  /*3ccf0*/  LDL.LU R0, [R1+0xb78] ;  /* 0x000b780001007983 */ /* 0x001f280000300800 */
        /* <DEDUP_REMOVED lines=18> */
[----:B--2---:R0:W-:Y:S04]  /*3ce20*/  STS.U8 [R40+UR4], R3 ;  /* 0x0000000328007988 */ /* 0x0041e80008000004 */
[----:B------:R-:W2:Y:S04]  /*3ce30*/  LDL.LU R4, [R1+0xabc] ;  /* 0x000abc0001047983 */ /* 0x000ea80000300800 */
[----:B---3--:R1:W-:Y:S04]  /*3ce40*/  STS.U8 [R40+UR4+0x20], R2 ;  /* 0x0000200228007988 */ /* 0x0083e80008000004 */
[----:B0-----:R-:W3:Y:S04]  /*3ce50*/  LDL.LU R3, [R1+0xab8] ;  /* 0x000ab80001037983 */ /* 0x001ee80000300800 */
[----:B-1----:R-:W2:Y:S04]  /*3ce60*/  LDL.LU R2, [R1+0xaa4] ;  /* 0x000aa40001027983 */ /* 0x002ea80000300800 */
[----:B------:R0:W-:Y:S04]  /*3ce70*/  STS.U8 [R40+UR4+0x40], R32 ;  /* 0x0000402028007988 */ /* 0x0001e80008000004 */
[----:B------:R1:W-:Y:S04]  /*3ce80*/  STS.U8 [R40+UR4+0x60], R34 ;  /* 0x0000602228007988 */ /* 0x0003e80008000004 */
[----:B------:R0:W-:Y:S04]  /*3ce90*/  STS.U8 [R40+UR4+0x120], R36 ;  /* 0x0001202428007988 */ /* 0x0001e80008000004 */
[----:B------:R0:W-:Y:S04]  /*3cea0*/  STS.U8 [R40+UR4+0x100], R38 ;  /* 0x0001002628007988 */ /* 0x0001e80008000004 */
[----:B------:R1:W-:Y:S04]  /*3ceb0*/  STS.U8 [R40+UR4+0x160], R42 ;  /* 0x0001602a28007988 */ /* 0x0003e80008000004 */
[----:B------:R1:W-:Y:S04]  /*3cec0*/  STS.U8 [R40+UR4+0x140], R44 ;  /* 0x0001402c28007988 */ /* 0x0003e80008000004 */
[----:B0-----:R-:W2:Y:S04]  /*3ced0*/  LDL.LU R32, [R1+0xaa0] ;  /* 0x000aa00001207983 */ /* 0x001ea80000300800 */
[----:B-1----:R-:W2:Y:S04]  /*3cee0*/  LDL.LU R34, [R1+0xa9c] ;  /* 0x000a9c0001227983 */ /* 0x002ea80000300800 */
[----:B------:R-:W2:Y:S04]  /*3cef0*/  LDL.LU R36, [R1+0xa98] ;  /* 0x000a980001247983 */ /* 0x000ea80000300800 */
[----:B------:R-:W2:Y:S04]  /*3cf00*/  LDL.LU R38, [R1+0xa84] ;  /* 0x000a840001267983 */ /* 0x000ea80000300800 */
[----:B------:R-:W2:Y:S04]  /*3cf10*/  LDL.LU R42, [R1+0xa80] ;  /* 0x000a8000012a7983 */ /* 0x000ea80000300800 */
[----:B------:R0:W-:Y:S04]  /*3cf20*/  STS.U8 [R40+UR4+0x240], R46 ;  /* 0x0002402e28007988 */ /* 0x0001e80008000004 */
[----:B------:R-:W2:Y:S04]  /*3cf30*/  LDL.LU R44, [R1+0xa7c] ;  /* 0x000a7c00012c7983 */ /* 0x000ea80000300800 */
[----:B------:R1:W-:Y:S04]  /*3cf40*/  STS.U8 [R40+UR4+0x260], R48 ;  /* 0x0002603028007988 */ /* 0x0003e80008000004 */
[----:B------:R1:W-:Y:S04]  /*3cf50*/  STS.U8 [R40+UR4+0x200], R50 ;  /* 0x0002003228007988 */ /* 0x0003e80008000004 */
[----:B0-----:R-:W3:Y:S04]  /*3cf60*/  LDL.LU R46, [R1+0xa78] ;  /* 0x000a7800012e7983 */ /* 0x001ee80000300800 */
[----:B-1----:R-:W3:Y:S04]  /*3cf70*/  LDL.LU R48, [R1+0xa64] ;  /* 0x000a640001307983 */ /* 0x002ee80000300800 */
[----:B------:R-:W3:Y:S04]  /*3cf80*/  LDL.LU R50, [R1+0xa60] ;  /* 0x000a600001327983 */ /* 0x000ee80000300800 */
[----:B----4-:R0:W-:Y:S04]  /*3cf90*/  STS.U8 [R40+UR4+0x220], R0 ;  /* 0x0002200028007988 */ /* 0x0101e80008000004 */
[----:B------:R1:W-:Y:S04]  /*3cfa0*/  STS.U8 [R40+UR4+0x360], R22 ;  /* 0x0003601628007988 */ /* 0x0003e80008000004 */
[----:B------:R4:W-:Y:S04]  /*3cfb0*/  STS.U8 [R40+UR4+0x340], R21 ;  /* 0x0003401528007988 */ /* 0x0009e80008000004 */
[----:B------:R0:W-:Y:S04]  /*3cfc0*/  STS.U8 [R40+UR4+0x320], R20 ;  /* 0x0003201428007988 */ /* 0x0001e80008000004 */
[----:B------:R1:W-:Y:S04]  /*3cfd0*/  STS.U8 [R40+UR4+0x300], R19 ;  /* 0x0003001328007988 */ /* 0x0003e80008000004 */
[----:B------:R4:W-:Y:S04]  /*3cfe0*/  STS.U8 [R40+UR4+0x400], R18 ;  /* 0x0004001228007988 */ /* 0x0009e80008000004 */
[----:B0-----:R-:W3:Y:S04]  /*3cff0*/  LDL.LU R0, [R1+0xa5c] ;  /* 0x000a5c0001007983 */ /* 0x001ee80000300800 */
[----:B-1----:R-:W3:Y:S04]  /*3d000*/  LDL.LU R22, [R1+0xa58] ;  /* 0x000a580001167983 */ /* 0x002ee80000300800 */
[----:B----4-:R-:W4:Y:S04]  /*3d010*/  LDL.LU R21, [R1+0xa44] ;  /* 0x000a440001157983 */ /* 0x010f280000300800 */
[----:B------:R-:W4:Y:S04]  /*3d020*/  LDL.LU R20, [R1+0xa40] ;  /* 0x000a400001147983 */ /* 0x000f280000300800 */
[----:B------:R-:W4:Y:S04]  /*3d030*/  LDL.LU R19, [R1+0xa3c] ;  /* 0x000a3c0001137983 */ /* 0x000f280000300800 */
[----:B------:R0:W-:Y:S04]  /*3d040*/  STS.U8 [R40+UR4+0x420], R17 ;  /* 0x0004201128007988 */ /* 0x0001e80008000004 */
[----:B------:R-:W4:Y:S04]  /*3d050*/  LDL.LU R18, [R1+0xa38] ;  /* 0x000a380001127983 */ /* 0x000f280000300800 */
[----:B------:R1:W-:Y:S04]  /*3d060*/  STS.U8 [R40+UR4+0x440], R16 ;  /* 0x0004401028007988 */ /* 0x0003e80008000004 */
[----:B------:R0:W-:Y:S04]  /*3d070*/  STS.U8 [R40+UR4+0x460], R15 ;  /* 0x0004600f28007988 */ /* 0x0001e80008000004 */
[----:B------:R0:W-:Y:S04]  /*3d080*/  STS.U8 [R40+UR4+0x520], R14 ;  /* 0x0005200e28007988 */ /* 0x0001e80008000004 */
[----:B------:R1:W-:Y:S04]  /*3d090*/  STS.U8 [R40+UR4+0x500], R13 ;  /* 0x0005000d28007988 */ /* 0x0003e80008000004 */
[----:B------:R1:W-:Y:S04]  /*3d0a0*/  STS.U8 [R40+UR4+0x560], R12 ;  /* 0x0005600c28007988 */ /* 0x0003e80008000004 */
[----:B0-----:R-:W4:Y:S04]  /*3d0b0*/  LDL.LU R17, [R1+0xa24] ;  /* 0x000a240001117983 */ /* 0x001f280000300800 */
[----:B-1----:R-:W4:Y:S04]  /*3d0c0*/  LDL.LU R16, [R1+0xa20] ;  /* 0x000a200001107983 */ /* 0x002f280000300800 */
[----:B------:R-:W4:Y:S04]  /*3d0d0*/  LDL.LU R15, [R1+0xa1c] ;  /* 0x000a1c00010f7983 */ /* 0x000f280000300800 */
        /* <DEDUP_REMOVED lines=16> */
[----:B--2---:R1:W-:Y:S04]  /*3d1e0*/  STS.U8 [R40+UR4+0x720], R4 ;  /* 0x0007200428007988 */ /* 0x0043e80008000004 */
[----:B---3--:R2:W-:Y:S04]  /*3d1f0*/  STS.U8 [R40+UR4+0x700], R3 ;  /* 0x0007000328007988 */ /* 0x0085e80008000004 */
[----:B------:R3:W-:Y:S04]  /*3d200*/  STS.U8 [R40+UR4+0x800], R2 ;  /* 0x0008000228007988 */ /* 0x0007e80008000004 */
[----:B------:R1:W-:Y:S04]  /*3d210*/  STS.U8 [R40+UR4+0x820], R32 ;  /* 0x0008202028007988 */ /* 0x0003e80008000004 */
[----:B------:R2:W-:Y:S04]  /*3d220*/  STS.U8 [R40+UR4+0x840], R34 ;  /* 0x0008402228007988 */ /* 0x0005e80008000004 */
[----:B0-----:R-:W4:Y:S04]  /*3d230*/  LDL.LU R5, [R1+0x9a4] ;  /* 0x0009a40001057983 */ /* 0x001f280000300800 */
[----:B-1----:R-:W4:Y:S04]  /*3d240*/  LDL.LU R4, [R1+0x9a0] ;  /* 0x0009a00001047983 */ /* 0x002f280000300800 */
[----:B--2---:R-:W2:Y:S04]  /*3d250*/  LDL.LU R3, [R1+0x99c] ;  /* 0x00099c0001037983 */ /* 0x004ea80000300800 */
[----:B---3--:R-:W3:Y:S04]  /*3d260*/  LDL.LU R2, [R1+0x998] ;  /* 0x0009980001027983 */ /* 0x008ee80000300800 */
        /* <DEDUP_REMOVED lines=15> */
[----:B0-----:R-:W3:Y:S04]  /*3d360*/  LDL.LU R50, [R1+0x944] ;  /* 0x0009440001327983 */ /* 0x001ee80000300800 */
[----:B------:R0:W-:Y:S04]  /*3d370*/  STS.U8 [R40+UR4+0xa00], R0 ;  /* 0x000a000028007988 */ /* 0x0001e80008000004 */
[----:B------:R1:W-:Y:S04]  /*3d380*/  STS.U8 [R40+UR4+0xa20], R22 ;  /* 0x000a201628007988 */ /* 0x0003e80008000004 */
[----:B----4-:R4:W-:Y:S04]  /*3d390*/  STS.U8 [R40+UR4+0xb60], R21 ;  /* 0x000b601528007988 */ /* 0x0109e80008000004 */
        /* <DEDUP_REMOVED lines=35> */
[----:B--2---:R2:W-:Y:S04]  /*3d5d0*/  STS.U8 [R40+UR4+0xf20], R3 ;  /* 0x000f200328007988 */ /* 0x0045e80008000004 */
[----:B---3--:R3:W-:Y:S04]  /*3d5e0*/  STS.U8 [R40+UR4+0xf00], R2 ;  /* 0x000f000228007988 */ /* 0x0087e80008000004 */
        /* <DEDUP_REMOVED lines=208> */
[----:B------:R-:W-:Y:S04]  /*3e2f0*/  STS.U8 [R40+UR4+0x2960], R0 ;  /* 0x0029600028007988 */ /* 0x000fe80008000004 */
        /* <DEDUP_REMOVED lines=9> */
[----:B------:R0:W-:Y:S04]  /*3e390*/  STS.U8 [R40+UR4+0x2b60], R17 ;  /* 0x002b601128007988 */ /* 0x0001e80008000004 */
[----:B------:R1:W-:Y:S04]  /*3e3a0*/  STS.U8 [R40+UR4+0x2b40], R16 ;  /* 0x002b401028007988 */ /* 0x0003e80008000004 */
[----:B------:R-:W4:Y:S04]  /*3e3b0*/  LDL.LU R18, [R1+0xd8] ;  /* 0x0000d80001127983 */ /* 0x000f280000300800 */
        /* <DEDUP_REMOVED lines=8> */
[----:B------:R0:W-:Y:S04]  /*3e440*/  STS.U8 [R40+UR4+0x2c40], R11 ;  /* 0x002c400b28007988 */ /* 0x0001e80008000004 */
[----:B------:R-:W4:Y:S04]  /*3e450*/  LDL.LU R13, [R1+0xb4] ;  /* 0x0000b400010d7983 */ /* 0x000f280000300800 */
[----:B------:R1:W-:Y:S04]  /*3e460*/  STS.U8 [R40+UR4+0x2c60], R10 ;  /* 0x002c600a28007988 */ /* 0x0003e80008000004 */
[----:B------:R-:W4:Y:S04]  /*3e470*/  LDL.LU R12, [R1+0xb0] ;  /* 0x0000b000010c7983 */ /* 0x000f280000300800 */
[----:B------:R0:W-:Y:S04]  /*3e480*/  STS.U8 [R40+UR4+0x2d20], R9 ;  /* 0x002d200928007988 */ /* 0x0001e80008000004 */
[----:B------:R1:W-:Y:S04]  /*3e490*/  STS.U8 [R40+UR4+0x2d00], R8 ;  /* 0x002d000828007988 */ /* 0x0003e80008000004 */
[----:B------:R1:W-:Y:S04]  /*3e4a0*/  STS.U8 [R40+UR4+0x2d60], R7 ;  /* 0x002d600728007988 */ /* 0x0003e80008000004 */
[----:B0-----:R-:W4:Y:S04]  /*3e4b0*/  LDL.LU R11, [R1+0x9c] ;  /* 0x00009c00010b7983 */ /* 0x001f280000300800 */
[----:B-1----:R-:W4:Y:S04]  /*3e4c0*/  LDL.LU R10, [R1+0x98] ;  /* 0x00009800010a7983 */ /* 0x002f280000300800 */
[----:B------:R0:W-:Y:S04]  /*3e4d0*/  STS.U8 [R40+UR4+0x2d40], R6 ;  /* 0x002d400628007988 */ /* 0x0001e80008000004 */
[----:B------:R-:W4:Y:S04]  /*3e4e0*/  LDL.LU R9, [R1+0x94] ;  /* 0x0000940001097983 */ /* 0x000f280000300800 */
[----:B------:R-:W4:Y:S04]  /*3e4f0*/  LDL.LU R8, [R1+0x90] ;  /* 0x0000900001087983 */ /* 0x000f280000300800 */
[----:B------:R-:W4:Y:S04]  /*3e500*/  LDL.LU R7, [R1+0x7c] ;  /* 0x00007c0001077983 */ /* 0x000f280000300800 */
[----:B------:R1:W-:Y:S04]  /*3e510*/  STS.U8 [R40+UR4+0x2e40], R5 ;  /* 0x002e400528007988 */ /* 0x0003e80008000004 */
[----:B------:R1:W-:Y:S04]  /*3e520*/  STS.U8 [R40+UR4+0x2e60], R4 ;  /* 0x002e600428007988 */ /* 0x0003e80008000004 */
[----:B--2---:R2:W-:Y:S04]  /*3e530*/  STS.U8 [R40+UR4+0x2e00], R3 ;  /* 0x002e000328007988 */ /* 0x0045e80008000004 */
[----:B0-----:R-:W4:Y:S04]  /*3e540*/  LDL.LU R6, [R1+0x78] ;  /* 0x0000780001067983 */ /* 0x001f280000300800 */
[----:B---3--:R0:W-:Y:S04]  /*3e550*/  STS.U8 [R40+UR4+0x2e20], R2 ;  /* 0x002e200228007988 */ /* 0x0081e80008000004 */
[----:B------:R3:W-:Y:S04]  /*3e560*/  STS.U8 [R40+UR4+0x2f60], R32 ;  /* 0x002f602028007988 */ /* 0x0007e80008000004 */
[----:B-1----:R-:W4:Y:S04]  /*3e570*/  LDL.LU R5, [R1+0x74] ;  /* 0x0000740001057983 */ /* 0x002f280000300800 */
[----:B------:R-:W4:Y:S04]  /*3e580*/  LDL.LU R4, [R1+0x70] ;  /* 0x0000700001047983 */ /* 0x000f280000300800 */
[----:B--2---:R-:W2:Y:S04]  /*3e590*/  LDL.LU R3, [R1+0x5c] ;  /* 0x00005c0001037983 */ /* 0x004ea80000300800 */
[----:B------:R1:W-:Y:S04]  /*3e5a0*/  STS.U8 [R40+UR4+0x2f40], R34 ;  /* 0x002f402228007988 */ /* 0x0003e80008000004 */
[----:B0-----:R-:W2:Y:S04]  /*3e5b0*/  LDL.LU R2, [R1+0x58] ;  /* 0x0000580001027983 */ /* 0x001ea80000300800 */
[----:B------:R0:W-:Y:S04]  /*3e5c0*/  STS.U8 [R40+UR4+0x2f20], R36 ;  /* 0x002f202428007988 */ /* 0x0001e80008000004 */
[----:B---3--:R-:W3:Y:S04]  /*3e5d0*/  LDL.LU R32, [R1+0x54] ;  /* 0x0000540001207983 */ /* 0x008ee80000300800 */
[----:B------:R0:W-:Y:S04]  /*3e5e0*/  STS.U8 [R40+UR4+0x2f00], R38 ;  /* 0x002f002628007988 */ /* 0x0001e80008000004 */
[----:B------:R-:W-:Y:S04]  /*3e5f0*/  STS.U8 [R40+UR4+0x3000], R42 ;  /* 0x0030002a28007988 */ /* 0x000fe80008000004 */
[----:B------:R0:W-:Y:S04]  /*3e600*/  STS.U8 [R40+UR4+0x3020], R44 ;  /* 0x0030202c28007988 */ /* 0x0001e80008000004 */
[----:B-1----:R-:W3:Y:S04]  /*3e610*/  LDL.LU R34, [R1+0x50] ;  /* 0x0000500001227983 */ /* 0x002ee80000300800 */
[----:B------:R1:W-:Y:S04]  /*3e620*/  STS.U8 [R40+UR4+0x3040], R46 ;  /* 0x0030402e28007988 */ /* 0x0003e80008000004 */
[----:B------:R1:W-:Y:S04]  /*3e630*/  STS.U8 [R40+UR4+0x3060], R48 ;  /* 0x0030603028007988 */ /* 0x0003e80008000004 */
[----:B0-----:R-:W3:Y:S04]  /*3e640*/  LDL.LU R36, [R1+0x3c] ;  /* 0x00003c0001247983 */ /* 0x001ee80000300800 */
[----:B------:R-:W3:Y:S04]  /*3e650*/  LDL.LU R38, [R1+0x38] ;  /* 0x0000380001267983 */ /* 0x000ee80000300800 */
[----:B------:R-:W3:Y:S04]  /*3e660*/  LDL.LU R44, [R1+0x34] ;  /* 0x00003400012c7983 */ /* 0x000ee80000300800 */
[----:B-1----:R-:W3:Y:S04]  /*3e670*/  LDL.LU R46, [R1+0x30] ;  /* 0x00003000012e7983 */ /* 0x002ee80000300800 */
[----:B------:R0:W-:Y:S04]  /*3e680*/  STS.U8 [R40+UR4+0x3120], R50 ;  /* 0x0031203228007988 */ /* 0x0001e80008000004 */
[----:B------:R-:W3:Y:S04]  /*3e690*/  LDL.LU R48, [R1+0x1c] ;  /* 0x00001c0001307983 */ /* 0x000ee80000300800 */
[----:B0-----:R-:W3:Y:S04]  /*3e6a0*/  LDL.LU R50, [R1+0x18] ;  /* 0x0000180001327983 */ /* 0x001ee80000300800 */
[----:B------:R-:W3:Y:S04]  /*3e6b0*/  LDL.LU R0, [R1+0x14] ;  /* 0x0000140001007983 */ /* 0x000ee80000300800 */
[----:B------:R-:W3:Y:S04]  /*3e6c0*/  LDL.LU R42, [R1+0x10] ;  /* 0x00001000012a7983 */ /* 0x000ee80000300800 */
[----:B------:R0:W-:Y:S04]  /*3e6d0*/  STS.U8 [R40+UR4+0x3100], R22 ;  /* 0x0031001628007988 */ /* 0x0001e80008000004 */
[----:B------:R1:W-:Y:S04]  /*3e6e0*/  STS.U8 [R40+UR4+0x3160], R21 ;  /* 0x0031601528007988 */ /* 0x0003e80008000004 */
[----:B----4-:R4:W-:Y:S04]  /*3e6f0*/  STS.U8 [R40+UR4+0x3140], R20 ;  /* 0x0031401428007988 */ /* 0x0109e80008000004 */
[----:B------:R0:W-:Y:S04]  /*3e700*/  STS.U8 [R40+UR4+0x3240], R19 ;  /* 0x0032401328007988 */ /* 0x0001e80008000004 */
[----:B------:R4:W-:Y:S04]  /*3e710*/  STS.U8 [R40+UR4+0x3260], R18 ;  /* 0x0032601228007988 */ /* 0x0009e80008000004 */
[----:B0-----:R-:W3:Y:S04]  /*3e720*/  LDL.LU R22, [R1+0x2960] ;  /* 0x0029600001167983 */ /* 0x001ee80000300800 */
[----:B-1----:R-:W3:Y:S04]  /*3e730*/  LDL.LU R21, [R1+0x295c] ;  /* 0x00295c0001157983 */ /* 0x002ee80000300800 */
[----:B----4-:R-:W4:Y:S04]  /*3e740*/  LDL.LU R20, [R1+0x2958] ;  /* 0x0029580001147983 */ /* 0x010f280000300800 */
[----:B------:R-:W4:Y:S04]  /*3e750*/  LDL.LU R19, [R1+0x2954] ;  /* 0x0029540001137983 */ /* 0x000f280000300800 */
        /* <DEDUP_REMOVED lines=9> */
[----:B------:R0:W-:Y:S04]  /*3e7f0*/  STS.U8 [R40+UR4+0x3300], R12 ;  /* 0x0033000c28007988 */ /* 0x0001e80008000004 */
[----:B------:R-:W4:Y:S04]  /*3e800*/  LDL.LU R14, [R1+0x2940] ;  /* 0x00294000010e7983 */ /* 0x000f280000300800 */
[----:B------:R-:W4:Y:S04]  /*3e810*/  LDL.LU R13, [R1+0x293c] ;  /* 0x00293c00010d7983 */ /* 0x000f280000300800 */
[----:B------:R1:W-:Y:S04]  /*3e820*/  STS.U8 [R40+UR4+0x3400], R11 ;  /* 0x0034000b28007988 */ /* 0x0003e80008000004 */
        /* <DEDUP_REMOVED lines=11> */
[----:B0-----:R-:W4:Y:S04]  /*3e8e0*/  LDL.LU R7, [R1+0x2924] ;  /* 0x0029240001077983 */ /* 0x001f280000300800 */
[----:B------:R0:W-:Y:S04]  /*3e8f0*/  STS.U8 [R40+UR4+0x3540], R4 ;  /* 0x0035400428007988 */ /* 0x0001e80008000004 */
[----:B--2---:R2:W-:Y:S04]  /*3e900*/  STS.U8 [R40+UR4+0x3640], R3 ;  /* 0x0036400328007988 */ /* 0x0045e80008000004 */
[----:B-1----:R-:W4:Y:S04]  /*3e910*/  LDL.LU R6, [R1+0x2920] ;  /* 0x0029200001067983 */ /* 0x002f280000300800 */
[----:B------:R-:W4:Y:S04]  /*3e920*/  LDL.LU R5, [R1+0x291c] ;  /* 0x00291c0001057983 */ /* 0x000f280000300800 */
[----:B------:R1:W-:Y:S04]  /*3e930*/  STS.U8 [R40+UR4+0x3660], R2 ;  /* 0x0036600228007988 */ /* 0x0003e80008000004 */
[----:B0-----:R-:W4:Y:S04]  /*3e940*/  LDL.LU R4, [R1+0x2918] ;  /* 0x0029180001047983 */ /* 0x001f280000300800 */
[----:B--2---:R-:W2:Y:S04]  /*3e950*/  LDL.LU R3, [R1+0x2914] ;  /* 0x0029140001037983 */ /* 0x004ea80000300800 */
[----:B---3--:R0:W-:Y:S04]  /*3e960*/  STS.U8 [R40+UR4+0x3600], R32 ;  /* 0x0036002028007988 */ /* 0x0081e80008000004 */
[----:B------:R3:W-:Y:S04]  /*3e970*/  STS.U8 [R40+UR4+0x3620], R34 ;  /* 0x0036202228007988 */ /* 0x0007e80008000004 */
[----:B------:R0:W-:Y:S04]  /*3e980*/  STS.U8 [R40+UR4+0x3760], R36 ;  /* 0x0037602428007988 */ /* 0x0001e80008000004 */
[----:B-1----:R-:W2:Y:S04]  /*3e990*/  LDL.LU R2, [R1+0x2910] ;  /* 0x0029100001027983 */ /* 0x002ea80000300800 */
[----:B------:R1:W-:Y:S04]  /*3e9a0*/  STS.U8 [R40+UR4+0x3740], R38 ;  /* 0x0037402628007988 */ /* 0x0003e80008000004 */
[----:B0-----:R-:W2:Y:S04]  /*3e9b0*/  LDL.LU R32, [R1+0x290c] ;  /* 0x00290c0001207983 */ /* 0x001ea80000300800 */
[----:B---3--:R-:W3:Y:S04]  /*3e9c0*/  LDL.LU R34, [R1+0x2908] ;  /* 0x0029080001227983 */ /* 0x008ee80000300800 */
[----:B------:R0:W-:Y:S04]  /*3e9d0*/  STS.U8 [R40+UR4+0x3720], R44 ;  /* 0x0037202c28007988 */ /* 0x0001e80008000004 */
[----:B------:R0:W-:Y:S04]  /*3e9e0*/  STS.U8 [R40+UR4+0x3700], R46 ;  /* 0x0037002e28007988 */ /* 0x0001e80008000004 */
[----:B------:R-:W2:Y:S04]  /*3e9f0*/  LDL.LU R36, [R1+0x2904] ;  /* 0x0029040001247983 */ /* 0x000ea80000300800 */
[----:B-1----:R-:W2:Y:S04]  /*3ea00*/  LDL.LU R38, [R1+0x2900] ;  /* 0x0029000001267983 */ /* 0x002ea80000300800 */
[----:B------:R1:W-:Y:S04]  /*3ea10*/  STS.U8 [R40+UR4+0x3800], R48 ;  /* 0x0038003028007988 */ /* 0x0003e80008000004 */
[----:B0-----:R-:W2:Y:S04]  /*3ea20*/  LDL.LU R44, [R1+0x28fc] ;  /* 0x0028fc00012c7983 */ /* 0x001ea80000300800 */
[----:B------:R-:W2:Y:S04]  /*3ea30*/  LDL.LU R46, [R1+0x28f8] ;  /* 0x0028f800012e7983 */ /* 0x000ea80000300800 */
[----:B------:R0:W-:Y:S04]  /*3ea40*/  STS.U8 [R40+UR4+0x3820], R50 ;  /* 0x0038203228007988 */ /* 0x0001e80008000004 */
[----:B-1----:R-:W2:Y:S04]  /*3ea50*/  LDL.LU R48, [R1+0x28f4] ;  /* 0x0028f40001307983 */ /* 0x002ea80000300800 */
[----:B0-----:R-:W2:Y:S04]  /*3ea60*/  LDL.LU R50, [R1+0x28f0] ;  /* 0x0028f00001327983 */ /* 0x001ea80000300800 */
[----:B------:R0:W-:Y:S04]  /*3ea70*/  STS.U8 [R40+UR4+0x3840], R0 ;  /* 0x0038400028007988 */ /* 0x0001e80008000004 */
[----:B------:R1:W-:Y:S04]  /*3ea80*/  STS.U8 [R40+UR4+0x3860], R42 ;  /* 0x0038602a28007988 */ /* 0x0003e80008000004 */
[----:B0-----:R-:W3:Y:S04]  /*3ea90*/  LDL.LU R0, [R1+0xb88] ;  /* 0x000b880001007983 */ /* 0x001ee80000300800 */
[----:B-1----:R-:W4:Y:S04]  /*3eaa0*/  LDL.LU R42, [R1+0xb74] ;  /* 0x000b7400012a7983 */ /* 0x002f280000300800 */
[----:B--2---:R0:W-:Y:S04]  /*3eab0*/  STS.U8 [R40+UR4+0x3920], R50 ;  /* 0x0039203228007988 */ /* 0x0041e80008000004 */
[----:B------:R-:W-:Y:S04]  /*3eac0*/  STS.U8 [R40+UR4+0x3900], R48 ;  /* 0x0039003028007988 */ /* 0x000fe80008000004 */
[----:B------:R1:W-:Y:S04]  /*3ead0*/  STS.U8 [R40+UR4+0x3960], R46 ;  /* 0x0039602e28007988 */ /* 0x0003e80008000004 */
[----:B------:R2:W-:Y:S04]  /*3eae0*/  STS.U8 [R40+UR4+0x3940], R44 ;  /* 0x0039402c28007988 */ /* 0x0005e80008000004 */
[----:B---3--:R3:W-:Y:S04]  /*3eaf0*/  STS.U8 [R40+UR4+0x3a40], R34 ;  /* 0x003a402228007988 */ /* 0x0087e80008000004 */
[----:B------:R1:W-:Y:S04]  /*3eb00*/  STS.U8 [R40+UR4+0x3a60], R32 ;  /* 0x003a602028007988 */ /* 0x0003e80008000004 */
[----:B------:R2:W-:Y:S04]  /*3eb10*/  STS.U8 [R40+UR4+0x3a00], R2 ;  /* 0x003a000228007988 */ /* 0x0005e80008000004 */
[----:B0-----:R-:W4:Y:S04]  /*3eb20*/  LDL.LU R50, [R1+0xb6c] ;  /* 0x000b6c0001327983 */ /* 0x001f280000300800 */
[----:B-1----:R-:W4:Y:S04]  /*3eb30*/  LDL.LU R46, [R1+0xb70] ;  /* 0x000b7000012e7983 */ /* 0x002f280000300800 */
[----:B--2---:R-:W2:Y:S04]  /*3eb40*/  LDL.LU R44, [R1+0xb8c] ;  /* 0x000b8c00012c7983 */ /* 0x004ea80000300800 */
[----:B---3--:R-:W3:Y:S04]  /*3eb50*/  LDL.LU R34, [R1+0xb90] ;  /* 0x000b900001227983 */ /* 0x008ee80000300800 */
[----:B------:R-:W2:Y:S04]  /*3eb60*/  LDL.LU R32, [R1+0xb94] ;  /* 0x000b940001207983 */ /* 0x000ea80000300800 */
[----:B------:R-:W2:Y:S04]  /*3eb70*/  LDL.LU R2, [R1+0xba8] ;  /* 0x000ba80001027983 */ /* 0x000ea80000300800 */
[----:B------:R0:W-:Y:S04]  /*3eb80*/  STS.U8 [R40+UR4+0x3a20], R3 ;  /* 0x003a200328007988 */ /* 0x0001e80008000004 */
[----:B----4-:R1:W-:Y:S04]  /*3eb90*/  STS.U8 [R40+UR4+0x3b60], R8 ;  /* 0x003b600828007988 */ /* 0x0103e80008000004 */
[----:B------:R4:W-:Y:S04]  /*3eba0*/  STS.U8 [R40+UR4+0x3b40], R9 ;  /* 0x003b400928007988 */ /* 0x0009e80008000004 */
[----:B0-----:R-:W2:Y:S04]  /*3ebb0*/  LDL.LU R3, [R1+0xbac] ;  /* 0x000bac0001037983 */ /* 0x001ea80000300800 */
[----:B-1----:R-:W2:Y:S04]  /*3ebc0*/  LDL.LU R8, [R1+0xbb0] ;  /* 0x000bb00001087983 */ /* 0x002ea80000300800 */
[----:B----4-:R-:W4:Y:S01]  /*3ebd0*/  LDL.LU R9, [R1+0xbb4] ;  /* 0x000bb40001097983 */ /* 0x010f220000300800 */
[----:B------:R-:W0:Y:S03]  /*3ebe0*/  S2R R48, SR_TID.X ;  /* 0x0000000000307919 */ /* 0x000e260000002100 */
[----:B------:R1:W-:Y:S04]  /*3ebf0*/  STS.U8 [R40+UR4+0x3b20], R10 ;  /* 0x003b200a28007988 */ /* 0x0003e80008000004 */
[----:B-1----:R-:W3:Y:S01]  /*3ec00*/  LDL.LU R40, [R1+0x28ec] ;  /* 0x0028ec0001287983 */ /* 0x002ee20000300800 */
[----:B0-----:R-:W-:-:S05]  /*3ec10*/  LOP3.LUT R10, R48, 0x1f, RZ, 0xc0, !PT ;  /* 0x0000001f300a7812 */ /* 0x001fca00078ec0ff */
        /* <DEDUP_REMOVED lines=12> */
[----:B------:R-:W-:Y:S01]  /*3ece0*/  STS.U8 [R10+UR4+0x3e20], R43 ;  /* 0x003e202b0a007988 */ /* 0x000fe20008000004 */
[----:B------:R-:W-:-:S03]  /*3ecf0*/  LOP3.LUT R48, R10, 0x10, RZ, 0x3c, !PT ;  /* 0x000000100a307812 */ /* 0x000fc600078e3cff */
[----:B------:R-:W-:Y:S04]  /*3ed00*/  STS.U8 [R10+UR4+0x3f60], R52 ;  /* 0x003f60340a007988 */ /* 0x000fe80008000004 */
[----:B------:R-:W-:Y:S04]  /*3ed10*/  STS.U8 [R10+UR4+0x3f40], R53 ;  /* 0x003f40350a007988 */ /* 0x000fe80008000004 */
[----:B------:R-:W-:Y:S04]  /*3ed20*/  STS.U8 [R10+UR4+0x3f20], R55 ;  /* 0x003f20370a007988 */ /* 0x000fe80008000004 */
[----:B------:R0:W-:Y:S04]  /*3ed30*/  STS.U8 [R10+UR4+0x3f00], R54 ;  /* 0x003f00360a007988 */ /* 0x0001e80008000004 */
[----:B0-----:R-:W3:Y:S04]  /*3ed40*/  LDL.LU R54, [R1+0xb68] ;  /* 0x000b680001367983 */ /* 0x001ee80000300800 */
[----:B------:R-:W3:Y:S04]  /*3ed50*/  LDL.LU R55, [R1+0xb3c] ;  /* 0x000b3c0001377983 */ /* 0x000ee80000300800 */
[----:B----4-:R-:W-:Y:S04]  /*3ed60*/  STS.U8 [R48+UR4+0x80], R9 ;  /* 0x0000800930007988 */ /* 0x010fe80008000004 */
[----:B--2---:R-:W-:Y:S04]  /*3ed70*/  STS.U8 [R48+UR4+0xa0], R8 ;  /* 0x0000a00830007988 */ /* 0x004fe80008000004 */
[----:B------:R-:W-:Y:S04]  /*3ed80*/  STS.U8 [R48+UR4+0xc0], R3 ;  /* 0x0000c00330007988 */ /* 0x000fe80008000004 */
[----:B------:R-:W-:Y:S04]  /*3ed90*/  STS.U8 [R48+UR4+0xe0], R2 ;  /* 0x0000e00230007988 */ /* 0x000fe80008000004 */
[----:B------:R-:W-:Y:S04]  /*3eda0*/  STS.U8 [R48+UR4+0x1a0], R32 ;  /* 0x0001a02030007988 */ /* 0x000fe80008000004 */
[----:B---3--:R-:W-:Y:S04]  /*3edb0*/  STS.U8 [R48+UR4+0x180], R34 ;  /* 0x0001802230007988 */ /* 0x008fe80008000004 */
[----:B------:R-:W-:Y:S04]  /*3edc0*/  STS.U8 [R48+UR4+0x1e0], R44 ;  /* 0x0001e02c30007988 */ /* 0x000fe80008000004 */
[----:B------:R0:W-:Y:S04]  /*3edd0*/  STS.U8 [R48+UR4+0x1c0], R0 ;  /* 0x0001c00030007988 */ /* 0x0001e80008000004 */
[----:B------:R1:W-:Y:S04]  /*3ede0*/  STS.U8 [R48+UR4+0x2c0], R42 ;  /* 0x0002c02a30007988 */ /* 0x0003e80008000004 */
[----:B0-----:R-:W2:Y:S04]  /*3edf0*/  LDL.LU R0, [R1+0xb34] ;  /* 0x000b340001007983 */ /* 0x001ea80000300800 */
[----:B-1----:R-:W3:Y:S04]  /*3ee00*/  LDL.LU R42, [R1+0xb2c] ;  /* 0x000b2c00012a7983 */ /* 0x002ee80000300800 */
        /* <DEDUP_REMOVED lines=23> */
[----:B------:R-:W4:Y:S04]  /*3ef80*/  LDL.LU R44, [R1+0xa70] ;  /* 0x000a7000012c7983 */ /* 0x000f280000300800 */
[----:B------:R1:W-:Y:S04]  /*3ef90*/  STS.U8 [R48+UR4+0x280], R50 ;  /* 0x0002803230007988 */ /* 0x0003e80008000004 */
[----:B0-----:R-:W4:Y:S04]  /*3efa0*/  LDL.LU R46, [R1+0xa6c] ;  /* 0x000a6c00012e7983 */ /* 0x001f280000300800 */
[----:B-1----:R-:W4:Y:S04]  /*3efb0*/  LDL.LU R50, [R1+0xa68] ;  /* 0x000a680001327983 */ /* 0x002f280000300800 */
[----:B------:R-:W-:Y:S04]  /*3efc0*/  STS.U8 [R48+UR4+0x2a0], R54 ;  /* 0x0002a03630007988 */ /* 0x000fe80008000004 */
[----:B------:R-:W-:Y:S04]  /*3efd0*/  STS.U8 [R48+UR4+0x3e0], R55 ;  /* 0x0003e03730007988 */ /* 0x000fe80008000004 */
[----:B--2---:R0:W-:Y:S04]  /*3efe0*/  STS.U8 [R48+UR4+0x3c0], R0 ;  /* 0x0003c00030007988 */ /* 0x0041e80008000004 */
[----:B---3--:R1:W-:Y:S04]  /*3eff0*/  STS.U8 [R48+UR4+0x3a0], R42 ;  /* 0x0003a02a30007988 */ /* 0x0083e80008000004 */
[----:B----4-:R-:W-:Y:S04]  /*3f000*/  STS.U8 [R48+UR4+0x380], R53 ;  /* 0x0003803530007988 */ /* 0x010fe80008000004 */
[----:B0-----:R-:W2:Y:S04]  /*3f010*/  LDL.LU R0, [R1+0xa54] ;  /* 0x000a540001007983 */ /* 0x001ea80000300800 */
[----:B-1----:R-:W3:Y:S04]  /*3f020*/  LDL.LU R42, [R1+0xa50] ;  /* 0x000a5000012a7983 */ /* 0x002ee80000300800 */
        /* <DEDUP_REMOVED lines=22> */
[----:B------:R-:W4:Y:S04]  /*3f190*/  LDL.LU R54, [R1+0xa4c] ;  /* 0x000a4c0001367983 */ /* 0x000f280000300800 */
        /* <DEDUP_REMOVED lines=29> */
[----:B---3--:R1:W-:Y:S04]  /*3f370*/  STS.U8 [R48+UR4+0xae0], R42 ;  /* 0x000ae02a30007988 */ /* 0x0083e80008000004 */
[----:B0-----:R-:W2:Y:S04]  /*3f380*/  LDL.LU R0, [R1+0x950] ;  /* 0x0009500001007983 */ /* 0x001ea80000300800 */
[----:B-1----:R-:W3:Y:S04]  /*3f390*/  LDL.LU R42, [R1+0x94c] ;  /* 0x00094c00012a7983 */ /* 0x002ee80000300800 */
[----:B----4-:R-:W-:Y:S04]  /*3f3a0*/  STS.U8 [R48+UR4+0xa80], R54 ;  /* 0x000a803630007988 */ /* 0x010fe80008000004 */
[----:B------:R-:W-:Y:S04]  /*3f3b0*/  STS.U8 [R48+UR4+0xaa0], R55 ;  /* 0x000aa03730007988 */ /* 0x000fe80008000004 */
[----:B------:R0:W-:Y:S04]  /*3f3c0*/  STS.U8 [R48+UR4+0xbe0], R46 ;  /* 0x000be02e30007988 */ /* 0x0001e80008000004 */
[----:B------:R1:W-:Y:S04]  /*3f3d0*/  STS.U8 [R48+UR4+0xbc0], R50 ;  /* 0x000bc03230007988 */ /* 0x0003e80008000004 */
[----:B0-----:R-:W4:Y:S04]  /*3f3e0*/  LDL.LU R46, [R1+0x948] ;  /* 0x00094800012e7983 */ /* 0x001f280000300800 */
        /* <DEDUP_REMOVED lines=25> */
[----:B------:R-:W4:Y:S04]  /*3f580*/  LDL.LU R55, [R1+0x92c] ;  /* 0x00092c0001377983 */ /* 0x000f280000300800 */
[----:B--2---:R0:W-:Y:S04]  /*3f590*/  STS.U8 [R48+UR4+0x1180], R0 ;  /* 0x0011800030007988 */ /* 0x0041e80008000004 */
[----:B---3--:R1:W-:Y:S04]  /*3f5a0*/  STS.U8 [R48+UR4+0x11e0], R42 ;  /* 0x0011e02a30007988 */ /* 0x0083e80008000004 */
[----:B0-----:R-:W2:Y:S04]  /*3f5b0*/  LDL.LU R0, [R1+0x928] ;  /* 0x0009280001007983 */ /* 0x001ea80000300800 */
        /* <DEDUP_REMOVED lines=24> */
[----:B----4-:R0:W-:Y:S04]  /*3f740*/  STS.U8 [R48+UR4+0x11c0], R46 ;  /* 0x0011c02e30007988 */ /* 0x0101e80008000004 */
[----:B------:R1:W-:Y:S04]  /*3f750*/  STS.U8 [R48+UR4+0x12c0], R50 ;  /* 0x0012c03230007988 */ /* 0x0003e80008000004 */
[----:B0-----:R-:W4:Y:S04]  /*3f760*/  LDL.LU R46, [R1+0x66c] ;  /* 0x00066c00012e7983 */ /* 0x001f280000300800 */
[----:B-1----:R-:W4:Y:S04]  /*3f770*/  LDL.LU R50, [R1+0x668] ;  /* 0x0006680001327983 */ /* 0x002f280000300800 */
[----:B------:R-:W-:Y:S04]  /*3f780*/  STS.U8 [R48+UR4+0x12e0], R54 ;  /* 0x0012e03630007988 */ /* 0x000fe80008000004 */
[----:B------:R-:W-:Y:S04]  /*3f790*/  STS.U8 [R48+UR4+0x1280], R55 ;  /* 0x0012803730007988 */ /* 0x000fe80008000004 */
[----:B--2---:R0:W-:Y:S04]  /*3f7a0*/  STS.U8 [R48+UR4+0x12a0], R0 ;  /* 0x0012a00030007988 */ /* 0x0041e80008000004 */
[----:B---3--:R1:W-:Y:S04]  /*3f7b0*/  STS.U8 [R48+UR4+0x13e0], R42 ;  /* 0x0013e02a30007988 */ /* 0x0083e80008000004 */
[----:B------:R-:W-:Y:S04]  /*3f7c0*/  STS.U8 [R48+UR4+0x13c0], R53 ;  /* 0x0013c03530007988 */ /* 0x000fe80008000004 */
        /* <DEDUP_REMOVED lines=24> */
[----:B------:R-:W3:Y:S04]  /*3f950*/  LDL.LU R54, [R1+0x64c] ;  /* 0x00064c0001367983 */ /* 0x000ee80000300800 */
[----:B----4-:R0:W-:Y:S04]  /*3f960*/  STS.U8 [R48+UR4+0x19a0], R46 ;  /* 0x0019a02e30007988 */ /* 0x0101e80008000004 */
        /* <DEDUP_REMOVED lines=31> */
[----:B------:R-:W-:Y:S04]  /*3fb60*/  STS.U8 [R48+UR4+0x1ac0], R54 ;  /* 0x001ac03630007988 */ /* 0x000fe80008000004 */
[----:B----4-:R-:W-:Y:S04]  /*3fb70*/  STS.U8 [R48+UR4+0x1ae0], R55 ;  /* 0x001ae03730007988 */ /* 0x010fe80008000004 */
        /* <DEDUP_REMOVED lines=151> */
[----:B--2---:R-:W-:Y:S04]  /*404f0*/  STS.U8 [R48+UR4+0x30a0], R0 ;  /* 0x0030a00030007988 */ /* 0x004fe80008000004 */
[----:B---3--:R0:W-:Y:S04]  /*40500*/  STS.U8 [R48+UR4+0x30c0], R42 ;  /* 0x0030c02a30007988 */ /* 0x0081e80008000004 */
[----:B0-----:R-:W2:Y:S04]  /*40510*/  LDL.LU R42, [R1+0xe8] ;  /* 0x0000e800012a7983 */ /* 0x001ea80000300800 */
        /* <DEDUP_REMOVED lines=26> */
[----:B------:R-:W4:Y:S04]  /*406c0*/  LDL.LU R34, [R1+0x20] ;  /* 0x0000200001227983 */ /* 0x000f280000300800 */
[----:B------:R1:W-:Y:S04]  /*406d0*/  STS.U8 [R48+UR4+0x31a0], R50 ;  /* 0x0031a03230007988 */ /* 0x0003e80008000004 */
[----:B0-----:R-:W4:Y:S04]  /*406e0*/  LDL.LU R46, [R1+0xc] ;  /* 0x00000c00012e7983 */ /* 0x001f280000300800 */
[----:B-1----:R-:W4:Y:S04]  /*406f0*/  LDL.LU R50, [R1+0x8] ;  /* 0x0000080001327983 */ /* 0x002f280000300800 */
[----:B--2---:R0:W-:Y:S04]  /*40700*/  STS.U8 [R48+UR4+0x3180], R42 ;  /* 0x0031802a30007988 */ /* 0x0041e80008000004 */
[----:B---3--:R-:W-:Y:S04]  /*40710*/  STS.U8 [R48+UR4+0x31e0], R54 ;  /* 0x0031e03630007988 */ /* 0x008fe80008000004 */
[----:B------:R1:W-:Y:S04]  /*40720*/  STS.U8 [R48+UR4+0x31c0], R44 ;  /* 0x0031c02c30007988 */ /* 0x0003e80008000004 */
[----:B------:R2:W-:Y:S04]  /*40730*/  STS.U8 [R48+UR4+0x32c0], R0 ;  /* 0x0032c00030007988 */ /* 0x0005e80008000004 */
[----:B------:R-:W-:Y:S04]  /*40740*/  STS.U8 [R48+UR4+0x32e0], R55 ;  /* 0x0032e03730007988 */ /* 0x000fe80008000004 */
[----:B0-----:R-:W3:Y:S04]  /*40750*/  LDL.LU R42, [R1+0x28e8] ;  /* 0x0028e800012a7983 */ /* 0x001ee80000300800 */
[----:B-1----:R-:W3:Y:S04]  /*40760*/  LDL.LU R44, [R1+0x4] ;  /* 0x00000400012c7983 */ /* 0x002ee80000300800 */
[----:B--2---:R-:W2:Y:S04]  /*40770*/  LDL.LU R0, [R1] ;  /* 0x0000000001007983 */ /* 0x004ea80000300800 */
        /* <DEDUP_REMOVED lines=21> */
[----:B----4-:R1:W-:Y:S04]  /*408d0*/  STS.U8 [R48+UR4+0x3780], R34 ;  /* 0x0037802230007988 */ /* 0x0103e80008000004 */
[----:B------:R4:W-:Y:S04]  /*408e0*/  STS.U8 [R48+UR4+0x3880], R46 ;  /* 0x0038802e30007988 */ /* 0x0009e80008000004 */
[----:B------:R4:W-:Y:S04]  /*408f0*/  STS.U8 [R48+UR4+0x38a0], R50 ;  /* 0x0038a03230007988 */ /* 0x0009e80008000004 */
[----:B0-----:R-:W2:Y:S04]  /*40900*/  LDL.LU R32, [R1+0xbd0] ;  /* 0x000bd00001207983 */ /* 0x001ea80000300800 */
[----:B-1----:R-:W2:Y:S04]  /*40910*/  LDL.LU R34, [R1+0xbcc] ;  /* 0x000bcc0001227983 */ /* 0x002ea80000300800 */
[----:B----4-:R-:W4:Y:S04]  /*40920*/  LDL.LU R46, [R1+0xbc8] ;  /* 0x000bc800012e7983 */ /* 0x010f280000300800 */
[----:B------:R-:W4:Y:S04]  /*40930*/  LDL.LU R50, [R1+0xbd4] ;  /* 0x000bd40001327983 */ /* 0x000f280000300800 */
[----:B---3--:R-:W-:Y:S04]  /*40940*/  STS.U8 [R48+UR4+0x38c0], R44 ;  /* 0x0038c02c30007988 */ /* 0x008fe80008000004 */
[----:B--2---:R0:W-:Y:S04]  /*40950*/  STS.U8 [R48+UR4+0x38e0], R0 ;  /* 0x0038e00030007988 */ /* 0x0041e80008000004 */
[----:B------:R-:W-:Y:S04]  /*40960*/  STS.U8 [R48+UR4+0x39a0], R42 ;  /* 0x0039a02a30007988 */ /* 0x000fe80008000004 */
[----:B------:R-:W-:Y:S04]  /*40970*/  STS.U8 [R48+UR4+0x3980], R40 ;  /* 0x0039802830007988 */ /* 0x000fe80008000004 */
[----:B------:R-:W-:Y:S04]  /*40980*/  STS.U8 [R48+UR4+0x39e0], R38 ;  /* 0x0039e02630007988 */ /* 0x000fe80008000004 */
[----:B------:R-:W-:Y:S04]  /*40990*/  STS.U8 [R48+UR4+0x39c0], R36 ;  /* 0x0039c02430007988 */ /* 0x000fe80008000004 */
[----:B------:R1:W-:Y:S04]  /*409a0*/  STS.U8 [R48+UR4+0x3ac0], R4 ;  /* 0x003ac00430007988 */ /* 0x0003e80008000004 */
[----:B------:R2:W-:Y:S04]  /*409b0*/  STS.U8 [R48+UR4+0x3ae0], R5 ;  /* 0x003ae00530007988 */ /* 0x0005e80008000004 */
[----:B------:R-:W-:Y:S01]  /*409c0*/  STS.U8 [R48+UR4+0x3a80], R6 ;  /* 0x003a800630007988 */ /* 0x000fe20008000004 */
[----:B0-----:R-:W0:Y:S03]  /*409d0*/  S2R R0, SR_TID.X ;  /* 0x0000000000007919 */ /* 0x001e260000002100 */
[----:B------:R-:W-:Y:S04]  /*409e0*/  STS.U8 [R48+UR4+0x3aa0], R7 ;  /* 0x003aa00730007988 */ /* 0x000fe80008000004 */
[----:B------:R-:W-:Y:S04]  /*409f0*/  STS.U8 [R48+UR4+0x3be0], R12 ;  /* 0x003be00c30007988 */ /* 0x000fe80008000004 */
[----:B------:R-:W-:Y:S04]  /*40a00*/  STS.U8 [R48+UR4+0x3bc0], R13 ;  /* 0x003bc00d30007988 */ /* 0x000fe80008000004 */
[----:B------:R-:W-:Y:S01]  /*40a10*/  STS.U8 [R48+UR4+0x3ba0], R14 ;  /* 0x003ba00e30007988 */ /* 0x000fe20008000004 */
[----:B------:R-:W3:Y:S03]  /*40a20*/  S2R R44, SR_TID.X ;  /* 0x00000000002c7919 */ /* 0x000ee60000002100 */
        /* <DEDUP_REMOVED lines=15> */
[----:B----4-:R-:W-:Y:S04]  /*40b20*/  STS.U8 [R48+UR4+0x3fa0], R46 ;  /* 0x003fa02e30007988 */ /* 0x010fe80008000004 */
[----:B------:R-:W-:Y:S01]  /*40b30*/  STS.U8 [R48+UR4+0x3f80], R50 ;  /* 0x003f803230007988 */ /* 0x000fe20008000004 */
[----:B0-----:R-:W-:-:S05]  /*40b40*/  LOP3.LUT R0, R0, 0x7, RZ, 0xc0, !PT ;  /* 0x0000000700007812 */ /* 0x001fca00078ec0ff */
[----:B------:R-:W-:Y:S02]  /*40b50*/  IMAD R0, R0, 0x90, RZ ;  /* 0x0000009000007824 */ /* 0x000fe400078e02ff */
[----:B---3--:R-:W-:-:S05]  /*40b60*/  IMAD.SHL.U32 R44, R44, 0x2, RZ ;  /* 0x000000022c2c7824 */ /* 0x008fca00078e00ff */
[----:B------:R-:W-:Y:S01]  /*40b70*/  LOP3.LUT R0, R0, 0x30, R44, 0x78, !PT ;  /* 0x0000003000007812 */ /* 0x000fe200078e782c */
[----:B------:R-:W-:Y:S06]  /*40b80*/  BAR.SYNC.DEFER_BLOCKING 0x0 ;  /* 0x0000000000007b1d */ /* 0x000fec0000010000 */
[----:B------:R-:W0:Y:S04]  /*40b90*/  LDSM.16.M88.4 R8, [R0+UR4] ;  /* 0x000000040008783b */ /* 0x000e280008000200 */
[----:B------:R-:W-:Y:S01]  /*40ba0*/  LDSM.16.M88.4 R20, [R0+UR4+0x1400] ;  /* 0x001400040014783b */ /* 0x000fe20008000200 */
[----:B------:R-:W-:-:S03]  /*40bb0*/  IMAD R2, R31, 0x100, R30 ;  /* 0x000001001f027824 */ /* 0x000fc600078e021e */
[----:B------:R-:W-:Y:S01]  /*40bc0*/  LDSM.16.M88.4 R28, [R0+UR4+0x1800] ;  /* 0x00180004001c783b */ /* 0x000fe20008000200 */
[----:B------:R-:W-:Y:S02]  /*40bd0*/  IMAD R3, R57, 0x100, R56 ;  /* 0x0000010039037824 */ /* 0x000fe400078e0238 */
[----:B-1----:R-:W-:Y:S02]  /*40be0*/  IMAD R4, R59, 0x100, R58 ;  /* 0x000001003b047824 */ /* 0x002fe400078e023a */
[----:B--2---:R-:W-:Y:S01]  /*40bf0*/  IMAD R5, R61, 0x100, R60 ;  /* 0x000001003d057824 */ /* 0x004fe200078e023c */
[----:B------:R-:W-:Y:S04]  /*40c00*/  LDSM.16.M88.4 R40, [R0+UR4+0x2c00] ;  /* 0x002c00040028783b */ /* 0x000fe80008000200 */
[----:B0-----:R-:W-:Y:S01]  /*40c10*/  STL.64 [R1+0x590], R8 ;  /* 0x0005900801007387 */ /* 0x001fe20000100a00 */
[----:B------:R-:W-:-:S03]  /*40c20*/  IMAD.MOV.U32 R6, RZ, RZ, R8 ;  /* 0x000000ffff067224 */ /* 0x000fc600078e0008 */
[----:B------:R-:W-:Y:S01]  /*40c30*/  STL.64 [R1+0x598], R10 ;  /* 0x0005980a01007387 */ /* 0x000fe20000100a00 */
[----:B------:R-:W-:-:S03]  /*40c40*/  IMAD.MOV.U32 R7, RZ, RZ, R9 ;  /* 0x000000ffff077224 */ /* 0x000fc600078e0009 */
[----:B------:R-:W0:Y:S04]  /*40c50*/  LDSM.16.M88.4 R8, [R0+UR4+0x400] ;  /* 0x000400040008783b */ /* 0x000e280008000200 */
[----:B0-----:R-:W-:Y:S01]  /*40c60*/  STL.64 [R1+0x5b0], R8 ;  /* 0x0005b00801007387 */ /* 0x001fe20000100a00 */
[----:B------:R-:W-:-:S03]  /*40c70*/  IMAD.MOV.U32 R17, RZ, RZ, R8 ;  /* 0x000000ffff117224 */ /* 0x000fc600078e0008 */
[----:B------:R-:W-:Y:S01]  /*40c80*/  STL.64 [R1+0x5b8], R10 ;  /* 0x0005b80a01007387 */ /* 0x000fe20000100a00 */
[----:B------:R-:W-:-:S03]  /*40c90*/  IMAD.MOV.U32 R16, RZ, RZ, R9 ;  /* 0x000000ffff107224 */ /* 0x000fc600078e0009 */
[----:B------:R-:W0:Y:S04]  /*40ca0*/  LDSM.16.M88.4 R8, [R0+UR4+0x800] ;  /* 0x000800040008783b */ /* 0x000e280008000200 */
[----:B0-----:R-:W-:Y:S04]  /*40cb0*/  STL.64 [R1+0x5d0], R8 ;  /* 0x0005d00801007387 */ /* 0x001fe80000100a00 */
[----:B------:R-:W-:Y:S04]  /*40cc0*/  STL.64 [R1+0x5d8], R10 ;  /* 0x0005d80a01007387 */ /* 0x000fe80000100a00 */
[----:B------:R-:W2:Y:S04]  /*40cd0*/  LDL.LU.64 R36, [R1+0x380] ;  /* 0x0003800001247983 */ /* 0x000ea80000300a00 */
[----:B------:R-:W2:Y:S01]  /*40ce0*/  LDL.LU.64 R38, [R1+0x388] ;  /* 0x0003880001267983 */ /* 0x000ea20000300a00 */
[----:B------:R-:W-:-:S02]  /*40cf0*/  IMAD.MOV.U32 R19, RZ, RZ, R8 ;  /* 0x000000ffff137224 */ /* 0x000fc400078e0008 */
[----:B------:R-:W-:Y:S02]  /*40d00*/  IMAD.MOV.U32 R18, RZ, RZ, R9 ;  /* 0x000000ffff127224 */ /* 0x000fe400078e0009 */
[----:B------:R-:W0:Y:S04]  /*40d10*/  LDSM.16.M88.4 R8, [R0+UR4+0xc00] ;  /* 0x000c00040008783b */ /* 0x000e280008000200 */
[----:B0-----:R-:W-:Y:S01]  /*40d20*/  STL.64 [R1+0x600], R8 ;  /* 0x0006000801007387 */ /* 0x001fe20000100a00 */
[----:B------:R-:W-:-:S03]  /*40d30*/  IMAD.MOV.U32 R14, RZ, RZ, R8 ;  /* 0x000000ffff0e7224 */ /* 0x000fc600078e0008 */
[----:B------:R-:W-:Y:S01]  /*40d40*/  STL.64 [R1+0x608], R10 ;  /* 0x0006080a01007387 */ /* 0x000fe20000100a00 */
[----:B------:R-:W-:-:S03]  /*40d50*/  IMAD.MOV.U32 R15, RZ, RZ, R9 ;  /* 0x000000ffff0f7224 */ /* 0x000fc600078e0009 */
[----:B------:R-:W0:Y:S04]  /*40d60*/  LDSM.16.M88.4 R8, [R0+UR4+0x1000] ;  /* 0x001000040008783b */ /* 0x000e280008000200 */
[----:B0-----:R-:W-:Y:S04]  /*40d70*/  STL.64 [R1+0x5f0], R8 ;  /* 0x0005f00801007387 */ /* 0x001fe80000100a00 */
[----:B------:R0:W-:Y:S04]  /*40d80*/  STL.64 [R1+0x5f8], R10 ;  /* 0x0005f80a01007387 */ /* 0x0001e80000100a00 */
[----:B------:R-:W3:Y:S04]  /*40d90*/  LDL.LU.64 R24, [R1+0x3b0] ;  /* 0x0003b00001187983 */ /* 0x000ee80000300a00 */
[----:B------:R-:W3:Y:S01]  /*40da0*/  LDL.LU.64 R26, [R1+0x3b8] ;  /* 0x0003b800011a7983 */ /* 0x000ee20000300a00 */
[----:B------:R-:W-:-:S02]  /*40db0*/  F2FP.F16.E5M2.UNPACK_B R32, R2 ;  /* 0x00000002ff20723e */ /* 0x000fc400020004ff */
[----:B------:R-:W-:Y:S02]  /*40dc0*/  F2FP.F16.E5M2.UNPACK_B R33, R3 ;  /* 0x00000003ff21723e */ /* 0x000fe400020004ff */
[----:B------:R-:W-:Y:S02]  /*40dd0*/  F2FP.F16.E5M2.UNPACK_B R34, R4 ;  /* 0x00000004ff22723e */ /* 0x000fe400020004ff */
[----:B------:R-:W-:Y:S02]  /*40de0*/  F2FP.F16.E5M2.UNPACK_B R35, R5 ;  /* 0x00000005ff23723e */ /* 0x000fe400020004ff */
[----:B------:R-:W-:Y:S02]  /*40df0*/  F2FP.F16.E5M2.UNPACK_B R6, R6 ;  /* 0x00000006ff06723e */ /* 0x000fe400020004ff */
[----:B------:R-:W-:Y:S01]  /*40e00*/  F2FP.F16.E5M2.UNPACK_B R7, R7 ;  /* 0x00000007ff07723e */ /* 0x000fe200020004ff */
[----:B------:R1:W-:Y:S04]  /*40e10*/  STL.64 [R1+0x5a0], R20 ;  /* 0x0005a01401007387 */ /* 0x0003e80000100a00 */
[----:B------:R4:W-:Y:S01]  /*40e20*/  STL.64 [R1+0x5a8], R22 ;  /* 0x0005a81601007387 */ /* 0x0009e20000100a00 */
[----:B0-----:R-:W-:-:S02]  /*40e30*/  IMAD.MOV.U32 R10, RZ, RZ, R20 ;  /* 0x000000ffff0a7224 */ /* 0x001fc400078e0014 */
[----:B------:R-:W-:Y:S02]  /*40e40*/  IMAD.MOV.U32 R11, RZ, RZ, R21 ;  /* 0x000000ffff0b7224 */ /* 0x000fe400078e0015 */
[----:B-1----:R-:W3:Y:S04]  /*40e50*/  LDL.LU.64 R20, [R1+0x3c0] ;  /* 0x0003c00001147983 */ /* 0x002ee80000300a00 */
[----:B----4-:R-:W4:Y:S01]  /*40e60*/  LDL.LU.64 R22, [R1+0x3c8] ;  /* 0x0003c80001167983 */ /* 0x010f220000300a00 */
[----:B------:R-:W-:Y:S02]  /*40e70*/  IMAD.MOV.U32 R12, RZ, RZ, R8 ;  /* 0x000000ffff0c7224 */ /* 0x000fe400078e0008 */
[----:B------:R-:W-:Y:S01]  /*40e80*/  IMAD.MOV.U32 R13, RZ, RZ, R9 ;  /* 0x000000ffff0d7224 */ /* 0x000fe200078e0009 */
[----:B------:R0:W-:Y:S01]  /*40e90*/  STL.64 [R1+0x5c0], R28 ;  /* 0x0005c01c01007387 */ /* 0x0001e20000100a00 */
[----:B------:R-:W-:-:S03]  /*40ea0*/  IMAD.MOV.U32 R8, RZ, RZ, R28 ;  /* 0x000000ffff087224 */ /* 0x000fc600078e001c */
[----:B------:R1:W-:Y:S01]  /*40eb0*/  STL.64 [R1+0x5c8], R30 ;  /* 0x0005c81e01007387 */ /* 0x0003e20000100a00 */
[----:B------:R-:W-:-:S03]  /*40ec0*/  IMAD.MOV.U32 R9, RZ, RZ, R29 ;  /* 0x000000ffff097224 */ /* 0x000fc600078e001d */
[----:B0-----:R-:W4:Y:S01]  /*40ed0*/  LDL.LU.64 R28, [R1+0x3d0] ;  /* 0x0003d000011c7983 */ /* 0x001f220000300a00 */
[----:B--2---:R-:W-:-:S15]  /*40ee0*/  HMMA.16816.F32 R36, R32, R6, R36 ;  /* 0x000000062024723c */ /* 0x004fde0000001824 */
[----:B------:R-:W-:-:S04]  /*40ef0*/  NOP ;  /* 0x0000000000007918 */ /* 0x000fc80000000000 */
[----:B------:R-:W-:Y:S04]  /*40f00*/  STL.64 [R1+0x20], R36 ;  /* 0x0000202401007387 */ /* 0x000fe80000100a00 */
[----:B------:R-:W-:Y:S04]  /*40f10*/  STL.64 [R1+0x28], R38 ;  /* 0x0000282601007387 */ /* 0x000fe80000100a00 */
[----:B-1----:R-:W2:Y:S04]  /*40f20*/  LDL.LU.64 R30, [R1+0x3d8] ;  /* 0x0003d800011e7983 */ /* 0x002ea80000300a00 */
[----:B------:R-:W0:Y:S01]  /*40f30*/  LDSM.16.M88.4 R36, [R0+UR4+0x1c00] ;  /* 0x001c00040024783b */ /* 0x000e220008000200 */
[----:B------:R-:W-:-:S02]  /*40f40*/  F2FP.F16.E5M2.UNPACK_B R4, R17 ;  /* 0x00000011ff04723e */ /* 0x000fc400020004ff */
[----:B------:R-:W-:Y:S01]  /*40f50*/  F2FP.F16.E5M2.UNPACK_B R5, R16 ;  /* 0x00000010ff05723e */ /* 0x000fe200020004ff */
[----:B0-----:R-:W-:Y:S01]  /*40f60*/  STL.64 [R1+0x5e0], R36 ;  /* 0x0005e02401007387 */ /* 0x001fe20000100a00 */
[----:B------:R-:W-:-:S03]  /*40f70*/  IMAD.MOV.U32 R16, RZ, RZ, R36 ;  /* 0x000000ffff107224 */ /* 0x000fc600078e0024 */
[----:B------:R3:W-:Y:S01]  /*40f80*/  STL.64 [R1+0x5e8], R38 ;  /* 0x0005e82601007387 */ /* 0x0007e20000100a00 */
[----:B------:R-:W-:Y:S02]  /*40f90*/  IMAD.MOV.U32 R17, RZ, RZ, R37 ;  /* 0x000000ffff117224 */ /* 0x000fe400078e0025 */
[----:B---3--:R-:W-:Y:S01]  /*40fa0*/  HMMA.16816.F32 R36, R32, R4, R24 ;  /* 0x000000042024723c */ /* 0x008fe20000001818 */
[----:B------:R-:W0:Y:S01]  /*40fb0*/  LDSM.16.M88.4 R24, [R0+UR4+0x2000] ;  /* 0x002000040018783b */ /* 0x000e220008000200 */
[----:B------:R-:W-:Y:S02]  /*40fc0*/  F2FP.F16.E5M2.UNPACK_B R2, R19 ;  /* 0x00000013ff02723e */ /* 0x000fe400020004ff */
[----:B------:R-:W-:-:S15]  /*40fd0*/  F2FP.F16.E5M2.UNPACK_B R3, R18 ;  /* 0x00000012ff03723e */ /* 0x000fde00020004ff */
[----:B------:R-:W-:Y:S04]  /*40fe0*/  STL.64 [R1+0x10], R36 ;  /* 0x0000102401007387 */ /* 0x000fe80000100a00 */
[----:B------:R-:W-:Y:S04]  /*40ff0*/  STL.64 [R1+0x18], R38 ;  /* 0x0000182601007387 */ /* 0x000fe80000100a00 */
[----:B------:R-:W1:Y:S04]  /*41000*/  LDSM.16.M88.4 R36, [R0+UR4+0x2400] ;  /* 0x002400040024783b */ /* 0x000e680008000200 */
[----:B0-----:R0:W-:Y:S01]  /*41010*/  STL.64 [R1+0x610], R24 ;  /* 0x0006101801007387 */ /* 0x0011e20000100a00 */
[----:B------:R-:W-:-:S03]  /*41020*/  IMAD.MOV.U32 R18, RZ, RZ, R24 ;  /* 0x000000ffff127224 */ /* 0x000fc600078e0018 */
[----:B------:R3:W-:Y:S01]  /*41030*/  STL.64 [R1+0x618], R26 ;  /* 0x0006181a01007387 */ /* 0x0007e20000100a00 */
[----:B------:R-:W-:-:S03]  /*41040*/  IMAD.MOV.U32 R19, RZ, RZ, R25 ;  /* 0x000000ffff137224 */ /* 0x000fc600078e0019 */
[----:B0-----:R-:W2:Y:S04]  /*41050*/  LDL.LU.64 R24, [R1+0x3e0] ;  /* 0x0003e00001187983 */ /* 0x001ea80000300a00 */
[----:B---3--:R-:W3:Y:S01]  /*41060*/  LDL.LU.64 R26, [R1+0x3e8] ;  /* 0x0003e800011a7983 */ /* 0x008ee20000300a00 */
[----:B----4-:R-:W-:Y:S01]  /*41070*/  HMMA.16816.F32 R20, R32, R2, R20 ;  /* 0x000000022014723c */ /* 0x010fe20000001814 */
[----:B------:R-:W-:Y:S02]  /*41080*/  F2FP.F16.E5M2.UNPACK_B R14, R14 ;  /* 0x0000000eff0e723e */ /* 0x000fe400020004ff */
[----:B------:R-:W-:-:S15]  /*41090*/  F2FP.F16.E5M2.UNPACK_B R15, R15 ;  /* 0x0000000fff0f723e */ /* 0x000fde00020004ff */
[----:B------:R-:W-:Y:S01]  /*410a0*/  NOP ;  /* 0x0000000000007918 */ /* 0x000fe20000000000 */
[----:B------:R0:W-:Y:S04]  /*410b0*/  STL.64 [R1], R20 ;  /* 0x0000001401007387 */ /* 0x0001e80000100a00 */
[----:B------:R-:W-:Y:S04]  /*410c0*/  STL.64 [R1+0x8], R22 ;  /* 0x0000081601007387 */ /* 0x000fe80000100a00 */
[----:B-1----:R-:W-:Y:S04]  /*410d0*/  STL.64 [R1+0x620], R36 ;  /* 0x0006202401007387 */ /* 0x002fe80000100a00 */
[----:B------:R-:W-:Y:S01]  /*410e0*/  STL.64 [R1+0x628], R38 ;  /* 0x0006282601007387 */ /* 0x000fe20000100a00 */
[----:B--2---:R-:W-:Y:S03]  /*410f0*/  HMMA.16816.F32 R56, R32, R14, R28 ;  /* 0x0000000e2038723c */ /* 0x004fe6000000181c */
[----:B------:R-:W2:Y:S04]  /*41100*/  LDL.LU.64 R28, [R1+0x440] ;  /* 0x00044000011c7983 */ /* 0x000ea80000300a00 */
[----:B------:R-:W2:Y:S01]  /*41110*/  LDL.LU.64 R30, [R1+0x448] ;  /* 0x00044800011e7983 */ /* 0x000ea20000300a00 */
[----:B0-----:R-:W-:-:S02]  /*41120*/  IMAD.MOV.U32 R20, RZ, RZ, R36 ;  /* 0x000000ffff147224 */ /* 0x001fc400078e0024 */
[----:B------:R-:W-:Y:S02]  /*41130*/  IMAD.MOV.U32 R21, RZ, RZ, R37 ;  /* 0x000000ffff157224 */ /* 0x000fe400078e0025 */
[----:B------:R-:W0:Y:S01]  /*41140*/  LDSM.16.M88.4 R36, [R0+UR4+0x2800] ;  /* 0x002800040024783b */ /* 0x000e220008000200 */
[----:B------:R-:W-:Y:S02]  /*41150*/  F2FP.F16.E5M2.UNPACK_B R12, R12 ;  /* 0x0000000cff0c723e */ /* 0x000fe400020004ff */
[----:B------:R-:W-:-:S04]  /*41160*/  F2FP.F16.E5M2.UNPACK_B R13, R13 ;  /* 0x0000000dff0d723e */ /* 0x000fc800020004ff */
[----:B------:R-:W-:Y:S04]  /*41170*/  STL [R1+0x27dc], R56 ;  /* 0x0027dc3801007387 */ /* 0x000fe80000100800 */
[----:B------:R-:W-:Y:S04]  /*41180*/  STL [R1+0x27d8], R57 ;  /* 0x0027d83901007387 */ /* 0x000fe80000100800 */
[----:B------:R-:W-:Y:S04]  /*41190*/  STL [R1+0x27d4], R58 ;  /* 0x0027d43a01007387 */ /* 0x000fe80000100800 */
[----:B------:R-:W-:Y:S01]  /*411a0*/  STL [R1+0x27d0], R59 ;  /* 0x0027d03b01007387 */ /* 0x000fe20000100800 */
[----:B------:R-:W-:-:S02]  /*411b0*/  F2FP.F16.E5M2.UNPACK_B R10, R10 ;  /* 0x0000000aff0a723e */ /* 0x000fc400020004ff */
[----:B------:R-:W-:Y:S01]  /*411c0*/  F2FP.F16.E5M2.UNPACK_B R11, R11 ;  /* 0x0000000bff0b723e */ /* 0x000fe200020004ff */
[----:B0-----:R0:W-:Y:S04]  /*411d0*/  STL.64 [R1+0x630], R36 ;  /* 0x0006302401007387 */ /* 0x0011e80000100a00 */
[----:B------:R-:W-:Y:S01]  /*411e0*/  STL.64 [R1+0x638], R38 ;  /* 0x0006382601007387 */ /* 0x000fe20000100a00 */
[----:B------:R-:W-:Y:S02]  /*411f0*/  IMAD.MOV.U32 R22, RZ, RZ, R36 ;  /* 0x000000ffff167224 */ /* 0x000fe400078e0024 */
[----:B------:R-:W-:Y:S02]  /*41200*/  IMAD.MOV.U32 R23, RZ, RZ, R37 ;  /* 0x000000ffff177224 */ /* 0x000fe400078e0025 */
[----:B0-----:R-:W-:-:S02]  /*41210*/  IMAD.MOV.U32 R36, RZ, RZ, R40 ;  /* 0x000000ffff247224 */ /* 0x001fc400078e0028 */
[----:B------:R-:W-:Y:S01]  /*41220*/  IMAD.MOV.U32 R37, RZ, RZ, R41 ;  /* 0x000000ffff257224 */ /* 0x000fe200078e0029 */
[----:B---3--:R-:W-:Y:S01]  /*41230*/  HMMA.16816.F32 R52, R32, R12, R24 ;  /* 0x0000000c2034723c */ /* 0x008fe20000001818 */
[----:B------:R-:W3:Y:S04]  /*41240*/  LDL.LU.64 R24, [R1+0x460] ;  /* 0x0004600001187983 */ /* 0x000ee80000300a00 */
[----:B------:R-:W3:-:S14]  /*41250*/  LDL.LU.64 R26, [R1+0x468] ;  /* 0x00046800011a7983 */ /* 0x000edc0000300a00 */
[----:B------:R-:W-:Y:S04]  /*41260*/  STL [R1+0x27e4], R52 ;  /* 0x0027e43401007387 */ /* 0x000fe80000100800 */
[----:B------:R-:W-:Y:S04]  /*41270*/  STL [R1+0x27e0], R53 ;  /* 0x0027e03501007387 */ /* 0x000fe80000100800 */
[----:B------:R-:W-:Y:S04]  /*41280*/  STL [R1+0x27cc], R54 ;  /* 0x0027cc3601007387 */ /* 0x000fe80000100800 */
[----:B------:R-:W-:Y:S04]  /*41290*/  STL [R1+0x27c8], R55 ;  /* 0x0027c83701007387 */ /* 0x000fe80000100800 */
[----:B------:R-:W-:Y:S04]  /*412a0*/  STL.64 [R1+0x640], R40 ;  /* 0x0006402801007387 */ /* 0x000fe80000100a00 */
[----:B------:R-:W-:Y:S04]  /*412b0*/  STL.64 [R1+0x648], R42 ;  /* 0x0006482a01007387 */ /* 0x000fe80000100a00 */
[----:B------:R-:W0:Y:S04]  /*412c0*/  LDSM.16.M88.4 R40, [R0+UR4+0x3000] ;  /* 0x003000040028783b */ /* 0x000e280008000200 */
[----:B------:R-:W1:Y:S01]  /*412d0*/  LDSM.16.M88.4 R52, [R0+UR4+0x3400] ;  /* 0x003400040034783b */ /* 0x000e620008000200 */
[----:B--2---:R-:W-:Y:S03]  /*412e0*/  HMMA.16816.F32 R48, R32, R10, R28 ;  /* 0x0000000a2030723c */ /* 0x004fe6000000181c */
[----:B------:R-:W2:Y:S04]  /*412f0*/  LDL.LU.64 R28, [R1+0x480] ;  /* 0x00048000011c7983 */ /* 0x000ea80000300a00 */
[----:B------:R-:W2:-:S12]  /*41300*/  LDL.LU.64 R30, [R1+0x488] ;  /* 0x00048800011e7983 */ /* 0x000e980000300a00 */
[----:B------:R4:W-:Y:S04]  /*41310*/  STL [R1+0x27c4], R50 ;  /* 0x0027c43201007387 */ /* 0x0009e80000100800 */
[----:B------:R1:W-:Y:S04]  /*41320*/  STL [R1+0x27c0], R51 ;  /* 0x0027c03301007387 */ /* 0x0003e80000100800 */
[----:B0-----:R-:W-:Y:S04]  /*41330*/  STL.64 [R1+0x650], R40 ;  /* 0x0006502801007387 */ /* 0x001fe80000100a00 */
[----:B------:R-:W-:Y:S04]  /*41340*/  STL.64 [R1+0x658], R42 ;  /* 0x0006582a01007387 */ /* 0x000fe80000100a00 */
[----:B------:R-:W4:Y:S04]  /*41350*/  LDL.LU.64 R44, [R1+0x690] ;  /* 0x00069000012c7983 */ /* 0x000f280000300a00 */
[----:B------:R-:W4:Y:S01]  /*41360*/  LDL.LU.64 R46, [R1+0x698] ;  /* 0x00069800012e7983 */ /* 0x000f220000300a00 */
[----:B------:R-:W-:-:S02]  /*41370*/  F2FP.F16.E5M2.UNPACK_B R8, R8 ;  /* 0x00000008ff08723e */ /* 0x000fc400020004ff */
[----:B------:R-:W-:Y:S02]  /*41380*/  F2FP.F16.E5M2.UNPACK_B R9, R9 ;  /* 0x00000009ff09723e */ /* 0x000fe400020004ff */
[----:B------:R-:W-:Y:S02]  /*41390*/  F2FP.F16.E5M2.UNPACK_B R16, R16 ;  /* 0x00000010ff10723e */ /* 0x000fe400020004ff */
[----:B------:R-:W-:Y:S02]  /*413a0*/  F2FP.F16.E5M2.UNPACK_B R17, R17 ;  /* 0x00000011ff11723e */ /* 0x000fe400020004ff */
[----:B------:R-:W-:Y:S02]  /*413b0*/  F2FP.F16.E5M2.UNPACK_B R18, R18 ;  /* 0x00000012ff12723e */ /* 0x000fe400020004ff */
[----:B------:R-:W-:Y:S01]  /*413c0*/  F2FP.F16.E5M2.UNPACK_B R19, R19 ;  /* 0x00000013ff13723e */ /* 0x000fe200020004ff */
[----:B---3--:R-:W-:-:S15]  /*413d0*/  HMMA.16816.F32 R24, R32, R8, R24 ;  /* 0x000000082018723c */ /* 0x008fde0000001818 */
[----:B------:R-:W-:-:S04]  /*413e0*/  NOP ;  /* 0x0000000000007918 */ /* 0x000fc80000000000 */
[----:B------:R0:W-:Y:S04]  /*413f0*/  STL [R1+0x27bc], R26 ;  /* 0x0027bc1a01007387 */ /* 0x0001e80000100800 */
[----:B------:R3:W-:Y:S04]  /*41400*/  STL [R1+0x27b8], R27 ;  /* 0x0027b81b01007387 */ /* 0x0007e80000100800 */
[----:B-1----:R-:W-:Y:S04]  /*41410*/  STL.64 [R1+0x660], R52 ;  /* 0x0006603401007387 */ /* 0x002fe80000100a00 */
[----:B------:R-:W-:Y:S01]  /*41420*/  STL.64 [R1+0x668], R54 ;  /* 0x0006683601007387 */ /* 0x000fe20000100a00 */
[C---:B--2---:R-:W-:Y:S08]  /*41430*/  HMMA.16816.F32 R28, R32.reuse, R16, R28 ;  /* 0x00000010201c723c */ /* 0x044ff0000000181c */
[----:B----4-:R-:W-:Y:S11]  /*41440*/  HMMA.16816.F32 R44, R32, R18, R44 ;  /* 0x00000012202c723c */ /* 0x010ff6000000182c */
[----:B------:R-:W-:Y:S04]  /*41450*/  STL.64 [R1+0x27f0], R30 ;  /* 0x0027f01e01007387 */ /* 0x000fe80000100a00 */
[----:B------:R-:W-:Y:S04]  /*41460*/  STL.64 [R1+0x27e8], R28 ;  /* 0x0027e81c01007387 */ /* 0x000fe80000100a00 */
[----:B------:R-:W1:Y:S01]  /*41470*/  LDSM.16.M88.4 R28, [R0+UR4+0x3800] ;  /* 0x00380004001c783b */ /* 0x000e620008000200 */
[----:B------:R-:W-:-:S02]  /*41480*/  IMAD.MOV.U32 R50, RZ, RZ, R44 ;  /* 0x000000ffff327224 */ /* 0x000fc400078e002c */
[----:B------:R-:W-:Y:S02]  /*41490*/  IMAD.MOV.U32 R51, RZ, RZ, R45 ;  /* 0x000000ffff337224 */ /* 0x000fe400078e002d */
[----:B0-----:R-:W-:Y:S02]  /*414a0*/  IMAD.MOV.U32 R26, RZ, RZ, R46 ;  /* 0x000000ffff1a7224 */ /* 0x001fe400078e002e */
[----:B---3--:R-:W-:Y:S02]  /*414b0*/  IMAD.MOV.U32 R27, RZ, RZ, R47 ;  /* 0x000000ffff1b7224 */ /* 0x008fe400078e002f */
[----:B------:R-:W0:Y:S04]  /*414c0*/  LDSM.16.M88.4 R44, [R0+UR4+0x3c00] ;  /* 0x003c0004002c783b */ /* 0x000e280008000200 */
[----:B-1----:R1:W-:Y:S01]  /*414d0*/  STL.64 [R1+0x680], R28 ;  /* 0x0006801c01007387 */ /* 0x0023e20000100a00 */
[----:B------:R-:W-:-:S03]  /*414e0*/  IMAD.MOV.U32 R42, RZ, RZ, R28 ;  /* 0x000000ffff2a7224 */ /* 0x000fc600078e001c */
[----:B------:R2:W-:Y:S01]  /*414f0*/  STL.64 [R1+0x688], R30 ;  /* 0x0006881e01007387 */ /* 0x0005e20000100a00 */
[----:B------:R-:W-:-:S03]  /*41500*/  IMAD.MOV.U32 R43, RZ, RZ, R29 ;  /* 0x000000ffff2b7224 */ /* 0x000fc600078e001d */
[----:B-1----:R-:W3:Y:S04]  /*41510*/  LDL.LU.64 R28, [R1+0x7f0] ;  /* 0x0007f000011c7983 */ /* 0x002ee80000300a00 */
[----:B--2---:R-:W3:Y:S04]  /*41520*/  LDL.LU.64 R30, [R1+0x7f8] ;  /* 0x0007f800011e7983 */ /* 0x004ee80000300a00 */
[----:B------:R-:W-:Y:S04]  /*41530*/  STL.64 [R1+0x2810], R26 ;  /* 0x0028101a01007387 */ /* 0x000fe80000100a00 */
[----:B------:R-:W-:Y:S04]  /*41540*/  STL.64 [R1+0x2808], R24 ;  /* 0x0028081801007387 */ /* 0x000fe80000100a00 */
[----:B------:R-:W-:Y:S04]  /*41550*/  STL.64 [R1+0x2800], R50 ;  /* 0x0028003201007387 */ /* 0x000fe80000100a00 */
[----:B------:R1:W-:Y:S04]  /*41560*/  STL.64 [R1+0x27f8], R48 ;  /* 0x0027f83001007387 */ /* 0x0003e80000100a00 */
[----:B0-----:R-:W-:Y:S04]  /*41570*/  STL [R1+0x694], R45 ;  /* 0x0006942d01007387 */ /* 0x001fe80000100800 */
[----:B------:R0:W-:Y:S04]  /*41580*/  STL.64 [R1+0x698], R46 ;  /* 0x0006982e01007387 */ /* 0x0001e80000100a00 */
[----:B-1----:R-:W2:Y:S04]  /*41590*/  LDL.LU.64 R48, [R1+0x7e0] ;  /* 0x0007e00001307983 */ /* 0x002ea80000300a00 */
[----:B------:R-:W2:Y:S01]  /*415a0*/  LDL.LU.64 R50, [R1+0x7e8] ;  /* 0x0007e80001327983 */ /* 0x000ea20000300a00 */
[----:B------:R-:W-:-:S02]  /*415b0*/  F2FP.F16.E5M2.UNPACK_B R20, R20 ;  /* 0x00000014ff14723e */ /* 0x000fc400020004ff */
[----:B------:R-:W-:Y:S02]  /*415c0*/  F2FP.F16.E5M2.UNPACK_B R21, R21 ;  /* 0x00000015ff15723e */ /* 0x000fe400020004ff */
[----:B------:R-:W-:Y:S02]  /*415d0*/  F2FP.F16.E5M2.UNPACK_B R22, R22 ;  /* 0x00000016ff16723e */ /* 0x000fe400020004ff */
[----:B------:R-:W-:Y:S01]  /*415e0*/  F2FP.F16.E5M2.UNPACK_B R23, R23 ;  /* 0x00000017ff17723e */ /* 0x000fe200020004ff */
[----:B------:R-:W-:Y:S02]  /*415f0*/  IMAD.MOV.U32 R38, RZ, RZ, R40 ;  /* 0x000000ffff267224 */ /* 0x000fe400078e0028 */
[----:B------:R-:W-:Y:S02]  /*41600*/  IMAD.MOV.U32 R40, RZ, RZ, R52 ;  /* 0x000000ffff287224 */ /* 0x000fe400078e0034 */
[----:B------:R-:W-:Y:S02]  /*41610*/  IMAD.MOV.U32 R39, RZ, RZ, R41 ;  /* 0x000000ffff277224 */ /* 0x000fe400078e0029 */
[----:B------:R-:W-:Y:S01]  /*41620*/  IMAD.MOV.U32 R41, RZ, RZ, R53 ;  /* 0x000000ffff297224 */ /* 0x000fe200078e0035 */
[C---:B---3--:R-:W-:Y:S08]  /*41630*/  HMMA.16816.F32 R28, R32.reuse, R20, R28 ;  /* 0x00000014201c723c */ /* 0x048ff0000000181c */
[----:B--2---:R-:W-:Y:S11]  /*41640*/  HMMA.16816.F32 R48, R32, R22, R48 ;  /* 0x000000162030723c */ /* 0x004ff60000001830 */
[----:B------:R-:W-:-:S02]  /*41650*/  IMAD.MOV.U32 R52, RZ, RZ, R28 ;  /* 0x000000ffff347224 */ /* 0x000fc400078e001c */
[----:B------:R-:W-:Y:S01]  /*41660*/  IMAD.MOV.U32 R53, RZ, RZ, R29 ;  /* 0x000000ffff357224 */ /* 0x000fe200078e001d */
[----:B------:R-:W2:Y:S04]  /*41670*/  LDL.LU R28, [R1+0x7ac] ;  /* 0x0007ac00011c7983 */ /* 0x000ea80000300800 */
[----:B0-----:R-:W2:Y:S04]  /*41680*/  LDL.LU R46, [R1+0x7a8] ;  /* 0x0007a800012e7983 */ /* 0x001ea80000300800 */
[----:B------:R-:W3:Y:S01]  /*41690*/  LDL.LU R29, [R1+0x824] ;  /* 0x00082400011d7983 */ /* 0x000ee20000300800 */
[----:B------:R-:W-:-:S03]  /*416a0*/  IMAD.MOV.U32 R56, RZ, RZ, R30 ;  /* 0x000000ffff387224 */ /* 0x000fc600078e001e */
[----:B------:R-:W3:Y:S04]  /*416b0*/  LDL.LU R47, [R1+0x820] ;  /* 0x00082000012f7983 */ /* 0x000ee80000300800 */
[----:B------:R-:W4:Y:S01]  /*416c0*/  LDL.LU R30, [R1+0x82c] ;  /* 0x00082c00011e7983 */ /* 0x000f220000300800 */
[----:B------:R-:W-:-:S03]  /*416d0*/  IMAD.MOV.U32 R57, RZ, RZ, R31 ;  /* 0x000000ffff397224 */ /* 0x000fc600078e001f */
[----:B------:R-:W4:Y:S04]  /*416e0*/  LDL.LU R60, [R1+0x828] ;  /* 0x00082800013c7983 */ /* 0x000f280000300800 */
[----:B------:R-:W2:Y:S04]  /*416f0*/  LDL.LU R31, [R1+0x834] ;  /* 0x00083400011f7983 */ /* 0x000ea80000300800 */
[----:B------:R-:W2:Y:S01]  /*41700*/  LDL.LU R61, [R1+0x830] ;  /* 0x00083000013d7983 */ /* 0x000ea20000300800 */
[----:B------:R-:W-:Y:S02]  /*41710*/  IMAD.MOV.U32 R58, RZ, RZ, R48 ;  /* 0x000000ffff3a7224 */ /* 0x000fe400078e0030 */
[----:B------:R-:W-:-:S02]  /*41720*/  IMAD.MOV.U32 R59, RZ, RZ, R49 ;  /* 0x000000ffff3b7224 */ /* 0x000fc400078e0031 */
[----:B------:R-:W-:Y:S02]  /*41730*/  IMAD.MOV.U32 R54, RZ, RZ, R50 ;  /* 0x000000ffff367224 */ /* 0x000fe400078e0032 */
[----:B------:R-:W-:Y:S01]  /*41740*/  IMAD.MOV.U32 R55, RZ, RZ, R51 ;  /* 0x000000ffff377224 */ /* 0x000fe200078e0033 */
[----:B------:R-:W2:Y:S04]  /*41750*/  LDL.LU.64 R48, [R1+0x780] ;  /* 0x0007800001307983 */ /* 0x000ea80000300a00 */
[----:B------:R-:W2:Y:S04]  /*41760*/  LDL.LU.64 R50, [R1+0x788] ;  /* 0x0007880001327983 */ /* 0x000ea80000300a00 */
[----:B------:R-:W-:Y:S04]  /*41770*/  STL.64 [R1+0x28d0], R22 ;  /* 0x0028d01601007387 */ /* 0x000fe80000100a00 */
[----:B------:R0:W-:Y:S04]  /*41780*/  STL.64 [R1+0x28c8], R20 ;  /* 0x0028c81401007387 */ /* 0x0001e80000100a00 */
[----:B0-----:R-:W2:Y:S04]  /*41790*/  LDL.LU.64 R20, [R1+0x7b0] ;  /* 0x0007b00001147983 */ /* 0x001ea80000300a00 */
[----:B------:R-:W2:Y:S04]  /*417a0*/  LDL.LU.64 R22, [R1+0x7b8] ;  /* 0x0007b80001167983 */ /* 0x000ea80000300a00 */
[----:B------:R-:W-:Y:S04]  /*417b0*/  STL.64 [R1+0x2830], R54 ;  /* 0x0028303601007387 */ /* 0x000fe80000100a00 */
[----:B------:R0:W-:Y:S04]  /*417c0*/  STL.64 [R1+0x2828], R52 ;  /* 0x0028283401007387 */ /* 0x0001e80000100a00 */
[----:B0-----:R-:W3:Y:S04]  /*417d0*/  LDL.LU.64 R52, [R1+0x7c0] ;  /* 0x0007c00001347983 */ /* 0x001ee80000300a00 */
[----:B------:R-:W3:Y:S04]  /*417e0*/  LDL.LU.64 R54, [R1+0x7c8] ;  /* 0x0007c80001367983 */ /* 0x000ee80000300a00 */
[----:B------:R-:W-:Y:S04]  /*417f0*/  STL.64 [R1+0x2820], R58 ;  /* 0x0028203a01007387 */ /* 0x000fe80000100a00 */
[----:B------:R0:W-:Y:S04]  /*41800*/  STL.64 [R1+0x2818], R56 ;  /* 0x0028183801007387 */ /* 0x0001e80000100a00 */
[----:B0-----:R-:W4:Y:S04]  /*41810*/  LDL.LU.64 R56, [R1+0x7d0] ;  /* 0x0007d00001387983 */ /* 0x001f280000300a00 */
[----:B------:R-:W4:Y:S01]  /*41820*/  LDL.LU.64 R58, [R1+0x7d8] ;  /* 0x0007d800013a7983 */ /* 0x000f220000300a00 */
[----:B------:R-:W-:-:S02]  /*41830*/  F2FP.F16.E5M2.UNPACK_B R36, R36 ;  /* 0x00000024ff24723e */ /* 0x000fc400020004ff */
[----:B------:R-:W-:Y:S02]  /*41840*/  F2FP.F16.E5M2.UNPACK_B R37, R37 ;  /* 0x00000025ff25723e */ /* 0x000fe400020004ff */
[----:B------:R-:W-:Y:S02]  /*41850*/  F2FP.F16.E5M2.UNPACK_B R38, R38 ;  /* 0x00000026ff26723e */ /* 0x000fe400020004ff */
[----:B------:R-:W-:Y:S02]  /*41860*/  F2FP.F16.E5M2.UNPACK_B R39, R39 ;  /* 0x00000027ff27723e */ /* 0x000fe400020004ff */
[----:B------:R-:W-:Y:S02]  /*41870*/  F2FP.F16.E5M2.UNPACK_B R40, R40 ;  /* 0x00000028ff28723e */ /* 0x000fe400020004ff */
[----:B------:R-:W-:Y:S02]  /*41880*/  F2FP.F16.E5M2.UNPACK_B R41, R41 ;  /* 0x00000029ff29723e */ /* 0x000fe400020004ff */
[----:B------:R-:W-:-:S02]  /*41890*/  F2FP.F16.E5M2.UNPACK_B R42, R42 ;  /* 0x0000002aff2a723e */ /* 0x000fc400020004ff */
[----:B------:R-:W-:Y:S01]  /*418a0*/  F2FP.F16.E5M2.UNPACK_B R43, R43 ;  /* 0x0000002bff2b723e */ /* 0x000fe200020004ff */
[----:B------:R-:W-:Y:S02]  /*418b0*/  IMAD.MOV.U32 R0, RZ, RZ, R44 ;  /* 0x000000ffff007224 */ /* 0x000fe400078e002c */
[----:B------:R-:W-:-:S05]  /*418c0*/  IMAD.MOV.U32 R24, RZ, RZ, R45 ;  /* 0x000000ffff187224 */ /* 0x000fca00078e002d */
[----:B------:R-:W-:Y:S01]  /*418d0*/  F2FP.F16.E5M2.UNPACK_B R45, R24 ;  /* 0x00000018ff2d723e */ /* 0x000fe200020004ff */
[C---:B--2---:R-:W-:Y:S08]  /*418e0*/  HMMA.16816.F32 R20, R32.reuse, R40, R20 ;  /* 0x000000282014723c */ /* 0x044ff00000001814 */
[C---:B---3--:R-:W-:Y:S08]  /*418f0*/  HMMA.16816.F32 R52, R32.reuse, R38, R52 ;  /* 0x000000262034723c */ /* 0x048ff00000001834 */
[----:B----4-:R-:W-:-:S15]  /*41900*/  HMMA.16816.F32 R56, R32, R36, R56 ;  /* 0x000000242038723c */ /* 0x010fde0000001838 */
[----:B------:R-:W-:-:S04]  /*41910*/  NOP ;  /* 0x0000000000007918 */ /* 0x000fc80000000000 */
[----:B------:R-:W-:Y:S04]  /*41920*/  STL.64 [R1+0x60], R56 ;  /* 0x0000603801007387 */ /* 0x000fe80000100a00 */
[----:B------:R-:W-:Y:S04]  /*41930*/  STL.64 [R1+0x68], R58 ;  /* 0x0000683a01007387 */ /* 0x000fe80000100a00 */
[----:B------:R-:W-:Y:S04]  /*41940*/  STL.64 [R1+0x28c0], R38 ;  /* 0x0028c02601007387 */ /* 0x000fe80000100a00 */
[----:B------:R-:W-:Y:S04]  /*41950*/  STL.64 [R1+0x28b8], R36 ;  /* 0x0028b82401007387 */ /* 0x000fe80000100a00 */
[----:B------:R-:W-:Y:S04]  /*41960*/  STL.64 [R1+0x70], R52 ;  /* 0x0000703401007387 */ /* 0x000fe80000100a00 */
[----:B------:R-:W-:Y:S04]  /*41970*/  STL.64 [R1+0x78], R54 ;  /* 0x0000783601007387 */ /* 0x000fe80000100a00 */
[----:B------:R-:W-:Y:S04]  /*41980*/  STL.64 [R1+0xa0], R20 ;  /* 0x0000a01401007387 */ /* 0x000fe80000100a00 */
[----:B------:R0:W-:Y:S02]  /*41990*/  STL.64 [R1+0xa8], R22 ;  /* 0x0000a81601007387 */ /* 0x0001e40000100a00 */
[----:B0-----:R-:W-:Y:S02]  /*419a0*/  HMMA.16816.F32 R20, R32, R42, R48 ;  /* 0x0000002a2014723c */ /* 0x001fe40000001830 */
[----:B------:R-:W-:Y:S04]  /*419b0*/  STL [R1+0x27a0], R0 ;  /* 0x0027a00001007387 */ /* 0x000fe80000100800 */
[----:B------:R-:W-:Y:S04]  /*419c0*/  STL.64 [R1+0x28e0], R42 ;  /* 0x0028e02a01007387 */ /* 0x000fe80000100a00 */
[----:B------:R0:W-:Y:S09]  /*419d0*/  STL.64 [R1+0x28d8], R40 ;  /* 0x0028d82801007387 */ /* 0x0001f20000100a00 */
[----:B------:R1:W-:Y:S04]  /*419e0*/  STL.64 [R1+0x1a0], R20 ;  /* 0x0001a01401007387 */ /* 0x0003e80000100a00 */
[----:B------:R2:W-:Y:S04]  /*419f0*/  STL.64 [R1+0x1a8], R22 ;  /* 0x0001a81601007387 */ /* 0x0005e80000100a00 */
[----:B------:R-:W3:Y:S04]  /*41a00*/  LDL.LU.64 R56, [R1+0x810] ;  /* 0x0008100001387983 */ /* 0x000ee80000300a00 */
[----:B------:R-:W3:Y:S04]  /*41a10*/  LDL.LU.64 R58, [R1+0x818] ;  /* 0x00081800013a7983 */ /* 0x000ee80000300a00 */
[----:B------:R-:W4:Y:S04]  /*41a20*/  LDL.LU.64 R52, [R1+0x770] ;  /* 0x0007700001347983 */ /* 0x000f280000300a00 */
[----:B------:R-:W4:Y:S04]  /*41a30*/  LDL.LU.64 R54, [R1+0x778] ;  /* 0x0007780001367983 */ /* 0x000f280000300a00 */
[----:B------:R-:W4:Y:S04]  /*41a40*/  LDL.LU.64 R24, [R1+0x760] ;  /* 0x0007600001187983 */ /* 0x000f280000300a00 */
[----:B------:R-:W4:Y:S04]  /*41a50*/  LDL.LU.64 R26, [R1+0x768] ;  /* 0x00076800011a7983 */ /* 0x000f280000300a00 */
[----:B------:R-:W4:Y:S04]  /*41a60*/  LDL.LU.64 R48, [R1+0x750] ;  /* 0x0007500001307983 */ /* 0x000f280000300a00 */
[----:B------:R-:W4:Y:S04]  /*41a70*/  LDL.LU.64 R50, [R1+0x758] ;  /* 0x0007580001327983 */ /* 0x000f280000300a00 */
[----:B0-----:R-:W4:Y:S04]  /*41a80*/  LDL.LU.64 R40, [R1+0x740] ;  /* 0x0007400001287983 */ /* 0x001f280000300a00 */
[----:B------:R-:W4:Y:S04]  /*41a90*/  LDL.LU.64 R42, [R1+0x748] ;  /* 0x00074800012a7983 */ /* 0x000f280000300a00 */
[----:B------:R-:W4:Y:S04]  /*41aa0*/  LDL.LU.64 R36, [R1+0x730] ;  /* 0x0007300001247983 */ /* 0x000f280000300a00 */
[----:B------:R-:W4:Y:S01]  /*41ab0*/  LDL.LU.64 R38, [R1+0x738] ;  /* 0x0007380001267983 */ /* 0x000f220000300a00 */
[----:B------:R-:W-:-:S02]  /*41ac0*/  IMAD R46, R46, 0x100, R28 ;  /* 0x000001002e2e7824 */ /* 0x000fc400078e021c */
[----:B------:R-:W-:Y:S02]  /*41ad0*/  IMAD R47, R47, 0x100, R29 ;  /* 0x000001002f2f7824 */ /* 0x000fe400078e021d */
[----:B------:R-:W-:Y:S02]  /*41ae0*/  IMAD R60, R60, 0x100, R30 ;  /* 0x000001003c3c7824 */ /* 0x000fe400078e021e */
[----:B------:R-:W-:Y:S01]  /*41af0*/  IMAD R61, R61, 0x100, R31 ;  /* 0x000001003d3d7824 */ /* 0x000fe200078e021f */
[----:B------:R-:W4:Y:S04]  /*41b00*/  LDL.LU.64 R28, [R1+0x720] ;  /* 0x00072000011c7983 */ /* 0x000f280000300a00 */
[----:B------:R-:W4:Y:S04]  /*41b10*/  LDL.LU.64 R30, [R1+0x728] ;  /* 0x00072800011e7983 */ /* 0x000f280000300a00 */
[----:B-1----:R-:W4:Y:S04]  /*41b20*/  LDL.LU.64 R20, [R1+0x710] ;  /* 0x0007100001147983 */ /* 0x002f280000300a00 */
[----:B--2---:R-:W2:Y:S01]  /*41b30*/  LDL.LU.64 R22, [R1+0x718] ;  /* 0x0007180001167983 */ /* 0x004ea20000300a00 */
[----:B------:R-:W-:-:S07]  /*41b40*/  F2FP.F16.E5M2.UNPACK_B R44, R0 ;  /* 0x00000000ff2c723e */ /* 0x000fce00020004ff */
[----:B---3--:R-:W-:Y:S01]  /*41b50*/  HMMA.16816.F32 R56, R32, R44, R56 ;  /* 0x0000002c2038723c */ /* 0x008fe20000001838 */
[----:B------:R-:W-:Y:S02]  /*41b60*/  F2FP.F16.E5M2.UNPACK_B R32, R46 ;  /* 0x0000002eff20723e */ /* 0x000fe400020004ff */
[----:B------:R-:W-:Y:S02]  /*41b70*/  F2FP.F16.E5M2.UNPACK_B R33, R47 ;  /* 0x0000002fff21723e */ /* 0x000fe400020004ff */
[----:B------:R-:W-:Y:S02]  /*41b80*/  F2FP.F16.E5M2.UNPACK_B R34, R60 ;  /* 0x0000003cff22723e */ /* 0x000fe400020004ff */
[----:B------:R-:W-:-:S12]  /*41b90*/  F2FP.F16.E5M2.UNPACK_B R35, R61 ;  /* 0x0000003dff23723e */ /* 0x000fd800020004ff */
[----:B------:R-:W-:Y:S04]  /*41ba0*/  STL.64 [R1+0x90], R56 ;  /* 0x0000903801007387 */ /* 0x000fe80000100a00 */
[----:B------:R0:W-:Y:S01]  /*41bb0*/  STL.64 [R1+0x98], R58 ;  /* 0x0000983a01007387 */ /* 0x0001e20000100a00 */
[C---:B----4-:R-:W-:Y:S08]  /*41bc0*/  HMMA.16816.F32 R48, R32.reuse, R2, R48 ;  /* 0x000000022030723c */ /* 0x050ff00000001830 */
[C---:B------:R-:W-:Y:S08]  /*41bd0*/  HMMA.16816.F32 R40, R32.reuse, R14, R40 ;  /* 0x0000000e2028723c */ /* 0x040ff00000001828 */
[C---:B0-----:R-:W-:Y:S08]  /*41be0*/  HMMA.16816.F32 R56, R32.reuse, R6, R52 ;  /* 0x000000062038723c */ /* 0x041ff00000001834 */
[C---:B------:R-:W-:Y:S08]  /*41bf0*/  HMMA.16816.F32 R52, R32.reuse, R4, R24 ;  /* 0x000000042034723c */ /* 0x040ff00000001818 */
[C---:B------:R-:W-:Y:S08]  /*41c00*/  HMMA.16816.F32 R36, R32.reuse, R12, R36 ;  /* 0x0000000c2024723c */ /* 0x040ff00000001824 */
[C---:B------:R-:W-:Y:S08]  /*41c10*/  HMMA.16816.F32 R28, R32.reuse, R10, R28 ;  /* 0x0000000a201c723c */ /* 0x040ff0000000181c */
[----:B--2---:R-:W-:Y:S01]  /*41c20*/  HMMA.16816.F32 R20, R32, R8, R20 ;  /* 0x000000082014723c */ /* 0x004fe20000001814 */
[----:B------:R-:W2:Y:S04]  /*41c30*/  LDL.LU R24, [R1+0x88c] ;  /* 0x00088c0001187983 */ /* 0x000ea80000300800 */
[----:B------:R-:W-:Y:S04]  /*41c40*/  STL.64 [R1+0x190], R56 ;  /* 0x0001903801007387 */ /* 0x000fe80000100a00 */
[----:B------:R-:W-:Y:S04]  /*41c50*/  STL.64 [R1+0x198], R58 ;  /* 0x0001983a01007387 */ /* 0x000fe80000100a00 */
[----:B------:R-:W2:Y:S04]  /*41c60*/  LDL.LU R25, [R1+0x888] ;  /* 0x0008880001197983 */ /* 0x000ea80000300800 */
[----:B------:R-:W-:Y:S04]  /*41c70*/  STL.64 [R1+0x180], R52 ;  /* 0x0001803401007387 */ /* 0x000fe80000100a00 */
[----:B------:R-:W-:Y:S04]  /*41c80*/  STL.64 [R1+0x188], R54 ;  /* 0x0001883601007387 */ /* 0x000fe80000100a00 */
[----:B------:R-:W3:Y:S04]  /*41c90*/  LDL.LU R26, [R1+0x89c] ;  /* 0x00089c00011a7983 */ /* 0x000ee80000300800 */
[----:B------:R-:W3:Y:S04]  /*41ca0*/  LDL.LU R27, [R1+0x894] ;  /* 0x00089400011b7983 */ /* 0x000ee80000300800 */
[----:B------:R-:W-:Y:S04]  /*41cb0*/  STL.64 [R1+0x170], R48 ;  /* 0x0001703001007387 */ /* 0x000fe80000100a00 */
[----:B------:R-:W-:Y:S04]  /*41cc0*/  STL [R1+0x17c], R51 ;  /* 0x00017c3301007387 */ /* 0x000fe80000100800 */
[----:B------:R0:W-:Y:S04]  /*41cd0*/  STL.64 [R1+0x160], R40 ;  /* 0x0001602801007387 */ /* 0x0001e80000100a00 */
[----:B------:R1:W-:Y:S04]  /*41ce0*/  STL.64 [R1+0x168], R42 ;  /* 0x0001682a01007387 */ /* 0x0003e80000100a00 */
[----:B------:R-:W-:Y:S04]  /*41cf0*/  STL.64 [R1+0x150], R36 ;  /* 0x0001502401007387 */ /* 0x000fe80000100a00 */
[----:B------:R-:W-:Y:S04]  /*41d00*/  STL.64 [R1+0x158], R38 ;  /* 0x0001582601007387 */ /* 0x000fe80000100a00 */
[----:B0-----:R-:W4:Y:S04]  /*41d10*/  LDL.LU.64 R40, [R1+0x700] ;  /* 0x0007000001287983 */ /* 0x001f280000300a00 */
[----:B------:R-:W-:Y:S04]  /*41d20*/  STL.64 [R1+0x140], R28 ;  /* 0x0001401c01007387 */ /* 0x000fe80000100a00 */
[----:B------:R-:W-:Y:S04]  /*41d30*/  STL.64 [R1+0x148], R30 ;  /* 0x0001481e01007387 */ /* 0x000fe80000100a00 */
[----:B-1----:R-:W4:Y:S04]  /*41d40*/  LDL.LU.64 R42, [R1+0x708] ;  /* 0x00070800012a7983 */ /* 0x002f280000300a00 */
[----:B------:R0:W-:Y:S04]  /*41d50*/  STL.64 [R1+0x130], R20 ;  /* 0x0001301401007387 */ /* 0x0001e80000100a00 */
[----:B------:R1:W-:Y:S04]  /*41d60*/  STL.64 [R1+0x138], R22 ;  /* 0x0001381601007387 */ /* 0x0003e80000100a00 */
[----:B0-----:R-:W2:Y:S04]  /*41d70*/  LDL.LU.64 R20, [R1+0x6f0] ;  /* 0x0006f00001147983 */ /* 0x001ea80000300a00 */
[----:B-1----:R-:W2:Y:S04]  /*41d80*/  LDL.LU.64 R22, [R1+0x6f8] ;  /* 0x0006f80001167983 */ /* 0x002ea80000300a00 */
[----:B------:R-:W3:Y:S04]  /*41d90*/  LDL.LU.64 R36, [R1+0x6e0] ;  /* 0x0006e00001247983 */ /* 0x000ee80000300a00 */
[----:B------:R-:W3:Y:S04]  /*41da0*/  LDL.LU.64 R38, [R1+0x6e8] ;  /* 0x0006e80001267983 */ /* 0x000ee80000300a00 */
[----:B------:R-:W3:Y:S04]  /*41db0*/  LDL.LU.64 R28, [R1+0x6b0] ;  /* 0x0006b000011c7983 */ /* 0x000ee80000300a00 */
[----:B------:R-:W3:Y:S04]  /*41dc0*/  LDL.LU.64 R30, [R1+0x6b8] ;  /* 0x0006b800011e7983 */ /* 0x000ee80000300a00 */
[----:B------:R-:W3:Y:S04]  /*41dd0*/  LDL.LU.64 R56, [R1+0x6a0] ;  /* 0x0006a00001387983 */ /* 0x000ee80000300a00 */
[----:B------:R-:W3:Y:S04]  /*41de0*/  LDL.LU.64 R58, [R1+0x6a8] ;  /* 0x0006a800013a7983 */ /* 0x000ee80000300a00 */
[----:B------:R-:W3:Y:S04]  /*41df0*/  LDL.LU.64 R52, [R1+0x580] ;  /* 0x0005800001347983 */ /* 0x000ee80000300a00 */
[----:B------:R-:W3:Y:S04]  /*41e00*/  LDL.LU.64 R54, [R1+0x588] ;  /* 0x0005880001367983 */ /* 0x000ee80000300a00 */
[----:B------:R-:W3:Y:S01]  /*41e10*/  LDL.LU R48, [R1+0x8a8] ;  /* 0x0008a80001307983 */ /* 0x000ee20000300800 */
[----:B------:R-:W-:-:S03]  /*41e20*/  IMAD.MOV.U32 R0, RZ, RZ, R50 ;  /* 0x000000ffff007224 */ /* 0x000fc600078e0032 */
[----:B------:R-:W3:Y:S04]  /*41e30*/  LDL.LU R49, [R1+0x8a4] ;  /* 0x0008a40001317983 */ /* 0x000ee80000300800 */
[----:B------:R-:W3:Y:S04]  /*41e40*/  LDL.LU R50, [R1+0x8b8] ;  /* 0x0008b80001327983 */ /* 0x000ee80000300800 */
[----:B------:R-:W3:Y:S04]  /*41e50*/  LDL.LU R51, [R1+0x8b4] ;  /* 0x0008b40001337983 */ /* 0x000ee80000300800 */
[----:B------:R-:W-:Y:S04]  /*41e60*/  STL.64 [R1+0x28b0], R10 ;  /* 0x0028b00a01007387 */ /* 0x000fe80000100a00 */
[----:B------:R0:W-:Y:S04]  /*41e70*/  STL.64 [R1+0x28a8], R8 ;  /* 0x0028a80801007387 */ /* 0x0001e80000100a00 */
[----:B0-----:R-:W3:Y:S04]  /*41e80*/  LDL.LU.64 R8, [R1+0x6c0] ;  /* 0x0006c00001087983 */ /* 0x001ee80000300a00 */
[----:B------:R-:W3:Y:S01]  /*41e90*/  LDL.LU.64 R10, [R1+0x6c8] ;  /* 0x0006c800010a7983 */ /* 0x000ee20000300a00 */
[C---:B----4-:R-:W-:Y:S08]  /*41ea0*/  HMMA.16816.F32 R40, R32.reuse, R16, R40 ;  /* 0x000000102028723c */ /* 0x050ff00000001828 */
[C---:B--2---:R-:W-:Y:S11]  /*41eb0*/  HMMA.16816.F32 R20, R32.reuse, R18, R20 ;  /* 0x000000122014723c */ /* 0x044ff60000001814 */
[----:B------:R-:W-:Y:S04]  /*41ec0*/  STL.64 [R1+0x120], R40 ;  /* 0x0001202801007387 */ /* 0x000fe80000100a00 */
[----:B------:R0:W-:Y:S04]  /*41ed0*/  STL.64 [R1+0x128], R42 ;  /* 0x0001282a01007387 */ /* 0x0001e80000100a00 */
[----:B0-----:R-:W2:Y:S04]  /*41ee0*/  LDL.LU.64 R42, [R1+0x28e0] ;  /* 0x0028e000012a7983 */ /* 0x001ea80000300a00 */
[----:B------:R-:W4:Y:S04]  /*41ef0*/  LDL.LU.64 R40, [R1+0x28d8] ;  /* 0x0028d80001287983 */ /* 0x000f280000300a00 */
[----:B------:R-:W-:Y:S04]  /*41f00*/  STL.64 [R1+0x110], R20 ;  /* 0x0001101401007387 */ /* 0x000fe80000100a00 */
[----:B------:R0:W-:Y:S04]  /*41f10*/  STL.64 [R1+0x118], R22 ;  /* 0x0001181601007387 */ /* 0x0001e80000100a00 */
[----:B0-----:R-:W2:Y:S04]  /*41f20*/  LDL.LU.64 R22, [R1+0x28d0] ;  /* 0x0028d00001167983 */ /* 0x001ea80000300a00 */
[----:B------:R-:W3:Y:S04]  /*41f30*/  LDL.LU.64 R20, [R1+0x28c8] ;  /* 0x0028c80001147983 */ /* 0x000ee80000300a00 */
[----:B------:R-:W-:Y:S04]  /*41f40*/  STL.64 [R1+0x2890], R18 ;  /* 0x0028901201007387 */ /* 0x000fe80000100a00 */
[----:B------:R0:W-:Y:S04]  /*41f50*/  STL.64 [R1+0x2888], R16 ;  /* 0x0028881001007387 */ /* 0x0001e80000100a00 */
[----:B0-----:R-:W2:Y:S04]  /*41f60*/  LDL.LU.64 R16, [R1+0x6d0] ;  /* 0x0006d00001107983 */ /* 0x001ea80000300a00 */
[----:B------:R-:W2:Y:S01]  /*41f70*/  LDL.LU.64 R18, [R1+0x6d8] ;  /* 0x0006d80001127983 */ /* 0x000ea20000300a00 */
[----:B---3--:R-:W-:-:S15]  /*41f80*/  HMMA.16816.F32 R36, R32, R20, R36 ;  /* 0x000000142024723c */ /* 0x008fde0000001824 */
[----:B------:R-:W-:-:S04]  /*41f90*/  NOP ;  /* 0x0000000000007918 */ /* 0x000fc80000000000 */
[----:B------:R-:W-:Y:S04]  /*41fa0*/  STL.64 [R1+0x100], R36 ;  /* 0x0001002401007387 */ /* 0x000fe80000100a00 */
[----:B------:R0:W-:Y:S04]  /*41fb0*/  STL.64 [R1+0x108], R38 ;  /* 0x0001082601007387 */ /* 0x0001e80000100a00 */
[----:B0-----:R-:W3:Y:S04]  /*41fc0*/  LDL.LU.64 R38, [R1+0x28c0] ;  /* 0x0028c00001267983 */ /* 0x001ee80000300a00 */
[----:B------:R-:W3:Y:S01]  /*41fd0*/  LDL.LU.64 R36, [R1+0x28b8] ;  /* 0x0028b80001247983 */ /* 0x000ee20000300a00 */
[----:B--2---:R-:W-:Y:S03]  /*41fe0*/  HMMA.16816.F32 R16, R32, R22, R16 ;  /* 0x000000162010723c */ /* 0x004fe60000001810 */
[----:B------:R-:W-:Y:S04]  /*41ff0*/  STL.64 [R1+0x2870], R22 ;  /* 0x0028701601007387 */ /* 0x000fe80000100a00 */
[----:B------:R-:W-:-:S12]  /*42000*/  STL.64 [R1+0x2868], R20 ;  /* 0x0028681401007387 */ /* 0x000fd80000100a00 */
[----:B------:R-:W-:Y:S04]  /*42010*/  STL.64 [R1+0xf0], R16 ;  /* 0x0000f01001007387 */ /* 0x000fe80000100a00 */
[----:B------:R3:W-:Y:S02]  /*42020*/  STL.64 [R1+0xf8], R18 ;  /* 0x0000f81201007387 */ /* 0x0007e40000100a00 */
[C---:B---3--:R-:W-:Y:S08]  /*42030*/  HMMA.16816.F32 R16, R32.reuse, R36, R8 ;  /* 0x000000242010723c */ /* 0x048ff00000001808 */
[C---:B------:R-:W-:Y:S01]  /*42040*/  HMMA.16816.F32 R8, R32.reuse, R38, R28 ;  /* 0x000000262008723c */ /* 0x040fe2000000181c */
[----:B------:R-:W2:Y:S10]  /*42050*/  LDL.LU.64 R28, [R1+0x800] ;  /* 0x00080000011c7983 */ /* 0x000eb40000300a00 */
[----:B------:R-:W-:Y:S04]  /*42060*/  STL.64 [R1+0xe0], R16 ;  /* 0x0000e01001007387 */ /* 0x000fe80000100a00 */
[----:B------:R4:W-:Y:S04]  /*42070*/  STL.64 [R1+0xe8], R18 ;  /* 0x0000e81201007387 */ /* 0x0009e80000100a00 */
[----:B------:R-:W2:Y:S04]  /*42080*/  LDL.LU.64 R30, [R1+0x808] ;  /* 0x00080800011e7983 */ /* 0x000ea80000300a00 */
[----:B------:R-:W-:Y:S04]  /*42090*/  STL.64 [R1+0xd0], R8 ;  /* 0x0000d00801007387 */ /* 0x000fe80000100a00 */
[----:B------:R0:W-:Y:S01]  /*420a0*/  STL.64 [R1+0xd8], R10 ;  /* 0x0000d80a01007387 */ /* 0x0001e20000100a00 */
[C---:B----4-:R-:W-:Y:S08]  /*420b0*/  HMMA.16816.F32 R16, R32.reuse, R40, R56 ;  /* 0x000000282010723c */ /* 0x050ff00000001838 */
[----:B0-----:R-:W-:Y:S01]  /*420c0*/  HMMA.16816.F32 R8, R32, R42, R52 ;  /* 0x0000002a2008723c */ /* 0x001fe20000001834 */
[----:B------:R-:W-:Y:S04]  /*420d0*/  STL.64 [R1+0x2860], R38 ;  /* 0x0028602601007387 */ /* 0x000fe80000100a00 */
[----:B------:R-:W-:Y:S04]  /*420e0*/  STL.64 [R1+0x2858], R36 ;  /* 0x0028582401007387 */ /* 0x000fe80000100a00 */
[----:B------:R-:W-:Y:S01]  /*420f0*/  STL.64 [R1+0x2880], R42 ;  /* 0x0028802a01007387 */ /* 0x000fe20000100a00 */
[----:B------:R-:W-:-:S02]  /*42100*/  IMAD R46, R25, 0x100, R24 ;  /* 0x00000100192e7824 */ /* 0x000fc400078e0218 */
[----:B------:R-:W-:Y:S01]  /*42110*/  IMAD R47, R27, 0x100, R26 ;  /* 0x000001001b2f7824 */ /* 0x000fe200078e021a */
[----:B------:R0:W-:Y:S04]  /*42120*/  STL.64 [R1+0xc0], R16 ;  /* 0x0000c01001007387 */ /* 0x0001e80000100a00 */
[----:B------:R1:W-:Y:S04]  /*42130*/  STL.64 [R1+0xc8], R18 ;  /* 0x0000c81201007387 */ /* 0x0003e80000100a00 */
[----:B------:R-:W-:Y:S04]  /*42140*/  STL.64 [R1+0x2878], R40 ;  /* 0x0028782801007387 */ /* 0x000fe80000100a00 */
[----:B------:R3:W-:Y:S04]  /*42150*/  STL.64 [R1+0xb0], R8 ;  /* 0x0000b00801007387 */ /* 0x0007e80000100a00 */
[----:B------:R4:W-:Y:S04]  /*42160*/  STL.64 [R1+0xb8], R10 ;  /* 0x0000b80a01007387 */ /* 0x0009e80000100a00 */
[----:B------:R-:W2:Y:S04]  /*42170*/  LDL.LU.64 R24, [R1+0x570] ;  /* 0x0005700001187983 */ /* 0x000ea80000300a00 */
[----:B------:R-:W2:Y:S04]  /*42180*/  LDL.LU.64 R26, [R1+0x578] ;  /* 0x00057800011a7983 */ /* 0x000ea80000300a00 */
[----:B------:R-:W2:Y:S04]  /*42190*/  LDL.LU.64 R20, [R1+0x560] ;  /* 0x0005600001147983 */ /* 0x000ea80000300a00 */
[----:B------:R-:W2:Y:S04]  /*421a0*/  LDL.LU.64 R22, [R1+0x568] ;  /* 0x0005680001167983 */ /* 0x000ea80000300a00 */
[----:B0-----:R-:W2:Y:S04]  /*421b0*/  LDL.LU.64 R16, [R1+0x550] ;  /* 0x0005500001107983 */ /* 0x001ea80000300a00 */
[----:B-1----:R-:W2:Y:S04]  /*421c0*/  LDL.LU.64 R18, [R1+0x558] ;  /* 0x0005580001127983 */ /* 0x002ea80000300a00 */
[----:B---3--:R-:W3:Y:S01]  /*421d0*/  LDL.LU.64 R8, [R1+0x540] ;  /* 0x0005400001087983 */ /* 0x008ee20000300a00 */
[----:B------:R-:W-:-:S03]  /*421e0*/  IMAD R60, R49, 0x100, R48 ;  /* 0x00000100313c7824 */ /* 0x000fc600078e0230 */
[----:B----4-:R-:W3:Y:S04]  /*421f0*/  LDL.LU.64 R10, [R1+0x548] ;  /* 0x00054800010a7983 */ /* 0x010ee80000300a00 */
[----:B------:R-:W4:Y:S04]  /*42200*/  LDL.LU R48, [R1+0x9ec] ;  /* 0x0009ec0001307983 */ /* 0x000f280000300800 */
[----:B------:R-:W4:Y:S01]  /*42210*/  LDL.LU R49, [R1+0x9e8] ;  /* 0x0009e80001317983 */ /* 0x000f220000300800 */
[----:B------:R-:W-:Y:S01]  /*42220*/  IMAD R61, R51, 0x100, R50 ;  /* 0x00000100333d7824 */ /* 0x000fe200078e0232 */
[----:B--2---:R-:W-:-:S15]  /*42230*/  HMMA.16816.F32 R28, R32, R44, R28 ;  /* 0x0000002c201c723c */ /* 0x004fde000000181c */
[----:B------:R-:W-:-:S04]  /*42240*/  NOP ;  /* 0x0000000000007918 */ /* 0x000fc80000000000 */
[----:B------:R-:W-:Y:S04]  /*42250*/  STL.64 [R1+0x80], R28 ;  /* 0x0000801c01007387 */ /* 0x000fe80000100a00 */
[----:B------:R0:W-:Y:S04]  /*42260*/  STL.64 [R1+0x88], R30 ;  /* 0x0000881e01007387 */ /* 0x0001e80000100a00 */
[----:B------:R-:W2:Y:S04]  /*42270*/  LDL.LU R50, [R1+0x9fc] ;  /* 0x0009fc0001327983 */ /* 0x000ea80000300800 */
[----:B------:R-:W2:Y:S01]  /*42280*/  LDL.LU R51, [R1+0x9f4] ;  /* 0x0009f40001337983 */ /* 0x000ea20000300800 */
[----:B------:R-:W-:-:S02]  /*42290*/  F2FP.F16.E5M2.UNPACK_B R32, R46 ;  /* 0x0000002eff20723e */ /* 0x000fc400020004ff */
[----:B------:R-:W-:Y:S02]  /*422a0*/  F2FP.F16.E5M2.UNPACK_B R33, R47 ;  /* 0x0000002fff21723e */ /* 0x000fe400020004ff */
[----:B------:R-:W-:Y:S02]  /*422b0*/  F2FP.F16.E5M2.UNPACK_B R34, R60 ;  /* 0x0000003cff22723e */ /* 0x000fe400020004ff */
[----:B------:R-:W-:-:S07]  /*422c0*/  F2FP.F16.E5M2.UNPACK_B R35, R61 ;  /* 0x0000003dff23723e */ /* 0x000fce00020004ff */
[C---:B0-----:R-:W-:Y:S08]  /*422d0*/  HMMA.16816.F32 R28, R32.reuse, R6, R24 ;  /* 0x00000006201c723c */ /* 0x041ff00000001818 */
[C---:B------:R-:W-:Y:S08]  /*422e0*/  HMMA.16816.F32 R24, R32.reuse, R4, R20 ;  /* 0x000000042018723c */ /* 0x040ff00000001814 */
[C---:B------:R-:W-:Y:S08]  /*422f0*/  HMMA.16816.F32 R20, R32.reuse, R2, R16 ;  /* 0x000000022014723c */ /* 0x040ff00000001810 */
[C---:B---3--:R-:W-:Y:S01]  /*42300*/  HMMA.16816.F32 R16, R32.reuse, R14, R8 ;  /* 0x0000000e2010723c */ /* 0x048fe20000001808 */
[----:B--2---:R-:W-:Y:S04]  /*42310*/  STL.64 [R1+0x28a0], R50 ;  /* 0x0028a03201007387 */ /* 0x004fe80000100a00 */
[----:B----4-:R0:W-:Y:S04]  /*42320*/  STL.64 [R1+0x2898], R48 ;  /* 0x0028983001007387 */ /* 0x0101e80000100a00 */
[----:B------:R-:W-:Y:S04]  /*42330*/  STL.64 [R1+0x1b0], R28 ;  /* 0x0001b01c01007387 */ /* 0x000fe80000100a00 */
[----:B------:R-:W-:Y:S04]  /*42340*/  STL.64 [R1+0x1b8], R30 ;  /* 0x0001b81e01007387 */ /* 0x000fe80000100a00 */
[----:B------:R-:W-:Y:S04]  /*42350*/  STL.64 [R1+0x1d0], R24 ;  /* 0x0001d01801007387 */ /* 0x000fe80000100a00 */
[----:B------:R-:W-:Y:S04]  /*42360*/  STL.64 [R1+0x1d8], R26 ;  /* 0x0001d81a01007387 */ /* 0x000fe80000100a00 */
[----:B------:R-:W2:Y:S04]  /*42370*/  LDL.LU.64 R8, [R1+0x530] ;  /* 0x0005300001087983 */ /* 0x000ea80000300a00 */
[----:B------:R-:W-:Y:S04]  /*42380*/  STL.64 [R1+0x1e0], R20 ;  /* 0x0001e01401007387 */ /* 0x000fe80000100a00 */
[----:B------:R-:W-:Y:S04]  /*42390*/  STL.64 [R1+0x1e8], R22 ;  /* 0x0001e81601007387 */ /* 0x000fe80000100a00 */
[----:B------:R-:W2:Y:S04]  /*423a0*/  LDL.LU.64 R10, [R1+0x538] ;  /* 0x00053800010a7983 */ /* 0x000ea80000300a00 */
[----:B------:R1:W-:Y:S04]  /*423b0*/  STL.64 [R1+0x200], R16 ;  /* 0x0002001001007387 */ /* 0x0003e80000100a00 */
[----:B------:R3:W-:Y:S04]  /*423c0*/  STL.64 [R1+0x208], R18 ;  /* 0x0002081201007387 */ /* 0x0007e80000100a00 */
[----:B0-----:R-:W4:Y:S04]  /*423d0*/  LDL.LU.64 R48, [R1+0x520] ;  /* 0x0005200001307983 */ /* 0x001f280000300a00 */
[----:B------:R-:W4:Y:S04]  /*423e0*/  LDL.LU.64 R50, [R1+0x528] ;  /* 0x0005280001327983 */ /* 0x000f280000300a00 */
[----:B-1----:R-:W4:Y:S04]  /*423f0*/  LDL.LU.64 R16, [R1+0x510] ;  /* 0x0005100001107983 */ /* 0x002f280000300a00 */
[----:B---3--:R-:W3:Y:S04]  /*42400*/  LDL.LU.64 R18, [R1+0x518] ;  /* 0x0005180001127983 */ /* 0x008ee80000300a00 */
        /* <DEDUP_REMOVED lines=12> */
[----:B------:R-:W3:Y:S04]  /*424d0*/  LDL.LU R28, [R1+0xa08] ;  /* 0x000a0800011c7983 */ /* 0x000ee80000300800 */
[----:B------:R-:W3:Y:S04]  /*424e0*/  LDL.LU R29, [R1+0xa04] ;  /* 0x000a0400011d7983 */ /* 0x000ee80000300800 */
[----:B------:R-:W3:Y:S04]  /*424f0*/  LDL.LU R30, [R1+0xa18] ;  /* 0x000a1800011e7983 */ /* 0x000ee80000300800 */
[----:B------:R-:W3:Y:S01]  /*42500*/  LDL.LU R31, [R1+0xa14] ;  /* 0x000a1400011f7983 */ /* 0x000ee20000300800 */
[----:B--2---:R-:W-:-:S15]  /*42510*/  HMMA.16816.F32 R8, R32, R12, R8 ;  /* 0x0000000c2008723c */ /* 0x004fde0000001808 */
[----:B------:R-:W-:-:S04]  /*42520*/  NOP ;  /* 0x0000000000007918 */ /* 0x000fc80000000000 */
[----:B------:R-:W-:Y:S04]  /*42530*/  STL.64 [R1+0x210], R8 ;  /* 0x0002100801007387 */ /* 0x000fe80000100a00 */
[----:B------:R0:W-:Y:S04]  /*42540*/  STL.64 [R1+0x218], R10 ;  /* 0x0002180a01007387 */ /* 0x0001e80000100a00 */
[----:B0-----:R-:W4:Y:S04]  /*42550*/  LDL.LU.64 R10, [R1+0x28b0] ;  /* 0x0028b000010a7983 */ /* 0x001f280000300a00 */
[----:B------:R-:W3:Y:S04]  /*42560*/  LDL.LU.64 R8, [R1+0x28a8] ;  /* 0x0028a80001087983 */ /* 0x000ee80000300a00 */
[----:B------:R-:W-:Y:S04]  /*42570*/  STL.64 [R1+0x2840], R14 ;  /* 0x0028400e01007387 */ /* 0x000fe80000100a00 */
[----:B------:R0:W-:Y:S04]  /*42580*/  STL.64 [R1+0x2838], R12 ;  /* 0x0028380c01007387 */ /* 0x0001e80000100a00 */
[----:B0-----:R-:W2:Y:S04]  /*42590*/  LDL.LU.64 R12, [R1+0x4c0] ;  /* 0x0004c000010c7983 */ /* 0x001ea80000300a00 */
[----:B------:R-:W2:Y:S01]  /*425a0*/  LDL.LU.64 R14, [R1+0x4c8] ;  /* 0x0004c800010e7983 */ /* 0x000ea20000300a00 */
[C---:B----4-:R-:W-:Y:S08]  /*425b0*/  HMMA.16816.F32 R48, R32.reuse, R10, R48 ;  /* 0x0000000a2030723c */ /* 0x050ff00000001830 */
[C---:B---3--:R-:W-:Y:S11]  /*425c0*/  HMMA.16816.F32 R16, R32.reuse, R8, R16 ;  /* 0x000000082010723c */ /* 0x048ff60000001810 */
[----:B------:R-:W-:Y:S04]  /*425d0*/  STL.64 [R1+0x230], R48 ;  /* 0x0002303001007387 */ /* 0x000fe80000100a00 */
[----:B------:R0:W-:Y:S04]  /*425e0*/  STL.64 [R1+0x238], R50 ;  /* 0x0002383201007387 */ /* 0x0001e80000100a00 */
[----:B0-----:R-:W3:Y:S04]  /*425f0*/  LDL.LU.64 R50, [R1+0x28a0] ;  /* 0x0028a00001327983 */ /* 0x001ee80000300a00 */
[----:B------:R-:W4:Y:S04]  /*42600*/  LDL.LU.64 R48, [R1+0x2898] ;  /* 0x0028980001307983 */ /* 0x000f280000300a00 */
[----:B------:R-:W-:Y:S04]  /*42610*/  STL.64 [R1+0x240], R16 ;  /* 0x0002401001007387 */ /* 0x000fe80000100a00 */
[----:B------:R0:W-:Y:S04]  /*42620*/  STL.64 [R1+0x248], R18 ;  /* 0x0002481201007387 */ /* 0x0001e80000100a00 */
[----:B0-----:R-:W2:Y:S04]  /*42630*/  LDL.LU.64 R18, [R1+0x2890] ;  /* 0x0028900001127983 */ /* 0x001ea80000300a00 */
[----:B------:R-:W2:Y:S04]  /*42640*/  LDL.LU.64 R16, [R1+0x2888] ;  /* 0x0028880001107983 */ /* 0x000ea80000300a00 */
[----:B------:R-:W-:Y:S04]  /*42650*/  STL.64 [R1+0x2850], R10 ;  /* 0x0028500a01007387 */ /* 0x000fe80000100a00 */
[----:B------:R0:W-:Y:S04]  /*42660*/  STL.64 [R1+0x2848], R8 ;  /* 0x0028480801007387 */ /* 0x0001e80000100a00 */
[----:B0-----:R-:W3:Y:S04]  /*42670*/  LDL.LU.64 R8, [R1+0x4d0] ;  /* 0x0004d00001087983 */ /* 0x001ee80000300a00 */
[----:B------:R-:W3:Y:S01]  /*42680*/  LDL.LU.64 R10, [R1+0x4d8] ;  /* 0x0004d800010a7983 */ /* 0x000ee20000300a00 */
[C---:B--2---:R-:W-:Y:S08]  /*42690*/  HMMA.16816.F32 R40, R32.reuse, R16, R40 ;  /* 0x000000102028723c */ /* 0x044ff00000001828 */
[C---:B------:R-:W-:Y:S11]  /*426a0*/  HMMA.16816.F32 R20, R32.reuse, R18, R20 ;  /* 0x000000122014723c */ /* 0x040ff60000001814 */
[----:B------:R-:W-:Y:S04]  /*426b0*/  STL.64 [R1+0x260], R40 ;  /* 0x0002602801007387 */ /* 0x000fe80000100a00 */
[----:B------:R0:W-:Y:S04]  /*426c0*/  STL.64 [R1+0x268], R42 ;  /* 0x0002682a01007387 */ /* 0x0001e80000100a00 */
[----:B0-----:R-:W2:Y:S04]  /*426d0*/  LDL.LU.64 R42, [R1+0x2880] ;  /* 0x00288000012a7983 */ /* 0x001ea80000300a00 */
[----:B------:R-:W2:Y:S04]  /*426e0*/  LDL.LU.64 R40, [R1+0x2878] ;  /* 0x0028780001287983 */ /* 0x000ea80000300a00 */
[----:B------:R-:W-:Y:S04]  /*426f0*/  STL.64 [R1+0x280], R20 ;  /* 0x0002801401007387 */ /* 0x000fe80000100a00 */
[----:B------:R0:W-:Y:S04]  /*42700*/  STL.64 [R1+0x288], R22 ;  /* 0x0002881601007387 */ /* 0x0001e80000100a00 */
[----:B0-----:R-:W3:Y:S04]  /*42710*/  LDL.LU.64 R22, [R1+0x2870] ;  /* 0x0028700001167983 */ /* 0x001ee80000300a00 */
[----:B------:R-:W2:Y:S02]  /*42720*/  LDL.LU.64 R20, [R1+0x2868] ;  /* 0x0028680001147983 */ /* 0x000ea40000300a00 */
[----:B--2---:R-:W-:-:S15]  /*42730*/  HMMA.16816.F32 R36, R32, R20, R36 ;  /* 0x000000142024723c */ /* 0x004fde0000001824 */
[----:B------:R-:W-:-:S04]  /*42740*/  NOP ;  /* 0x0000000000007918 */ /* 0x000fc80000000000 */
[----:B------:R-:W-:Y:S04]  /*42750*/  STL.64 [R1+0x290], R36 ;  /* 0x0002902401007387 */ /* 0x000fe80000100a00 */
[----:B------:R0:W-:Y:S04]  /*42760*/  STL.64 [R1+0x298], R38 ;  /* 0x0002982601007387 */ /* 0x0001e80000100a00 */
[----:B0-----:R-:W2:Y:S04]  /*42770*/  LDL.LU.64 R38, [R1+0x2860] ;  /* 0x0028600001267983 */ /* 0x001ea80000300a00 */
[----:B------:R-:W2:Y:S01]  /*42780*/  LDL.LU.64 R36, [R1+0x2858] ;  /* 0x0028580001247983 */ /* 0x000ea20000300a00 */
[----:B---3--:R-:W-:-:S15]  /*42790*/  HMMA.16816.F32 R8, R32, R22, R8 ;  /* 0x000000162008723c */ /* 0x008fde0000001808 */
[----:B------:R-:W-:-:S04]  /*427a0*/  NOP ;  /* 0x0000000000007918 */ /* 0x000fc80000000000 */
[----:B------:R-:W-:Y:S04]  /*427b0*/  STL.64 [R1+0x2b0], R8 ;  /* 0x0002b00801007387 */ /* 0x000fe80000100a00 */
[----:B------:R0:W-:Y:S01]  /*427c0*/  STL.64 [R1+0x2b8], R10 ;  /* 0x0002b80a01007387 */ /* 0x0001e20000100a00 */
[C---:B--2---:R-:W-:Y:S08]  /*427d0*/  HMMA.16816.F32 R12, R32.reuse, R36, R12 ;  /* 0x00000024200c723c */ /* 0x044ff0000000180c */
[C---:B0-----:R-:W-:Y:S01]  /*427e0*/  HMMA.16816.F32 R8, R32.reuse, R38, R24 ;  /* 0x000000262008723c */ /* 0x041fe20000001818 */
[----:B------:R-:W2:Y:S10]  /*427f0*/  LDL.LU.64 R24, [R1+0x790] ;  /* 0x0007900001187983 */ /* 0x000eb40000300a00 */
[----:B------:R-:W-:Y:S04]  /*42800*/  STL.64 [R1+0x2c0], R12 ;  /* 0x0002c00c01007387 */ /* 0x000fe80000100a00 */
[----:B------:R0:W-:Y:S04]  /*42810*/  STL.64 [R1+0x2c8], R14 ;  /* 0x0002c80e01007387 */ /* 0x0001e80000100a00 */
[----:B------:R-:W2:Y:S04]  /*42820*/  LDL.LU.64 R26, [R1+0x798] ;  /* 0x00079800011a7983 */ /* 0x000ea80000300a00 */
[----:B------:R-:W-:Y:S04]  /*42830*/  STL.64 [R1+0x2d0], R8 ;  /* 0x0002d00801007387 */ /* 0x000fe80000100a00 */
[----:B------:R1:W-:Y:S01]  /*42840*/  STL.64 [R1+0x2d8], R10 ;  /* 0x0002d80a01007387 */ /* 0x0003e20000100a00 */
[C---:B0-----:R-:W-:Y:S08]  /*42850*/  HMMA.16816.F32 R12, R32.reuse, R40, R56 ;  /* 0x00000028200c723c */ /* 0x041ff00000001838 */
[----:B-1----:R-:W-:Y:S11]  /*42860*/  HMMA.16816.F32 R8, R32, R42, R52 ;  /* 0x0000002a2008723c */ /* 0x002ff60000001834 */
[----:B------:R-:W-:Y:S04]  /*42870*/  STL.64 [R1+0x2e0], R12 ;  /* 0x0002e00c01007387 */ /* 0x000fe80000100a00 */
[----:B------:R-:W-:Y:S04]  /*42880*/  STL.64 [R1+0x2e8], R14 ;  /* 0x0002e80e01007387 */ /* 0x000fe80000100a00 */
[----:B------:R0:W-:Y:S04]  /*42890*/  STL.64 [R1+0x300], R8 ;  /* 0x0003000801007387 */ /* 0x0001e80000100a00 */
[----:B------:R1:W-:Y:S04]  /*428a0*/  STL.64 [R1+0x308], R10 ;  /* 0x0003080a01007387 */ /* 0x0003e80000100a00 */
[----:B0-----:R-:W3:Y:S04]  /*428b0*/  LDL.LU.64 R8, [R1+0x470] ;  /* 0x0004700001087983 */ /* 0x001ee80000300a00 */
[----:B-1----:R-:W3:Y:S04]  /*428c0*/  LDL.LU.64 R10, [R1+0x478] ;  /* 0x00047800010a7983 */ /* 0x002ee80000300a00 */
[----:B------:R-:W3:Y:S04]  /*428d0*/  LDL.LU.64 R12, [R1+0x450] ;  /* 0x00045000010c7983 */ /* 0x000ee80000300a00 */
[----:B------:R-:W3:Y:S01]  /*428e0*/  LDL.LU.64 R14, [R1+0x458] ;  /* 0x00045800010e7983 */ /* 0x000ee20000300a00 */
[----:B----4-:R-:W-:-:S02]  /*428f0*/  IMAD R46, R49, 0x100, R48 ;  /* 0x00000100312e7824 */ /* 0x010fc400078e0230 */
[----:B------:R-:W-:Y:S02]  /*42900*/  IMAD R47, R51, 0x100, R50 ;  /* 0x00000100332f7824 */ /* 0x000fe400078e0232 */
[----:B------:R-:W-:Y:S02]  /*42910*/  IMAD R60, R29, 0x100, R28 ;  /* 0x000001001d3c7824 */ /* 0x000fe400078e021c */
[----:B------:R-:W-:Y:S01]  /*42920*/  IMAD R61, R31, 0x100, R30 ;  /* 0x000001001f3d7824 */ /* 0x000fe200078e021e */
[----:B------:R-:W4:Y:S04]  /*42930*/  LDL.LU.64 R52, [R1+0x430] ;  /* 0x0004300001347983 */ /* 0x000f280000300a00 */
[----:B------:R-:W4:Y:S04]  /*42940*/  LDL.LU.64 R54, [R1+0x438] ;  /* 0x0004380001367983 */ /* 0x000f280000300a00 */
[----:B------:R-:W4:Y:S04]  /*42950*/  LDL.LU.64 R56, [R1+0x410] ;  /* 0x0004100001387983 */ /* 0x000f280000300a00 */
[----:B------:R-:W4:Y:S04]  /*42960*/  LDL.LU.64 R58, [R1+0x418] ;  /* 0x00041800013a7983 */ /* 0x000f280000300a00 */
[----:B------:R-:W4:Y:S04]  /*42970*/  LDL.LU.64 R48, [R1+0x400] ;  /* 0x0004000001307983 */ /* 0x000f280000300a00 */
[----:B------:R-:W4:Y:S04]  /*42980*/  LDL.LU.64 R50, [R1+0x408] ;  /* 0x0004080001327983 */ /* 0x000f280000300a00 */
[----:B------:R-:W4:Y:S04]  /*42990*/  LDL.LU.64 R28, [R1+0x370] ;  /* 0x00037000011c7983 */ /* 0x000f280000300a00 */
[----:B------:R-:W4:Y:S01]  /*429a0*/  LDL.LU.64 R30, [R1+0x378] ;  /* 0x00037800011e7983 */ /* 0x000f220000300a00 */
[----:B--2---:R-:W-:Y:S01]  /*429b0*/  HMMA.16816.F32 R24, R32, R44, R24 ;  /* 0x0000002c2018723c */ /* 0x004fe20000001818 */
[----:B------:R-:W-:-:S02]  /*429c0*/  F2FP.F16.E5M2.UNPACK_B R32, R46 ;  /* 0x0000002eff20723e */ /* 0x000fc400020004ff */
[----:B------:R-:W-:Y:S02]  /*429d0*/  F2FP.F16.E5M2.UNPACK_B R33, R47 ;  /* 0x0000002fff21723e */ /* 0x000fe400020004ff */
[----:B------:R-:W-:Y:S02]  /*429e0*/  F2FP.F16.E5M2.UNPACK_B R34, R60 ;  /* 0x0000003cff22723e */ /* 0x000fe400020004ff */
[----:B------:R-:W-:-:S12]  /*429f0*/  F2FP.F16.E5M2.UNPACK_B R35, R61 ;  /* 0x0000003dff23723e */ /* 0x000fd800020004ff */
[----:B------:R0:W-:Y:S04]  /*42a00*/  STL.64 [R1+0x2f0], R24 ;  /* 0x0002f01801007387 */ /* 0x0001e80000100a00 */
[----:B------:R1:W-:Y:S04]  /*42a10*/  STL.64 [R1+0x2f8], R26 ;  /* 0x0002f81a01007387 */ /* 0x0003e80000100a00 */
[----:B0-----:R-:W2:Y:S04]  /*42a20*/  LDL.LU.64 R24, [R1+0x360] ;  /* 0x0003600001187983 */ /* 0x001ea80000300a00 */
[----:B-1----:R-:W2:Y:S01]  /*42a30*/  LDL.LU.64 R26, [R1+0x368] ;  /* 0x00036800011a7983 */ /* 0x002ea20000300a00 */
[C---:B---3--:R-:W-:Y:S08]  /*42a40*/  HMMA.16816.F32 R8, R32.reuse, R6, R8 ;  /* 0x000000062008723c */ /* 0x048ff00000001808 */
[C---:B------:R-:W-:Y:S11]  /*42a50*/  HMMA.16816.F32 R4, R32.reuse, R4, R12 ;  /* 0x000000042004723c */ /* 0x040ff6000000180c */
[----:B------:R-:W-:Y:S04]  /*42a60*/  STL.64 [R1+0x3e0], R8 ;  /* 0x0003e00801007387 */ /* 0x000fe80000100a00 */
[----:B------:R0:W-:Y:S04]  /*42a70*/  STL.64 [R1+0x3e8], R10 ;  /* 0x0003e80a01007387 */ /* 0x0001e80000100a00 */
[----:B0-----:R-:W3:Y:S04]  /*42a80*/  LDL.LU.64 R10, [R1+0x2850] ;  /* 0x00285000010a7983 */ /* 0x001ee80000300a00 */
[----:B------:R-:W2:Y:S04]  /*42a90*/  LDL.LU.64 R8, [R1+0x2848] ;  /* 0x0028480001087983 */ /* 0x000ea80000300a00 */
[----:B------:R-:W2:Y:S04]  /*42aa0*/  LDL.LU.64 R14, [R1+0x2840] ;  /* 0x00284000010e7983 */ /* 0x000ea80000300a00 */
[----:B------:R-:W2:Y:S04]  /*42ab0*/  LDL.LU.64 R12, [R1+0x2838] ;  /* 0x00283800010c7983 */ /* 0x000ea80000300a00 */
[----:B------:R0:W-:Y:S04]  /*42ac0*/  STL.64 [R1+0x3d0], R4 ;  /* 0x0003d00401007387 */ /* 0x0001e80000100a00 */
[----:B------:R1:W-:Y:S04]  /*42ad0*/  STL.64 [R1+0x3d8], R6 ;  /* 0x0003d80601007387 */ /* 0x0003e80000100a00 */
[----:B0-----:R-:W2:Y:S04]  /*42ae0*/  LDL.LU.64 R4, [R1+0x420] ;  /* 0x0004200001047983 */ /* 0x001ea80000300a00 */
[----:B-1----:R-:W2:Y:S01]  /*42af0*/  LDL.LU.64 R6, [R1+0x428] ;  /* 0x0004280001067983 */ /* 0x002ea20000300a00 */
[----:B----4-:R-:W-:-:S15]  /*42b00*/  HMMA.16816.F32 R52, R32, R2, R52 ;  /* 0x000000022034723c */ /* 0x010fde0000001834 */
[----:B------:R-:W-:-:S04]  /*42b10*/  NOP ;  /* 0x0000000000007918 */ /* 0x000fc80000000000 */
[----:B------:R-:W-:Y:S04]  /*42b20*/  STL.64 [R1+0x3c0], R52 ;  /* 0x0003c03401007387 */ /* 0x000fe80000100a00 */
[----:B------:R0:W-:Y:S04]  /*42b30*/  STL.64 [R1+0x3c8], R54 ;  /* 0x0003c83601007387 */ /* 0x0001e80000100a00 */
[----:B0-----:R-:W4:Y:S04]  /*42b40*/  LDL.LU.64 R54, [R1+0x2830] ;  /* 0x0028300001367983 */ /* 0x001f280000300a00 */
[----:B------:R-:W4:Y:S01]  /*42b50*/  LDL.LU.64 R52, [R1+0x2828] ;  /* 0x0028280001347983 */ /* 0x000f220000300a00 */
[C---:B--2---:R-:W-:Y:S08]  /*42b60*/  HMMA.16816.F32 R4, R32.reuse, R14, R4 ;  /* 0x0000000e2004723c */ /* 0x044ff00000001804 */
[C---:B------:R-:W-:Y:S11]  /*42b70*/  HMMA.16816.F32 R12, R32.reuse, R12, R56 ;  /* 0x0000000c200c723c */ /* 0x040ff60000001838 */
[----:B------:R-:W-:Y:S04]  /*42b80*/  STL.64 [R1+0x3b0], R4 ;  /* 0x0003b00401007387 */ /* 0x000fe80000100a00 */
[----:B------:R3:W-:Y:S04]  /*42b90*/  STL.64 [R1+0x3b8], R6 ;  /* 0x0003b80601007387 */ /* 0x0007e80000100a00 */
[----:B------:R-:W2:Y:S01]  /*42ba0*/  LDL.LU R2, [R1+0xb30] ;  /* 0x000b300001027983 */ /* 0x000ea20000300800 */
[C---:B---3--:R-:W-:Y:S08]  /*42bb0*/  HMMA.16816.F32 R4, R32.reuse, R10, R48 ;  /* 0x0000000a2004723c */ /* 0x048ff00000001830 */
[C---:B------:R-:W-:Y:S01]  /*42bc0*/  HMMA.16816.F32 R8, R32.reuse, R8, R28 ;  /* 0x000000082008723c */ /* 0x040fe2000000181c */
[----:B------:R-:W-:Y:S04]  /*42bd0*/  STL.64 [R1+0x3a0], R12 ;  /* 0x0003a00c01007387 */ /* 0x000fe80000100a00 */
[----:B------:R-:W-:Y:S04]  /*42be0*/  STL.64 [R1+0x3a8], R14 ;  /* 0x0003a80e01007387 */ /* 0x000fe80000100a00 */
[----:B------:R-:W3:Y:S04]  /*42bf0*/  LDL.LU R3, [R1+0xb40] ;  /* 0x000b400001037983 */ /* 0x000ee80000300800 */
[----:B------:R0:W-:Y:S04]  /*42c00*/  STL.64 [R1+0x390], R4 ;  /* 0x0003900401007387 */ /* 0x0001e80000100a00 */
[----:B------:R-:W-:Y:S04]  /*42c10*/  STL.64 [R1+0x398], R6 ;  /* 0x0003980601007387 */ /* 0x000fe80000100a00 */
[----:B0-----:R-:W2:Y:S04]  /*42c20*/  LDL.LU R4, [R1+0xb54] ;  /* 0x000b540001047983 */ /* 0x001ea80000300800 */
[----:B------:R-:W2:Y:S04]  /*42c30*/  LDL.LU R5, [R1+0xb50] ;  /* 0x000b500001057983 */ /* 0x000ea80000300800 */
[----:B------:R-:W2:Y:S04]  /*42c40*/  LDL.LU R47, [R1+0xb64] ;  /* 0x000b6400012f7983 */ /* 0x000ea80000300800 */
[----:B------:R-:W2:Y:S04]  /*42c50*/  LDL.LU R46, [R1+0xb5c] ;  /* 0x000b5c00012e7983 */ /* 0x000ea80000300800 */
[----:B------:R-:W2:Y:S04]  /*42c60*/  LDL.LU.64 R28, [R1+0x350] ;  /* 0x00035000011c7983 */ /* 0x000ea80000300a00 */
[----:B------:R-:W2:Y:S04]  /*42c70*/  LDL.LU.64 R30, [R1+0x358] ;  /* 0x00035800011e7983 */ /* 0x000ea80000300a00 */
[----:B------:R-:W-:Y:S04]  /*42c80*/  STL.64 [R1+0x380], R8 ;  /* 0x0003800801007387 */ /* 0x000fe80000100a00 */
[----:B------:R0:W-:Y:S04]  /*42c90*/  STL.64 [R1+0x388], R10 ;  /* 0x0003880a01007387 */ /* 0x0001e80000100a00 */
[----:B------:R-:W3:Y:S04]  /*42ca0*/  LDL.LU.64 R56, [R1+0x340] ;  /* 0x0003400001387983 */ /* 0x000ee80000300a00 */
[----:B------:R-:W3:Y:S01]  /*42cb0*/  LDL.LU.64 R58, [R1+0x348] ;  /* 0x00034800013a7983 */ /* 0x000ee20000300a00 */
[----:B0-----:R-:W-:-:S15]  /*42cc0*/  HMMA.16816.F32 R8, R32, R16, R24 ;  /* 0x000000102008723c */ /* 0x001fde0000001818 */
[----:B------:R-:W-:-:S04]  /*42cd0*/  NOP ;  /* 0x0000000000007918 */ /* 0x000fc80000000000 */
[----:B------:R0:W-:Y:S04]  /*42ce0*/  STL.64 [R1+0x370], R8 ;  /* 0x0003700801007387 */ /* 0x0001e80000100a00 */
[----:B------:R1:W-:Y:S04]  /*42cf0*/  STL.64 [R1+0x378], R10 ;  /* 0x0003780a01007387 */ /* 0x0003e80000100a00 */
[----:B------:R-:W4:Y:S04]  /*42d00*/  LDL.LU.64 R24, [R1+0x330] ;  /* 0x0003300001187983 */ /* 0x000f280000300a00 */
[----:B------:R-:W4:Y:S04]  /*42d10*/  LDL.LU.64 R26, [R1+0x338] ;  /* 0x00033800011a7983 */ /* 0x000f280000300a00 */
[----:B------:R-:W4:Y:S04]  /*42d20*/  LDL.LU.64 R12, [R1+0x320] ;  /* 0x00032000010c7983 */ /* 0x000f280000300a00 */
[----:B------:R-:W4:Y:S04]  /*42d30*/  LDL.LU.64 R14, [R1+0x328] ;  /* 0x00032800010e7983 */ /* 0x000f280000300a00 */
[----:B------:R-:W4:Y:S04]  /*42d40*/  LDL.LU.64 R48, [R1+0x310] ;  /* 0x0003100001307983 */ /* 0x000f280000300a00 */
[----:B------:R-:W4:Y:S04]  /*42d50*/  LDL.LU.64 R50, [R1+0x318] ;  /* 0x0003180001327983 */ /* 0x000f280000300a00 */
[----:B------:R-:W4:Y:S04]  /*42d60*/  LDL.LU R16, [R1+0x590] ;  /* 0x0005900001107983 */ /* 0x000f280000300800 */
[----:B------:R-:W4:Y:S04]  /*42d70*/  LDL.LU R17, [R1+0x594] ;  /* 0x0005940001117983 */ /* 0x000f280000300800 */
[----:B------:R-:W4:Y:S04]  /*42d80*/  LDL.LU R6, [R1+0x5b0] ;  /* 0x0005b00001067983 */ /* 0x000f280000300800 */
[----:B0-----:R-:W4:Y:S04]  /*42d90*/  LDL.LU R8, [R1+0x20] ;  /* 0x0000200001087983 */ /* 0x001f280000300800 */
[----:B------:R-:W4:Y:S04]  /*42da0*/  LDL.LU R9, [R1+0x24] ;  /* 0x0000240001097983 */ /* 0x000f280000300800 */
[----:B-1----:R-:W4:Y:S04]  /*42db0*/  LDL.LU R10, [R1+0x28] ;  /* 0x00002800010a7983 */ /* 0x002f280000300800 */
[----:B------:R-:W4:Y:S01]  /*42dc0*/  LDL.LU R11, [R1+0x2c] ;  /* 0x00002c00010b7983 */ /* 0x000f220000300800 */
[C---:B--2---:R-:W-:Y:S08]  /*42dd0*/  HMMA.16816.F32 R28, R32.reuse, R18, R28 ;  /* 0x00000012201c723c */ /* 0x044ff0000000181c */
[C---:B---3--:R-:W-:Y:S11]  /*42de0*/  HMMA.16816.F32 R56, R32.reuse, R20, R56 ;  /* 0x000000142038723c */ /* 0x048ff60000001838 */
[----:B------:R0:W-:Y:S04]  /*42df0*/  STL.64 [R1+0x360], R28 ;  /* 0x0003601c01007387 */ /* 0x0001e80000100a00 */
[----:B------:R1:W-:Y:S04]  /*42e00*/  STL.64 [R1+0x368], R30 ;  /* 0x0003681e01007387 */ /* 0x0003e80000100a00 */
[----:B0-----:R-:W2:Y:S04]  /*42e10*/  LDL.LU.64 R28, [R1+0x2a0] ;  /* 0x0002a000011c7983 */ /* 0x001ea80000300a00 */
[----:B-1----:R-:W2:Y:S04]  /*42e20*/  LDL.LU.64 R30, [R1+0x2a8] ;  /* 0x0002a800011e7983 */ /* 0x002ea80000300a00 */
[----:B------:R-:W3:Y:S04]  /*42e30*/  LDL.LU R18, [R1+0xb38] ;  /* 0x000b380001127983 */ /* 0x000ee80000300800 */
[----:B------:R-:W2:Y:S01]  /*42e40*/  LDL.LU R19, [R1+0xb44] ;  /* 0x000b440001137983 */ /* 0x000ea20000300800 */
[C---:B----4-:R-:W-:Y:S08]  /*42e50*/  HMMA.16816.F32 R20, R32.reuse, R22, R24 ;  /* 0x000000162014723c */ /* 0x050ff00000001818 */
[C---:B------:R-:W-:Y:S01]  /*42e60*/  HMMA.16816.F32 R12, R32.reuse, R36, R12 ;  /* 0x00000024200c723c */ /* 0x040fe2000000180c */
[----:B------:R-:W-:Y:S04]  /*42e70*/  STL.64 [R1+0x350], R56 ;  /* 0x0003503801007387 */ /* 0x000fe80000100a00 */
[----:B------:R0:W-:Y:S03]  /*42e80*/  STL.64 [R1+0x358], R58 ;  /* 0x0003583a01007387 */ /* 0x0001e60000100a00 */
[----:B------:R-:W-:Y:S01]  /*42e90*/  HMMA.16816.F32 R36, R32, R38, R48 ;  /* 0x000000262024723c */ /* 0x000fe20000001830 */
[----:B0-----:R-:W4:Y:S04]  /*42ea0*/  LDL.LU.64 R58, [R1+0x2820] ;  /* 0x00282000013a7983 */ /* 0x001f280000300a00 */
[----:B------:R-:W4:Y:S04]  /*42eb0*/  LDL.LU.64 R56, [R1+0x2818] ;  /* 0x0028180001387983 */ /* 0x000f280000300a00 */
[----:B------:R-:W4:Y:S04]  /*42ec0*/  LDL.LU.64 R26, [R1+0x2810] ;  /* 0x00281000011a7983 */ /* 0x000f280000300a00 */
[----:B------:R-:W4:Y:S04]  /*42ed0*/  LDL.LU.64 R24, [R1+0x2808] ;  /* 0x0028080001187983 */ /* 0x000f280000300a00 */
[----:B------:R0:W-:Y:S04]  /*42ee0*/  STL.64 [R1+0x340], R20 ;  /* 0x0003401401007387 */ /* 0x0001e80000100a00 */
[----:B------:R1:W-:Y:S04]  /*42ef0*/  STL.64 [R1+0x348], R22 ;  /* 0x0003481601007387 */ /* 0x0003e80000100a00 */
[----:B0-----:R-:W4:Y:S04]  /*42f00*/  LDL.LU.64 R20, [R1+0x270] ;  /* 0x0002700001147983 */ /* 0x001f280000300a00 */
[----:B-1----:R-:W4:Y:S04]  /*42f10*/  LDL.LU.64 R22, [R1+0x278] ;  /* 0x0002780001167983 */ /* 0x002f280000300a00 */
[----:B------:R0:W-:Y:S04]  /*42f20*/  STL.64 [R1+0x330], R12 ;  /* 0x0003300c01007387 */ /* 0x0001e80000100a00 */
[----:B------:R1:W-:Y:S04]  /*42f30*/  STL.64 [R1+0x338], R14 ;  /* 0x0003380e01007387 */ /* 0x0003e80000100a00 */
[----:B0-----:R-:W4:Y:S04]  /*42f40*/  LDL.LU.64 R12, [R1+0x3f0] ;  /* 0x0003f000010c7983 */ /* 0x001f280000300a00 */
[----:B-1----:R-:W4:Y:S04]  /*42f50*/  LDL.LU.64 R14, [R1+0x3f8] ;  /* 0x0003f800010e7983 */ /* 0x002f280000300a00 */
[----:B------:R-:W4:Y:S04]  /*42f60*/  LDL.LU R60, [R1+0x5d4] ;  /* 0x0005d400013c7983 */ /* 0x000f280000300800 */
[----:B------:R-:W4:Y:S04]  /*42f70*/  LDL.LU.64 R50, [R1+0x2800] ;  /* 0x0028000001327983 */ /* 0x000f280000300a00 */
[----:B------:R-:W4:Y:S04]  /*42f80*/  LDL.LU.64 R48, [R1+0x27f8] ;  /* 0x0027f80001307983 */ /* 0x000f280000300a00 */
[----:B------:R-:W4:Y:S04]  /*42f90*/  LDL.LU R7, [R1+0x5b4] ;  /* 0x0005b40001077983 */ /* 0x000f280000300800 */
[----:B------:R-:W4:Y:S04]  /*42fa0*/  LDL.LU R61, [R1+0x5d0] ;  /* 0x0005d000013d7983 */ /* 0x000f280000300800 */
[----:B------:R0:W-:Y:S04]  /*42fb0*/  STL.64 [R1+0x320], R36 ;  /* 0x0003202401007387 */ /* 0x0001e80000100a00 */
[----:B------:R1:W-:Y:S04]  /*42fc0*/  STL.64 [R1+0x328], R38 ;  /* 0x0003282601007387 */ /* 0x0003e80000100a00 */
[----:B0-----:R-:W4:Y:S04]  /*42fd0*/  LDL.LU R36, [R1+0x10] ;  /* 0x0000100001247983 */ /* 0x001f280000300800 */
[----:B------:R-:W4:Y:S04]  /*42fe0*/  LDL.LU R37, [R1+0x14] ;  /* 0x0000140001257983 */ /* 0x000f280000300800 */
[----:B-1----:R-:W4:Y:S04]  /*42ff0*/  LDL.LU R38, [R1+0x18] ;  /* 0x0000180001267983 */ /* 0x002f280000300800 */
[----:B------:R-:W4:Y:S01]  /*43000*/  LDL.LU R39, [R1+0x1c] ;  /* 0x00001c0001277983 */ /* 0x000f220000300800 */
[----:B------:R-:W-:-:S02]  /*43010*/  IMAD R4, R5, 0x100, R4 ;  /* 0x0000010005047824 */ /* 0x000fc400078e0204 */
[----:B------:R-:W-:Y:S02]  /*43020*/  IMAD R5, R46, 0x100, R47 ;  /* 0x000001002e057824 */ /* 0x000fe400078e022f */
[----:B---3--:R-:W-:Y:S02]  /*43030*/  IMAD R2, R2, 0x100, R18 ;  /* 0x0000010002027824 */ /* 0x008fe400078e0212 */
[----:B--2---:R-:W-:Y:S01]  /*43040*/  IMAD R3, R3, 0x100, R19 ;  /* 0x0000010003037824 */ /* 0x004fe200078e0213 */
[C---:B------:R-:W-:Y:S08]  /*43050*/  HMMA.16816.F32 R28, R32.reuse, R40, R28 ;  /* 0x00000028201c723c */ /* 0x040ff0000000181c */
[C---:B----4-:R-:W-:Y:S08]  /*43060*/  HMMA.16816.F32 R40, R32.reuse, R42, R20 ;  /* 0x0000002a2028723c */ /* 0x050ff00000001814 */
[----:B------:R-:W-:Y:S01]  /*43070*/  HMMA.16816.F32 R44, R32, R44, R12 ;  /* 0x0000002c202c723c */ /* 0x000fe2000000180c */
[----:B------:R-:W-:-:S02]  /*43080*/  F2FP.F16.E5M2.UNPACK_B R14, R4 ;  /* 0x00000004ff0e723e */ /* 0x000fc400020004ff */
[----:B------:R-:W-:Y:S02]  /*43090*/  F2FP.F16.E5M2.UNPACK_B R15, R5 ;  /* 0x00000005ff0f723e */ /* 0x000fe400020004ff */
[----:B------:R-:W-:Y:S02]  /*430a0*/  F2FP.F16.E5M2.UNPACK_B R12, R2 ;  /* 0x00000002ff0c723e */ /* 0x000fe400020004ff */
[----:B------:R-:W-:Y:S02]  /*430b0*/  F2FP.F16.E5M2.UNPACK_B R13, R3 ;  /* 0x00000003ff0d723e */ /* 0x000fe400020004ff */
[----:B------:R-:W-:Y:S02]  /*430c0*/  F2FP.F16.E5M2.UNPACK_B R4, R16.H1 ;  /* 0x00000010ff04723e */ /* 0x000fe400030004ff */
[----:B------:R-:W-:Y:S02]  /*430d0*/  F2FP.F16.E5M2.UNPACK_B R5, R17.H1 ;  /* 0x00000011ff05723e */ /* 0x000fe400030004ff */
[----:B------:R-:W-:-:S02]  /*430e0*/  F2FP.F16.E5M2.UNPACK_B R2, R6.H1 ;  /* 0x00000006ff02723e */ /* 0x000fc400030004ff */
[----:B------:R-:W-:-:S03]  /*430f0*/  F2FP.F16.E5M2.UNPACK_B R3, R7.H1 ;  /* 0x00000007ff03723e */ /* 0x000fc600030004ff */
[C---:B------:R-:W-:Y:S01]  /*43100*/  HMMA.16816.F32 R8, R12.reuse, R4, R8 ;  /* 0x000000040c08723c */ /* 0x040fe20000001808 */
[----:B------:R-:W-:Y:S04]  /*43110*/  STL.64 [R1+0x310], R28 ;  /* 0x0003101c01007387 */ /* 0x000fe80000100a00 */
[----:B------:R0:W-:Y:S03]  /*43120*/  STL.64 [R1+0x318], R30 ;  /* 0x0003181e01007387 */ /* 0x0001e60000100a00 */
[----:B------:R-:W-:Y:S01]  /*43130*/  HMMA.16816.F32 R36, R12, R2, R36 ;  /* 0x000000020c24723c */ /* 0x000fe20000001824 */
[----:B0-----:R-:W2:Y:S04]  /*43140*/  LDL.LU.64 R30, [R1+0x27f0] ;  /* 0x0027f000011e7983 */ /* 0x001ea80000300a00 */
[----:B------:R-:W2:Y:S04]  /*43150*/  LDL.LU.64 R28, [R1+0x27e8] ;  /* 0x0027e800011c7983 */ /* 0x000ea80000300a00 */
[----:B------:R-:W-:Y:S04]  /*43160*/  STL.64 [R1+0x2758], R42 ;  /* 0x0027582a01007387 */ /* 0x000fe80000100a00 */
[----:B------:R-:W-:Y:S04]  /*43170*/  STL.64 [R1+0x2750], R40 ;  /* 0x0027502801007387 */ /* 0x000fe80000100a00 */
[----:B------:R-:W-:Y:S04]  /*43180*/  STL.64 [R1+0x2768], R46 ;  /* 0x0027682e01007387 */ /* 0x000fe80000100a00 */
[----:B------:R0:W-:Y:S04]  /*43190*/  STL.64 [R1+0x2760], R44 ;  /* 0x0027602c01007387 */ /* 0x0001e80000100a00 */
[----:B------:R-:W3:Y:S04]  /*431a0*/  LDL.LU R18, [R1+0x600] ;  /* 0x0006000001127983 */ /* 0x000ee80000300800 */
[----:B------:R-:W4:Y:S04]  /*431b0*/  LDL.LU R32, [R1] ;  /* 0x0000000001207983 */ /* 0x000f280000300800 */
[----:B------:R-:W-:Y:S04]  /*431c0*/  STL.64 [R1+0x400], R8 ;  /* 0x0004000801007387 */ /* 0x000fe80000100a00 */
[----:B------:R-:W-:Y:S04]  /*431d0*/  STL.64 [R1+0x408], R10 ;  /* 0x0004080a01007387 */ /* 0x000fe80000100a00 */
[----:B------:R-:W4:Y:S04]  /*431e0*/  LDL.LU R33, [R1+0x4] ;  /* 0x0000040001217983 */ /* 0x000f280000300800 */
[----:B------:R-:W4:Y:S04]  /*431f0*/  LDL.LU R34, [R1+0x8] ;  /* 0x0000080001227983 */ /* 0x000f280000300800 */
[----:B------:R-:W4:Y:S04]  /*43200*/  LDL.LU R35, [R1+0xc] ;  /* 0x00000c0001237983 */ /* 0x000f280000300800 */
[----:B------:R-:W2:Y:S04]  /*43210*/  LDL.LU R19, [R1+0x604] ;  /* 0x0006040001137983 */ /* 0x000ea80000300800 */
[----:B------:R-:W2:Y:S04]  /*43220*/  LDL.LU R22, [R1+0x5f0] ;  /* 0x0005f00001167983 */ /* 0x000ea80000300800 */
[----:B------:R-:W2:Y:S04]  /*43230*/  LDL.LU R23, [R1+0x5f4] ;  /* 0x0005f40001177983 */ /* 0x000ea80000300800 */
[----:B------:R-:W-:Y:S04]  /*43240*/  STL.64 [R1+0x420], R36 ;  /* 0x0004202401007387 */ /* 0x000fe80000100a00 */
[----:B------:R1:W-:Y:S01]  /*43250*/  STL.64 [R1+0x428], R38 ;  /* 0x0004282601007387 */ /* 0x0003e20000100a00 */
[----:B0-----:R-:W-:-:S02]  /*43260*/  IMAD.MOV.U32 R44, RZ, RZ, R52 ;  /* 0x000000ffff2c7224 */ /* 0x001fc400078e0034 */
[----:B------:R-:W-:Y:S02]  /*43270*/  IMAD.MOV.U32 R45, RZ, RZ, R53 ;  /* 0x000000ffff2d7224 */ /* 0x000fe400078e0035 */
[----:B------:R-:W-:Y:S02]  /*43280*/  IMAD.MOV.U32 R46, RZ, RZ, R56 ;  /* 0x000000ffff2e7224 */ /* 0x000fe400078e0038 */
[----:B------:R-:W-:Y:S01]  /*43290*/  IMAD.MOV.U32 R47, RZ, RZ, R57 ;  /* 0x000000ffff2f7224 */ /* 0x000fe200078e0039 */
[----:B-1----:R-:W2:Y:S04]  /*432a0*/  LDL.LU R38, [R1+0x5a0] ;  /* 0x0005a00001267983 */ /* 0x002ea80000300800 */
        /* <DEDUP_REMOVED lines=13> */
[----:B------:R-:W2:Y:S01]  /*43380*/  LDL.LU R6, [R1+0x630] ;  /* 0x0006300001067983 */ /* 0x000ea20000300800 */
[----:B------:R-:W-:-:S03]  /*43390*/  F2FP.F16.E5M2.UNPACK_B R8, R61.H1 ;  /* 0x0000003dff08723e */ /* 0x000fc600030004ff */
[----:B------:R-:W2:Y:S04]  /*433a0*/  LDL.LU R7, [R1+0x634] ;  /* 0x0006340001077983 */ /* 0x000ea80000300800 */
[----:B------:R-:W2:Y:S01]  /*433b0*/  LDL.LU R61, [R1+0x640] ;  /* 0x00064000013d7983 */ /* 0x000ea20000300800 */
[----:B------:R-:W-:Y:S02]  /*433c0*/  IMAD.MOV.U32 R40, RZ, RZ, R58 ;  /* 0x000000ffff287224 */ /* 0x000fe400078e003a */
[----:B------:R-:W-:Y:S01]  /*433d0*/  IMAD.MOV.U32 R41, RZ, RZ, R59 ;  /* 0x000000ffff297224 */ /* 0x000fe200078e003b */
[----:B------:R-:W2:Y:S04]  /*433e0*/  LDL.LU R58, [R1+0x27d4] ;  /* 0x0027d400013a7983 */ /* 0x000ea80000300800 */
[----:B------:R-:W2:Y:S01]  /*433f0*/  LDL.LU R59, [R1+0x27d0] ;  /* 0x0027d000013b7983 */ /* 0x000ea20000300800 */
[----:B------:R-:W-:Y:S01]  /*43400*/  F2FP.F16.E5M2.UNPACK_B R9, R60.H1 ;  /* 0x0000003cff09723e */ /* 0x000fe200030004ff */
[----:B------:R-:W-:-:S02]  /*43410*/  IMAD.MOV.U32 R42, RZ, RZ, R54 ;  /* 0x000000ffff2a7224 */ /* 0x000fc400078e0036 */
[----:B------:R-:W-:Y:S01]  /*43420*/  IMAD.MOV.U32 R43, RZ, RZ, R55 ;  /* 0x000000ffff2b7224 */ /* 0x000fe200078e0037 */
[----:B------:R-:W2:Y:S04]  /*43430*/  LDL.LU R54, [R1+0x27cc] ;  /* 0x0027cc0001367983 */ /* 0x000ea80000300800 */
[----:B------:R-:W2:Y:S04]  /*43440*/  LDL.LU R55, [R1+0x27c8] ;  /* 0x0027c80001377983 */ /* 0x000ea80000300800 */
[----:B------:R-:W2:Y:S01]  /*43450*/  LDL.LU R60, [R1+0x644] ;  /* 0x00064400013c7983 */ /* 0x000ea20000300800 */
[----:B----4-:R-:W-:Y:S01]  /*43460*/  HMMA.16816.F32 R32, R12, R8, R32 ;  /* 0x000000080c20723c */ /* 0x010fe20000001820 */
[----:B---3--:R-:W-:-:S02]  /*43470*/  F2FP.F16.E5M2.UNPACK_B R18, R18.H1 ;  /* 0x00000012ff12723e */ /* 0x008fc400030004ff */
[----:B--2---:R-:W-:-:S15]  /*43480*/  F2FP.F16.E5M2.UNPACK_B R19, R19.H1 ;  /* 0x00000013ff13723e */ /* 0x004fde00030004ff */
[----:B------:R-:W-:Y:S01]  /*43490*/  NOP ;  /* 0x0000000000007918 */ /* 0x000fe20000000000 */
[----:B------:R-:W-:Y:S04]  /*434a0*/  STL.64 [R1+0x440], R32 ;  /* 0x0004402001007387 */ /* 0x000fe80000100a00 */
[----:B------:R0:W-:Y:S02]  /*434b0*/  STL.64 [R1+0x448], R34 ;  /* 0x0004482201007387 */ /* 0x0001e40000100a00 */
[----:B0-----:R-:W-:Y:S01]  /*434c0*/  HMMA.16816.F32 R32, R12, R18, R56 ;  /* 0x000000120c20723c */ /* 0x001fe20000001838 */
[----:B------:R-:W-:Y:S02]  /*434d0*/  IMAD.MOV.U32 R56, RZ, RZ, R50 ;  /* 0x000000ffff387224 */ /* 0x000fe400078e0032 */
[----:B------:R-:W2:Y:S01]  /*434e0*/  LDL.LU R50, [R1+0x27c4] ;  /* 0x0027c40001327983 */ /* 0x000ea20000300800 */
[----:B------:R-:W-:-:S02]  /*434f0*/  IMAD.MOV.U32 R57, RZ, RZ, R51 ;  /* 0x000000ffff397224 */ /* 0x000fc400078e0033 */
[----:B------:R-:W-:Y:S02]  /*43500*/  IMAD.MOV.U32 R58, RZ, RZ, R26 ;  /* 0x000000ffff3a7224 */ /* 0x000fe400078e001a */
[----:B------:R-:W-:-:S11]  /*43510*/  IMAD.MOV.U32 R59, RZ, RZ, R27 ;  /* 0x000000ffff3b7224 */ /* 0x000fd600078e001b */
[----:B------:R0:W-:Y:S04]  /*43520*/  STL.64 [R1+0x450], R32 ;  /* 0x0004502001007387 */ /* 0x0001e80000100a00 */
[----:B------:R1:W-:Y:S04]  /*43530*/  STL.64 [R1+0x458], R34 ;  /* 0x0004582201007387 */ /* 0x0003e80000100a00 */
[----:B------:R-:W2:Y:S04]  /*43540*/  LDL.LU R51, [R1+0x27c0] ;  /* 0x0027c00001337983 */ /* 0x000ea80000300800 */
[----:B------:R-:W3:Y:S04]  /*43550*/  LDL.LU R26, [R1+0x27bc] ;  /* 0x0027bc00011a7983 */ /* 0x000ee80000300800 */
[----:B------:R-:W3:Y:S01]  /*43560*/  LDL.LU R27, [R1+0x27b8] ;  /* 0x0027b800011b7983 */ /* 0x000ee20000300800 */
[----:B------:R-:W-:-:S02]  /*43570*/  F2FP.F16.E5M2.UNPACK_B R22, R22.H1 ;  /* 0x00000016ff16723e */ /* 0x000fc400030004ff */
[----:B------:R-:W-:Y:S02]  /*43580*/  F2FP.F16.E5M2.UNPACK_B R23, R23.H1 ;  /* 0x00000017ff17723e */ /* 0x000fe400030004ff */
[----:B0-----:R-:W-:Y:S02]  /*43590*/  F2FP.F16.E5M2.UNPACK_B R32, R38.H1 ;  /* 0x00000026ff20723e */ /* 0x001fe400030004ff */
[----:B------:R-:W-:Y:S02]  /*435a0*/  F2FP.F16.E5M2.UNPACK_B R33, R39.H1 ;  /* 0x00000027ff21723e */ /* 0x000fe400030004ff */
[----:B-1----:R-:W-:Y:S02]  /*435b0*/  F2FP.F16.E5M2.UNPACK_B R34, R36.H1 ;  /* 0x00000024ff22723e */ /* 0x002fe400030004ff */
[----:B------:R-:W-:Y:S01]  /*435c0*/  F2FP.F16.E5M2.UNPACK_B R35, R37.H1 ;  /* 0x00000025ff23723e */ /* 0x000fe200030004ff */
[----:B------:R-:W-:Y:S01]  /*435d0*/  HMMA.16816.F32 R52, R12, R22, R52 ;  /* 0x000000160c34723c */ /* 0x000fe20000001834 */
[----:B------:R-:W-:-:S02]  /*435e0*/  F2FP.F16.E5M2.UNPACK_B R38, R20.H1 ;  /* 0x00000014ff26723e */ /* 0x000fc400030004ff */
[----:B------:R-:W-:-:S15]  /*435f0*/  F2FP.F16.E5M2.UNPACK_B R39, R21.H1 ;  /* 0x00000015ff27723e */ /* 0x000fde00030004ff */
[----:B------:R-:W-:Y:S01]  /*43600*/  NOP ;  /* 0x0000000000007918 */ /* 0x000fe20000000000 */
[----:B------:R-:W-:Y:S04]  /*43610*/  STL.64 [R1+0x470], R52 ;  /* 0x0004703401007387 */ /* 0x000fe80000100a00 */
[----:B------:R-:W-:Y:S01]  /*43620*/  STL.64 [R1+0x478], R54 ;  /* 0x0004783601007387 */ /* 0x000fe20000100a00 */
[----:B------:R-:W-:Y:S02]  /*43630*/  F2FP.F16.E5M2.UNPACK_B R36, R16.H1 ;  /* 0x00000010ff24723e */ /* 0x000fe400030004ff */
[----:B------:R-:W-:Y:S01]  /*43640*/  F2FP.F16.E5M2.UNPACK_B R37, R17.H1 ;  /* 0x00000011ff25723e */ /* 0x000fe200030004ff */
[C---:B--2---:R-:W-:Y:S08]  /*43650*/  HMMA.16816.F32 R48, R12.reuse, R32, R48 ;  /* 0x000000200c30723c */ /* 0x044ff00000001830 */
[C---:B---3--:R-:W-:Y:S11]  /*43660*/  HMMA.16816.F32 R24, R12.reuse, R34, R24 ;  /* 0x000000220c18723c */ /* 0x048ff60000001818 */
[----:B------:R-:W-:Y:S04]  /*43670*/  STL.64 [R1+0x490], R48 ;  /* 0x0004903001007387 */ /* 0x000fe80000100a00 */
[----:B------:R-:W-:Y:S04]  /*43680*/  STL.64 [R1+0x498], R50 ;  /* 0x0004983201007387 */ /* 0x000fe80000100a00 */
[----:B------:R-:W-:Y:S04]  /*43690*/  STL.64 [R1+0x2780], R34 ;  /* 0x0027802201007387 */ /* 0x000fe80000100a00 */
[----:B------:R-:W-:Y:S04]  /*436a0*/  STL.64 [R1+0x2778], R32 ;  /* 0x0027782001007387 */ /* 0x000fe80000100a00 */
[----:B------:R-:W-:Y:S04]  /*436b0*/  STL.64 [R1+0x4a0], R24 ;  /* 0x0004a01801007387 */ /* 0x000fe80000100a00 */
[----:B------:R0:W-:Y:S02]  /*436c0*/  STL.64 [R1+0x4a8], R26 ;  /* 0x0004a81a01007387 */ /* 0x0001e40000100a00 */
[----:B0-----:R-:W-:-:S15]  /*436d0*/  HMMA.16816.F32 R24, R12, R38, R28 ;  /* 0x000000260c18723c */ /* 0x001fde000000181c */
[----:B------:R-:W-:-:S04]  /*436e0*/  NOP ;  /* 0x0000000000007918 */ /* 0x000fc80000000000 */
[----:B------:R-:W-:Y:S04]  /*436f0*/  STL.64 [R1+0x4c0], R24 ;  /* 0x0004c01801007387 */ /* 0x000fe80000100a00 */
[----:B------:R0:W-:Y:S02]  /*43700*/  STL.64 [R1+0x4c8], R26 ;  /* 0x0004c81a01007387 */ /* 0x0001e40000100a00 */
[----:B0-----:R-:W-:Y:S02]  /*43710*/  HMMA.16816.F32 R24, R12, R36, R56 ;  /* 0x000000240c18723c */ /* 0x001fe40000001838 */
[----:B------:R-:W-:Y:S01]  /*43720*/  STL.64 [R1+0x2798], R38 ;  /* 0x0027982601007387 */ /* 0x000fe20000100a00 */
[----:B------:R-:W-:-:S03]  /*43730*/  F2FP.F16.E5M2.UNPACK_B R28, R10.H1 ;  /* 0x0000000aff1c723e */ /* 0x000fc600030004ff */
[----:B------:R-:W-:Y:S01]  /*43740*/  STL.64 [R1+0x2790], R36 ;  /* 0x0027902401007387 */ /* 0x000fe20000100a00 */
[----:B------:R-:W-:-:S07]  /*43750*/  F2FP.F16.E5M2.UNPACK_B R29, R11.H1 ;  /* 0x0000000bff1d723e */ /* 0x000fce00030004ff */
[----:B------:R-:W-:Y:S05]  /*43760*/  HMMA.16816.F32 R32, R12, R28, R44 ;  /* 0x0000001c0c20723c */ /* 0x000fea000000182c */
[----:B------:R-:W-:Y:S04]  /*43770*/  STL.64 [R1+0x4e0], R24 ;  /* 0x0004e01801007387 */ /* 0x000fe80000100a00 */
[----:B------:R0:W-:Y:S02]  /*43780*/  STL.64 [R1+0x4e8], R26 ;  /* 0x0004e81a01007387 */ /* 0x0001e40000100a00 */
[----:B0-----:R-:W-:-:S02]  /*43790*/  F2FP.F16.E5M2.UNPACK_B R26, R6.H1 ;  /* 0x00000006ff1a723e */ /* 0x001fc400030004ff */
[----:B------:R-:W-:-:S07]  /*437a0*/  F2FP.F16.E5M2.UNPACK_B R27, R7.H1 ;  /* 0x00000007ff1b723e */ /* 0x000fce00030004ff */
[----:B------:R-:W-:Y:S01]  /*437b0*/  HMMA.16816.F32 R36, R12, R26, R40 ;  /* 0x0000001a0c24723c */ /* 0x000fe20000001828 */
[----:B------:R0:W-:Y:S04]  /*437c0*/  STL.64 [R1+0x500], R32 ;  /* 0x0005002001007387 */ /* 0x0001e80000100a00 */
[----:B------:R1:W-:Y:S04]  /*437d0*/  STL.64 [R1+0x508], R34 ;  /* 0x0005082201007387 */ /* 0x0003e80000100a00 */
[----:B0-----:R-:W2:Y:S10]  /*437e0*/  LDL.LU R32, [R1+0x1a0] ;  /* 0x0001a00001207983 */ /* 0x001eb40000300800 */
[----:B------:R-:W-:Y:S04]  /*437f0*/  STL.64 [R1+0x510], R36 ;  /* 0x0005102401007387 */ /* 0x000fe80000100a00 */
[----:B------:R-:W-:Y:S04]  /*43800*/  STL.64 [R1+0x518], R38 ;  /* 0x0005182601007387 */ /* 0x000fe80000100a00 */
[----:B------:R-:W2:Y:S04]  /*43810*/  LDL.LU R33, [R1+0x1a4] ;  /* 0x0001a40001217983 */ /* 0x000ea80000300800 */
[----:B-1----:R-:W3:Y:S04]  /*43820*/  LDL.LU R34, [R1+0x1a8] ;  /* 0x0001a80001227983 */ /* 0x002ee80000300800 */
[----:B------:R-:W3:Y:S04]  /*43830*/  LDL.LU R35, [R1+0x1ac] ;  /* 0x0001ac0001237983 */ /* 0x000ee80000300800 */
[----:B---3--:R-:W-:Y:S04]  /*43840*/  STL.64 [R1+0x27b0], R34 ;  /* 0x0027b02201007387 */ /* 0x008fe80000100a00 */
[----:B--2---:R0:W-:Y:S04]  /*43850*/  STL.64 [R1+0x27a8], R32 ;  /* 0x0027a82001007387 */ /* 0x0041e80000100a00 */
[----:B------:R-:W2:Y:S04]  /*43860*/  LDL.LU R56, [R1+0x70] ;  /* 0x0000700001387983 */ /* 0x000ea80000300800 */
[----:B------:R-:W2:Y:S04]  /*43870*/  LDL.LU R57, [R1+0x74] ;  /* 0x0000740001397983 */ /* 0x000ea80000300800 */
[----:B------:R-:W2:Y:S04]  /*43880*/  LDL.LU R58, [R1+0x78] ;  /* 0x00007800013a7983 */ /* 0x000ea80000300800 */
[----:B------:R-:W2:Y:S04]  /*43890*/  LDL.LU R59, [R1+0x7c] ;  /* 0x00007c00013b7983 */ /* 0x000ea80000300800 */
[----:B------:R-:W3:Y:S04]  /*438a0*/  LDL.LU R16, [R1+0x650] ;  /* 0x0006500001107983 */ /* 0x000ee80000300800 */
[----:B0-----:R-:W4:Y:S04]  /*438b0*/  LDL.LU R32, [R1+0x60] ;  /* 0x0000600001207983 */ /* 0x001f280000300800 */
[----:B------:R-:W4:Y:S04]  /*438c0*/  LDL.LU R33, [R1+0x64] ;  /* 0x0000640001217983 */ /* 0x000f280000300800 */
[----:B------:R-:W4:Y:S04]  /*438d0*/  LDL.LU R34, [R1+0x68] ;  /* 0x0000680001227983 */ /* 0x000f280000300800 */
[----:B------:R-:W4:Y:S04]  /*438e0*/  LDL.LU R35, [R1+0x6c] ;  /* 0x00006c0001237983 */ /* 0x000f280000300800 */
[----:B------:R-:W2:Y:S04]  /*438f0*/  LDL.LU R17, [R1+0x654] ;  /* 0x0006540001117983 */ /* 0x000ea80000300800 */
[----:B------:R-:W4:Y:S04]  /*43900*/  LDL.LU R10, [R1+0x660] ;  /* 0x00066000010a7983 */ /* 0x000f280000300800 */
[----:B------:R-:W4:Y:S01]  /*43910*/  LDL.LU R36, [R1+0xa0] ;  /* 0x0000a00001247983 */ /* 0x000f220000300800 */
[----:B------:R-:W-:-:S02]  /*43920*/  F2FP.F16.E5M2.UNPACK_B R24, R61.H1 ;  /* 0x0000003dff18723e */ /* 0x000fc400030004ff */
[----:B------:R-:W-:Y:S01]  /*43930*/  F2FP.F16.E5M2.UNPACK_B R25, R60.H1 ;  /* 0x0000003cff19723e */ /* 0x000fe200030004ff */
        /* <DEDUP_REMOVED lines=25> */
[----:B------:R-:W4:Y:S01]  /*43ad0*/  LDL.LU R55, [R1+0x18c] ;  /* 0x00018c0001377983 */ /* 0x000f220000300800 */
[----:B---3--:R-:W-:-:S02]  /*43ae0*/  F2FP.F16.E5M2.UNPACK_B R20, R16.H1 ;  /* 0x00000010ff14723e */ /* 0x008fc400030004ff */
[----:B--2---:R-:W-:Y:S01]  /*43af0*/  F2FP.F16.E5M2.UNPACK_B R21, R17.H1 ;  /* 0x00000011ff15723e */ /* 0x004fe200030004ff */
[C---:B----4-:R-:W-:Y:S08]  /*43b00*/  HMMA.16816.F32 R32, R12.reuse, R24, R32 ;  /* 0x000000180c20723c */ /* 0x050ff00000001820 */
[----:B------:R-:W-:Y:S11]  /*43b10*/  HMMA.16816.F32 R56, R12, R20, R56 ;  /* 0x000000140c38723c */ /* 0x000ff60000001838 */
[----:B------:R-:W-:Y:S04]  /*43b20*/  STL.64 [R1+0x530], R32 ;  /* 0x0005302001007387 */ /* 0x000fe80000100a00 */
[----:B------:R0:W-:Y:S04]  /*43b30*/  STL.64 [R1+0x538], R34 ;  /* 0x0005382201007387 */ /* 0x0001e80000100a00 */
[----:B0-----:R-:W2:Y:S04]  /*43b40*/  LDL.LU.64 R34, [R1+0x27b0] ;  /* 0x0027b00001227983 */ /* 0x001ea80000300a00 */
[----:B------:R-:W2:Y:S04]  /*43b50*/  LDL.LU.64 R32, [R1+0x27a8] ;  /* 0x0027a80001207983 */ /* 0x000ea80000300a00 */
[----:B------:R0:W-:Y:S04]  /*43b60*/  STL.64 [R1+0x550], R56 ;  /* 0x0005503801007387 */ /* 0x0001e80000100a00 */
[----:B------:R1:W-:Y:S04]  /*43b70*/  STL.64 [R1+0x558], R58 ;  /* 0x0005583a01007387 */ /* 0x0003e80000100a00 */
[----:B0-----:R-:W3:Y:S04]  /*43b80*/  LDL.LU R56, [R1+0x170] ;  /* 0x0001700001387983 */ /* 0x001ee80000300800 */
[----:B------:R-:W3:Y:S01]  /*43b90*/  LDL.LU R57, [R1+0x174] ;  /* 0x0001740001397983 */ /* 0x000ee20000300800 */
[----:B-1----:R-:W-:-:S03]  /*43ba0*/  IMAD.MOV.U32 R58, RZ, RZ, R0 ;  /* 0x000000ffff3a7224 */ /* 0x002fc600078e0000 */
[----:B------:R-:W4:Y:S01]  /*43bb0*/  LDL.LU R0, [R1+0x27a0] ;  /* 0x0027a00001007983 */ /* 0x000f220000300800 */
[----:B------:R-:W-:Y:S02]  /*43bc0*/  F2FP.F16.E5M2.UNPACK_B R16, R10.H1 ;  /* 0x0000000aff10723e */ /* 0x000fe400030004ff */
[----:B------:R-:W-:Y:S01]  /*43bd0*/  F2FP.F16.E5M2.UNPACK_B R17, R11.H1 ;  /* 0x0000000bff11723e */ /* 0x000fe200030004ff */
[----:B------:R-:W3:Y:S06]  /*43be0*/  LDL.LU R59, [R1+0x17c] ;  /* 0x00017c00013b7983 */ /* 0x000eec0000300800 */
[----:B------:R-:W-:Y:S01]  /*43bf0*/  HMMA.16816.F32 R36, R12, R16, R36 ;  /* 0x000000100c24723c */ /* 0x000fe20000001824 */
[----:B------:R-:W-:-:S15]  /*43c00*/  F2FP.F16.E5M2.UNPACK_B R10, R6.H1 ;  /* 0x00000006ff0a723e */ /* 0x000fde00030004ff */
[----:B------:R-:W-:-:S03]  /*43c10*/  NOP ;  /* 0x0000000000007918 */ /* 0x000fc60000000000 */
[----:B------:R-:W-:Y:S04]  /*43c20*/  STL.64 [R1+0x570], R36 ;  /* 0x0005702401007387 */ /* 0x000fe80000100a00 */
[----:B------:R0:W-:Y:S04]  /*43c30*/  STL.64 [R1+0x578], R38 ;  /* 0x0005782601007387 */ /* 0x0001e80000100a00 */
[----:B0-----:R-:W3:Y:S04]  /*43c40*/  LDL.LU.64 R38, [R1+0x2798] ;  /* 0x0027980001267983 */ /* 0x001ee80000300a00 */
[----:B------:R-:W3:Y:S01]  /*43c50*/  LDL.LU.64 R36, [R1+0x2790] ;  /* 0x0027900001247983 */ /* 0x000ee20000300a00 */
[----:B----4-:R-:W-:-:S03]  /*43c60*/  F2FP.F16.E5M2.UNPACK_B R6, R0.H1 ;  /* 0x00000000ff06723e */ /* 0x010fc600030004ff */
[----:B------:R-:W4:Y:S01]  /*43c70*/  LDL.LU R0, [R1+0x2788] ;  /* 0x0027880001007983 */ /* 0x000f220000300800 */
[----:B------:R-:W-:Y:S02]  /*43c80*/  F2FP.F16.E5M2.UNPACK_B R11, R60.H1 ;  /* 0x0000003cff0b723e */ /* 0x000fe400030004ff */
[----:B------:R-:W-:Y:S01]  /*43c90*/  F2FP.F16.E5M2.UNPACK_B R7, R7.H1 ;  /* 0x00000007ff07723e */ /* 0x000fe200030004ff */
[----:B------:R-:W0:Y:S04]  /*43ca0*/  S2R R60, SR_TID.X ;  /* 0x00000000003c7919 */ /* 0x000e280000002100 */
[C---:B--2---:R-:W-:Y:S08]  /*43cb0*/  HMMA.16816.F32 R32, R12.reuse, R10, R32 ;  /* 0x0000000a0c20723c */ /* 0x044ff00000001820 */
[----:B------:R-:W-:Y:S01]  /*43cc0*/  HMMA.16816.F32 R12, R12, R6, R44 ;  /* 0x000000060c0c723c */ /* 0x000fe2000000182c */
[----:B------:R-:W-:-:S02]  /*43cd0*/  IMAD R30, R31, 0x100, R30 ;  /* 0x000001001f1e7824 */ /* 0x000fc400078e021e */
[----:B------:R-:W-:Y:S02]  /*43ce0*/  IMAD R31, R61, 0x100, R48 ;  /* 0x000001003d1f7824 */ /* 0x000fe400078e0230 */
[----:B------:R-:W1:Y:S01]  /*43cf0*/  S2R R61, SR_TID.X ;  /* 0x00000000003d7919 */ /* 0x000e620000002100 */
[----:B------:R-:W-:-:S05]  /*43d00*/  IMAD R48, R50, 0x100, R49 ;  /* 0x0000010032307824 */ /* 0x000fca00078e0231 */
[----:B------:R-:W-:Y:S04]  /*43d10*/  STL.64 [R1+0x580], R32 ;  /* 0x0005802001007387 */ /* 0x000fe80000100a00 */
[----:B------:R2:W-:Y:S04]  /*43d20*/  STL.64 [R1+0x588], R34 ;  /* 0x0005882201007387 */ /* 0x0005e80000100a00 */
[----:B--2---:R-:W2:Y:S04]  /*43d30*/  LDL.LU.64 R34, [R1+0x2780] ;  /* 0x0027800001227983 */ /* 0x004ea80000300a00 */
[----:B------:R-:W2:Y:S01]  /*43d40*/  LDL.LU.64 R32, [R1+0x2778] ;  /* 0x0027780001207983 */ /* 0x000ea20000300a00 */
[----:B0-----:R-:W-:Y:S01]  /*43d50*/  LOP3.LUT R60, R60, 0x7, RZ, 0xc0, !PT ;  /* 0x000000073c3c7812 */ /* 0x001fe200078ec0ff */
[----:B-1----:R-:W-:-:S04]  /*43d60*/  IMAD.SHL.U32 R61, R61, 0x2, RZ ;  /* 0x000000023d3d7824 */ /* 0x002fc800078e00ff */
[----:B------:R-:W-:-:S05]  /*43d70*/  IMAD R60, R60, 0x90, RZ ;  /* 0x000000903c3c7824 */ /* 0x000fca00078e02ff */
[----:B------:R-:W-:-:S04]  /*43d80*/  LOP3.LUT R50, R60, 0x30, R61, 0x78, !PT ;  /* 0x000000303c327812 */ /* 0x000fc800078e783d */
[----:B------:R-:W-:Y:S01]  /*43d90*/  LOP3.LUT R50, R50, 0x40, RZ, 0x3c, !PT ;  /* 0x0000004032327812 */ /* 0x000fe200078e3cff */
[----:B----4-:R-:W-:Y:S02]  /*43da0*/  IMAD R49, R0, 0x100, R51 ;  /* 0x0000010000317824 */ /* 0x010fe400078e0233 */
[----:B------:R-:W4:Y:S04]  /*43db0*/  LDL.LU R0, [R1+0x2770] ;  /* 0x0027700001007983 */ /* 0x000f280000300800 */
[----:B------:R-:W2:Y:S04]  /*43dc0*/  LDL.LU.64 R46, [R1+0x2768] ;  /* 0x00276800012e7983 */ /* 0x000ea80000300a00 */
[----:B------:R-:W2:Y:S04]  /*43dd0*/  LDL.LU.64 R44, [R1+0x2760] ;  /* 0x00276000012c7983 */ /* 0x000ea80000300a00 */
[----:B------:R0:W-:Y:S04]  /*43de0*/  STL.64 [R1+0x540], R12 ;  /* 0x0005400c01007387 */ /* 0x0001e80000100a00 */
[----:B------:R1:W-:Y:S01]  /*43df0*/  STL.64 [R1+0x548], R14 ;  /* 0x0005480e01007387 */ /* 0x0003e20000100a00 */
[----:B0-----:R-:W-:-:S02]  /*43e00*/  F2FP.F16.E5M2.UNPACK_B R12, R30 ;  /* 0x0000001eff0c723e */ /* 0x001fc400020004ff */
[----:B------:R-:W-:Y:S02]  /*43e10*/  F2FP.F16.E5M2.UNPACK_B R13, R31 ;  /* 0x0000001fff0d723e */ /* 0x000fe400020004ff */
[----:B-1----:R-:W-:Y:S02]  /*43e20*/  F2FP.F16.E5M2.UNPACK_B R14, R48 ;  /* 0x00000030ff0e723e */ /* 0x002fe400020004ff */
[----:B------:R-:W-:-:S07]  /*43e30*/  F2FP.F16.E5M2.UNPACK_B R15, R49 ;  /* 0x00000031ff0f723e */ /* 0x000fce00020004ff */
[----:B------:R-:W-:-:S15]  /*43e40*/  HMMA.16816.F32 R40, R12, R4, R40 ;  /* 0x000000040c28723c */ /* 0x000fde0000001828 */
[----:B------:R-:W-:-:S04]  /*43e50*/  NOP ;  /* 0x0000000000007918 */ /* 0x000fc80000000000 */
[----:B------:R-:W-:Y:S04]  /*43e60*/  STL.64 [R1+0x560], R40 ;  /* 0x0005602801007387 */ /* 0x000fe80000100a00 */
[----:B------:R-:W-:Y:S04]  /*43e70*/  STL.64 [R1+0x568], R42 ;  /* 0x0005682a01007387 */ /* 0x000fe80000100a00 */
[----:B------:R-:W0:Y:S04]  /*43e80*/  LDSM.16.M88.4 R40, [R50+UR4] ;  /* 0x000000043228783b */ /* 0x000e280008000200 */
[----:B0-----:R-:W-:Y:S04]  /*43e90*/  STL.64 [R1+0x6a0], R40 ;  /* 0x0006a02801007387 */ /* 0x001fe80000100a00 */
[----:B------:R-:W-:Y:S04]  /*43ea0*/  STL.64 [R1+0x6a8], R42 ;  /* 0x0006a82a01007387 */ /* 0x000fe80000100a00 */
[----:B------:R-:W0:Y:S01]  /*43eb0*/  LDSM.16.M88.4 R40, [R50+UR4+0x400] ;  /* 0x000400043228783b */ /* 0x000e220008000200 */
[C---:B------:R-:W-:Y:S03]  /*43ec0*/  HMMA.16816.F32 R52, R12.reuse, R2, R52 ;  /* 0x000000020c34723c */ /* 0x040fe60000001834 */
[----:B0-----:R-:W-:Y:S04]  /*43ed0*/  STL.64 [R1+0x6b0], R40 ;  /* 0x0006b02801007387 */ /* 0x001fe80000100a00 */
[----:B------:R-:W-:Y:S04]  /*43ee0*/  STL.64 [R1+0x6b8], R42 ;  /* 0x0006b82a01007387 */ /* 0x000fe80000100a00 */
[----:B------:R-:W0:Y:S04]  /*43ef0*/  LDSM.16.M88.4 R40, [R50+UR4+0x800] ;  /* 0x000800043228783b */ /* 0x000e280008000200 */
[----:B0-----:R-:W-:Y:S04]  /*43f00*/  STL.64 [R1+0x6d0], R40 ;  /* 0x0006d02801007387 */ /* 0x001fe80000100a00 */
[----:B------:R0:W-:Y:S04]  /*43f10*/  STL.64 [R1+0x6d8], R42 ;  /* 0x0006d82a01007387 */ /* 0x0001e80000100a00 */
[----:B0-----:R-:W2:Y:S04]  /*43f20*/  LDL.LU.64 R42, [R1+0x2758] ;  /* 0x00275800012a7983 */ /* 0x001ea80000300a00 */
[----:B------:R-:W2:Y:S04]  /*43f30*/  LDL.LU.64 R40, [R1+0x2750] ;  /* 0x0027500001287983 */ /* 0x000ea80000300a00 */
[----:B------:R-:W-:Y:S04]  /*43f40*/  STL.64 [R1+0x520], R52 ;  /* 0x0005203401007387 */ /* 0x000fe80000100a00 */
[----:B------:R-:W-:Y:S04]  /*43f50*/  STL.64 [R1+0x528], R54 ;  /* 0x0005283601007387 */ /* 0x000fe80000100a00 */
[----:B------:R-:W0:Y:S04]  /*43f60*/  LDSM.16.M88.4 R52, [R50+UR4+0xc00] ;  /* 0x000c00043234783b */ /* 0x000e280008000200 */
[----:B0-----:R-:W-:Y:S04]  /*43f70*/  STL.64 [R1+0x6c0], R52 ;  /* 0x0006c03401007387 */ /* 0x001fe80000100a00 */
        /* <DEDUP_REMOVED lines=16> */
[----:B------:R-:W0:Y:S01]  /*44080*/  LDSM.16.M88.4 R52, [R50+UR4+0x2400] ;  /* 0x002400043234783b */ /* 0x000e220008000200 */
[C---:B---3--:R-:W-:Y:S03]  /*44090*/  HMMA.16816.F32 R56, R12.reuse, R8, R56 ;  /* 0x000000080c38723c */ /* 0x048fe60000001838 */
[----:B0-----:R-:W-:Y:S04]  /*440a0*/  STL.64 [R1+0x740], R52 ;  /* 0x0007403401007387 */ /* 0x001fe80000100a00 */
[----:B------:R-:W-:Y:S04]  /*440b0*/  STL.64 [R1+0x748], R54 ;  /* 0x0007483601007387 */ /* 0x000fe80000100a00 */
[----:B------:R-:W0:Y:S08]  /*440c0*/  LDSM.16.M88.4 R52, [R50+UR4+0x2800] ;  /* 0x002800043234783b */ /* 0x000e300008000200 */
[----:B------:R-:W-:Y:S04]  /*440d0*/  STL.64 [R1+0x4f0], R56 ;  /* 0x0004f03801007387 */ /* 0x000fe80000100a00 */
[----:B------:R-:W-:Y:S04]  /*440e0*/  STL.64 [R1+0x4f8], R58 ;  /* 0x0004f83a01007387 */ /* 0x000fe80000100a00 */
[----:B------:R-:W1:Y:S04]  /*440f0*/  LDSM.16.M88.4 R56, [R50+UR4+0x2c00] ;  /* 0x002c00043238783b */ /* 0x000e680008000200 */
[----:B0-----:R-:W-:Y:S04]  /*44100*/  STL.64 [R1+0x730], R52 ;  /* 0x0007303401007387 */ /* 0x001fe80000100a00 */
[----:B------:R-:W-:Y:S04]  /*44110*/  STL.64 [R1+0x738], R54 ;  /* 0x0007383601007387 */ /* 0x000fe80000100a00 */
[----:B------:R-:W0:Y:S04]  /*44120*/  LDSM.16.M88.4 R52, [R50+UR4+0x3000] ;  /* 0x003000043234783b */ /* 0x000e280008000200 */
[----:B-1----:R-:W-:Y:S04]  /*44130*/  STL.64 [R1+0x750], R56 ;  /* 0x0007503801007387 */ /* 0x002fe80000100a00 */
[----:B------:R-:W-:Y:S04]  /*44140*/  STL.64 [R1+0x758], R58 ;  /* 0x0007583a01007387 */ /* 0x000fe80000100a00 */
[----:B------:R-:W1:Y:S04]  /*44150*/  LDSM.16.M88.4 R56, [R50+UR4+0x3400] ;  /* 0x003400043238783b */ /* 0x000e680008000200 */
[----:B0-----:R-:W-:Y:S04]  /*44160*/  STL.64 [R1+0x760], R52 ;  /* 0x0007603401007387 */ /* 0x001fe80000100a00 */
[----:B------:R-:W-:Y:S04]  /*44170*/  STL.64 [R1+0x768], R54 ;  /* 0x0007683601007387 */ /* 0x000fe80000100a00 */
[----:B------:R-:W-:Y:S04]  /*44180*/  LDSM.16.M88.4 R52, [R50+UR4+0x3800] ;  /* 0x003800043234783b */ /* 0x000fe80008000200 */
[----:B------:R-:W0:Y:S04]  /*44190*/  LDSM.16.M88.4 R48, [R50+UR4+0x3c00] ;  /* 0x003c00043230783b */ /* 0x000e280008000200 */
[----:B-1----:R-:W-:Y:S04]  /*441a0*/  STL.64 [R1+0x770], R56 ;  /* 0x0007703801007387 */ /* 0x002fe80000100a00 */
[----:B------:R-:W-:Y:S04]  /*441b0*/  STL.64 [R1+0x778], R58 ;  /* 0x0007783a01007387 */ /* 0x000fe80000100a00 */
[----:B0-----:R0:W-:Y:S04]  /*441c0*/  STL.64 [R1+0x790], R48 ;  /* 0x0007903001007387 */ /* 0x0011e80000100a00 */
[----:B------:R-:W-:Y:S04]  /*441d0*/  STL.64 [R1+0x780], R52 ;  /* 0x0007803401007387 */ /* 0x000fe80000100a00 */
[----:B------:R-:W-:Y:S04]  /*441e0*/  STL.64 [R1+0x788], R54 ;  /* 0x0007883601007387 */ /* 0x000fe80000100a00 */
[----:B------:R1:W-:Y:S04]  /*441f0*/  STL.64 [R1+0x798], R50 ;  /* 0x0007983201007387 */ /* 0x0003e80000100a00 */
[----:B------:R-:W-:Y:S04]  /*44200*/  STL.64 [R1+0x3358], R26 ;  /* 0x0033581a01007387 */ /* 0x000fe80000100a00 */
[----:B------:R3:W-:Y:S04]  /*44210*/  STL.64 [R1+0x3350], R24 ;  /* 0x0033501801007387 */ /* 0x0007e80000100a00 */
[----:B0-----:R-:W4:Y:S04]  /*44220*/  LDL.LU R48, [R1+0x100] ;  /* 0x0001000001307983 */ /* 0x001f280000300800 */
[----:B------:R-:W4:Y:S04]  /*44230*/  LDL.LU R49, [R1+0x104] ;  /* 0x0001040001317983 */ /* 0x000f280000300800 */
[----:B-1----:R-:W4:Y:S04]  /*44240*/  LDL.LU R50, [R1+0x108] ;  /* 0x0001080001327983 */ /* 0x002f280000300800 */
[----:B------:R-:W4:Y:S04]  /*44250*/  LDL.LU R51, [R1+0x10c] ;  /* 0x00010c0001337983 */ /* 0x000f280000300800 */
[----:B---3--:R-:W3:Y:S04]  /*44260*/  LDL.LU R24, [R1+0x160] ;  /* 0x0001600001187983 */ /* 0x008ee80000300800 */
        /* <DEDUP_REMOVED lines=11> */
[----:B------:R-:W-:Y:S04]  /*44320*/  STL.64 [R1+0x3338], R10 ;  /* 0x0033380a01007387 */ /* 0x000fe80000100a00 */
[----:B------:R0:W-:Y:S04]  /*44330*/  STL.64 [R1+0x3330], R8 ;  /* 0x0033300801007387 */ /* 0x0001e80000100a00 */
[----:B0-----:R-:W3:Y:S04]  /*44340*/  LDL.LU R8, [R1+0x110] ;  /* 0x0001100001087983 */ /* 0x001ee80000300800 */
        /* <DEDUP_REMOVED lines=9> */
[----:B--2---:R-:W-:Y:S04]  /*443e0*/  STL.64 [R1+0x3240], R42 ;  /* 0x0032402a01007387 */ /* 0x004fe80000100a00 */
[----:B------:R0:W-:Y:S04]  /*443f0*/  STL.64 [R1+0x3238], R40 ;  /* 0x0032382801007387 */ /* 0x0001e80000100a00 */
[----:B0-----:R-:W2:Y:S04]  /*44400*/  LDL.LU R40, [R1+0x130] ;  /* 0x0001300001287983 */ /* 0x001ea80000300800 */
[----:B------:R-:W2:Y:S04]  /*44410*/  LDL.LU R41, [R1+0x134] ;  /* 0x0001340001297983 */ /* 0x000ea80000300800 */
[----:B------:R-:W2:Y:S04]  /*44420*/  LDL.LU R42, [R1+0x138] ;  /* 0x00013800012a7983 */ /* 0x000ea80000300800 */
[----:B------:R-:W2:Y:S04]  /*44430*/  LDL.LU R43, [R1+0x13c] ;  /* 0x00013c00012b7983 */ /* 0x000ea80000300800 */
[----:B------:R-:W-:Y:S04]  /*44440*/  STL.64 [R1+0x3230], R46 ;  /* 0x0032302e01007387 */ /* 0x000fe80000100a00 */
[----:B------:R0:W-:Y:S04]  /*44450*/  STL.64 [R1+0x3228], R44 ;  /* 0x0032282c01007387 */ /* 0x0001e80000100a00 */
[----:B0-----:R-:W2:Y:S04]  /*44460*/  LDL.LU R44, [R1+0x140] ;  /* 0x00014000012c7983 */ /* 0x001ea80000300800 */
[----:B------:R-:W2:Y:S04]  /*44470*/  LDL.LU R45, [R1+0x144] ;  /* 0x00014400012d7983 */ /* 0x000ea80000300800 */
[----:B------:R-:W2:Y:S04]  /*44480*/  LDL.LU R46, [R1+0x148] ;  /* 0x00014800012e7983 */ /* 0x000ea80000300800 */
[----:B------:R-:W2:Y:S04]  /*44490*/  LDL.LU R47, [R1+0x14c] ;  /* 0x00014c00012f7983 */ /* 0x000ea80000300800 */
[----:B----4-:R-:W-:Y:S01]  /*444a0*/  STL [R1+0x27c0], R0 ;  /* 0x0027c00001007387 */ /* 0x010fe20000100800 */
[----:B---3--:R-:W-:-:S15]  /*444b0*/  HMMA.16816.F32 R24, R12, R18, R24 ;  /* 0x000000120c18723c */ /* 0x008fde0000001818 */
[----:B------:R-:W-:-:S04]  /*444c0*/  NOP ;  /* 0x0000000000007918 */ /* 0x000fc80000000000 */
[----:B------:R-:W-:Y:S04]  /*444d0*/  STL.64 [R1+0x4d0], R24 ;  /* 0x0004d01801007387 */ /* 0x000fe80000100a00 */
[----:B------:R0:W-:Y:S04]  /*444e0*/  STL.64 [R1+0x4d8], R26 ;  /* 0x0004d81a01007387 */ /* 0x0001e80000100a00 */
[----:B0-----:R-:W3:Y:S04]  /*444f0*/  LDL.LU.64 R26, [R1+0x3358] ;  /* 0x00335800011a7983 */ /* 0x001ee80000300a00 */
[----:B------:R-:W4:Y:S04]  /*44500*/  LDL.LU.64 R24, [R1+0x3350] ;  /* 0x0033500001187983 */ /* 0x000f280000300a00 */
[----:B------:R-:W-:Y:S04]  /*44510*/  STL.64 [R1+0x3348], R18 ;  /* 0x0033481201007387 */ /* 0x000fe80000100a00 */
[----:B------:R0:W-:Y:S04]  /*44520*/  STL.64 [R1+0x3340], R16 ;  /* 0x0033401001007387 */ /* 0x0001e80000100a00 */
[----:B0-----:R-:W3:Y:S04]  /*44530*/  LDL.LU R16, [R1+0x150] ;  /* 0x0001500001107983 */ /* 0x001ee80000300800 */
[----:B------:R-:W3:Y:S04]  /*44540*/  LDL.LU R17, [R1+0x154] ;  /* 0x0001540001117983 */ /* 0x000ee80000300800 */
[----:B------:R-:W3:Y:S04]  /*44550*/  LDL.LU R18, [R1+0x158] ;  /* 0x0001580001127983 */ /* 0x000ee80000300800 */
[----:B------:R-:W3:Y:S01]  /*44560*/  LDL.LU R19, [R1+0x15c] ;  /* 0x00015c0001137983 */ /* 0x000ee20000300800 */
[C---:B--2---:R-:W-:Y:S08]  /*44570*/  HMMA.16816.F32 R44, R12.reuse, R32, R44 ;  /* 0x000000200c2c723c */ /* 0x044ff0000000182c */
[----:B---3--:R-:W-:-:S15]  /*44580*/  HMMA.16816.F32 R16, R12, R22, R16 ;  /* 0x000000160c10723c */ /* 0x008fde0000001810 */
[----:B------:R-:W-:-:S04]  /*44590*/  NOP ;  /* 0x0000000000007918 */ /* 0x000fc80000000000 */
[----:B------:R-:W-:Y:S04]  /*445a0*/  STL.64 [R1+0x4b0], R16 ;  /* 0x0004b01001007387 */ /* 0x000fe80000100a00 */
[----:B------:R0:W-:Y:S04]  /*445b0*/  STL.64 [R1+0x4b8], R18 ;  /* 0x0004b81201007387 */ /* 0x0001e80000100a00 */
[----:B------:R-:W-:Y:S04]  /*445c0*/  STL.64 [R1+0x32f8], R34 ;  /* 0x0032f82201007387 */ /* 0x000fe80000100a00 */
[----:B------:R-:W-:Y:S01]  /*445d0*/  STL.64 [R1+0x480], R44 ;  /* 0x0004802c01007387 */ /* 0x000fe20000100a00 */
[----:B0-----:R-:W-:Y:S03]  /*445e0*/  HMMA.16816.F32 R16, R12, R34, R40 ;  /* 0x000000220c10723c */ /* 0x001fe60000001828 */
[----:B------:R-:W-:Y:S04]  /*445f0*/  STL.64 [R1+0x488], R46 ;  /* 0x0004882e01007387 */ /* 0x000fe80000100a00 */
[----:B------:R-:W-:-:S12]  /*44600*/  STL.64 [R1+0x32f0], R32 ;  /* 0x0032f02001007387 */ /* 0x000fd80000100a00 */
[----:B------:R-:W-:Y:S04]  /*44610*/  STL.64 [R1+0x460], R16 ;  /* 0x0004601001007387 */ /* 0x000fe80000100a00 */
[----:B------:R0:W-:Y:S02]  /*44620*/  STL.64 [R1+0x468], R18 ;  /* 0x0004681201007387 */ /* 0x0001e40000100a00 */
[C---:B0-----:R-:W-:Y:S08]  /*44630*/  HMMA.16816.F32 R16, R12.reuse, R38, R4 ;  /* 0x000000260c10723c */ /* 0x041ff00000001804 */
[C---:B------:R-:W-:Y:S08]  /*44640*/  HMMA.16816.F32 R4, R12.reuse, R36, R8 ;  /* 0x000000240c04723c */ /* 0x040ff00000001808 */
[----:B------:R-:W-:Y:S03]  /*44650*/  HMMA.16816.F32 R8, R12, R26, R52 ;  /* 0x0000001a0c08723c */ /* 0x000fe60000001834 */
[----:B------:R-:W-:Y:S04]  /*44660*/  STL.64 [R1+0x430], R16 ;  /* 0x0004301001007387 */ /* 0x000fe80000100a00 */
[----:B------:R0:W-:Y:S04]  /*44670*/  STL.64 [R1+0x438], R18 ;  /* 0x0004381201007387 */ /* 0x0001e80000100a00 */
[----:B------:R-:W-:Y:S01]  /*44680*/  IMAD.MOV.U32 R61, RZ, RZ, R6 ;  /* 0x000000ffff3d7224 */ /* 0x000fe200078e0006 */
[----:B------:R4:W-:Y:S01]  /*44690*/  STL.64 [R1+0x410], R4 ;  /* 0x0004100401007387 */ /* 0x0009e20000100a00 */
[----:B------:R-:W-:-:S03]  /*446a0*/  IMAD.MOV.U32 R60, RZ, RZ, R7 ;  /* 0x000000ffff3c7224 */ /* 0x000fc600078e0007 */
[----:B------:R-:W-:Y:S01]  /*446b0*/  STL.64 [R1+0x3308], R38 ;  /* 0x0033082601007387 */ /* 0x000fe20000100a00 */
[C---:B0-----:R-:W-:Y:S03]  /*446c0*/  HMMA.16816.F32 R16, R12.reuse, R28, R48 ;  /* 0x0000001c0c10723c */ /* 0x041fe60000001830 */
[----:B------:R-:W-:Y:S04]  /*446d0*/  STL.64 [R1+0x3300], R36 ;  /* 0x0033002401007387 */ /* 0x000fe80000100a00 */
[----:B------:R0:W-:Y:S01]  /*446e0*/  STL [R1+0x3210], R60 ;  /* 0x0032103c01007387 */ /* 0x0001e20000100800 */
[----:B----4-:R-:W-:Y:S03]  /*446f0*/  HMMA.16816.F32 R4, R12, R24, R56 ;  /* 0x000000180c04723c */ /* 0x010fe60000001838 */
[----:B------:R1:W-:Y:S08]  /*44700*/  STL [R1+0x320c], R61 ;  /* 0x00320c3d01007387 */ /* 0x0003f00000100800 */
[----:B------:R-:W-:Y:S04]  /*44710*/  STL.64 [R1+0x3f0], R16 ;  /* 0x0003f01001007387 */ /* 0x000fe80000100a00 */
[----:B------:R-:W-:Y:S04]  /*44720*/  STL.64 [R1+0x3f8], R18 ;  /* 0x0003f81201007387 */ /* 0x000fe80000100a00 */
[----:B------:R-:W-:Y:S01]  /*44730*/  STL.64 [R1+0x2a0], R8 ;  /* 0x0002a00801007387 */ /* 0x000fe20000100a00 */
[----:B0-----:R-:W-:-:S02]  /*44740*/  IMAD.MOV.U32 R60, RZ, RZ, R6 ;  /* 0x000000ffff3c7224 */ /* 0x001fc400078e0006 */
[----:B-1----:R-:W-:Y:S01]  /*44750*/  IMAD.MOV.U32 R61, RZ, RZ, R7 ;  /* 0x000000ffff3d7224 */ /* 0x002fe200078e0007 */
[----:B------:R-:W-:Y:S04]  /*44760*/  STL.64 [R1+0x2a8], R10 ;  /* 0x0002a80a01007387 */ /* 0x000fe80000100a00 */
[----:B------:R0:W-:Y:S04]  /*44770*/  STL.64 [R1+0x270], R4 ;  /* 0x0002700401007387 */ /* 0x0001e80000100a00 */
[----:B------:R-:W2:Y:S04]  /*44780*/  LDL.LU R56, [R1+0x280] ;  /* 0x0002800001387983 */ /* 0x000ea80000300800 */
[----:B------:R-:W2:Y:S04]  /*44790*/  LDL.LU R57, [R1+0x284] ;  /* 0x0002840001397983 */ /* 0x000ea80000300800 */
[----:B------:R-:W3:Y:S04]  /*447a0*/  LDL.LU R58, [R1+0x288] ;  /* 0x00028800013a7983 */ /* 0x000ee80000300800 */
[----:B------:R-:W3:Y:S04]  /*447b0*/  LDL.LU R59, [R1+0x28c] ;  /* 0x00028c00013b7983 */ /* 0x000ee80000300800 */
[----:B---3--:R-:W-:Y:S04]  /*447c0*/  STL.64 [R1+0x3318], R58 ;  /* 0x0033183a01007387 */ /* 0x008fe80000100a00 */
[----:B--2---:R1:W-:Y:S04]  /*447d0*/  STL.64 [R1+0x3310], R56 ;  /* 0x0033103801007387 */ /* 0x0043e80000100a00 */
[----:B------:R-:W2:Y:S04]  /*447e0*/  LDL.LU R40, [R1+0x240] ;  /* 0x0002400001287983 */ /* 0x000ea80000300800 */
[----:B------:R-:W2:Y:S04]  /*447f0*/  LDL.LU R41, [R1+0x244] ;  /* 0x0002440001297983 */ /* 0x000ea80000300800 */
[----:B------:R-:W2:Y:S04]  /*44800*/  LDL.LU R42, [R1+0x248] ;  /* 0x00024800012a7983 */ /* 0x000ea80000300800 */
[----:B------:R-:W2:Y:S04]  /*44810*/  LDL.LU R43, [R1+0x24c] ;  /* 0x00024c00012b7983 */ /* 0x000ea80000300800 */
[----:B0-----:R-:W3:Y:S04]  /*44820*/  LDL.LU R4, [R1+0xb0] ;  /* 0x0000b00001047983 */ /* 0x001ee80000300800 */
[----:B------:R-:W3:Y:S04]  /*44830*/  LDL.LU R5, [R1+0xb4] ;  /* 0x0000b40001057983 */ /* 0x000ee80000300800 */
[----:B------:R-:W3:Y:S04]  /*44840*/  LDL.LU R6, [R1+0xb8] ;  /* 0x0000b80001067983 */ /* 0x000ee80000300800 */
[----:B------:R-:W3:Y:S04]  /*44850*/  LDL.LU R7, [R1+0xbc] ;  /* 0x0000bc0001077983 */ /* 0x000ee80000300800 */
[----:B------:R-:W4:Y:S04]  /*44860*/  LDL.LU R8, [R1+0xc0] ;  /* 0x0000c00001087983 */ /* 0x000f280000300800 */
[----:B------:R-:W4:Y:S04]  /*44870*/  LDL.LU R9, [R1+0xc4] ;  /* 0x0000c40001097983 */ /* 0x000f280000300800 */
[----:B------:R-:W4:Y:S04]  /*44880*/  LDL.LU R10, [R1+0xc8] ;  /* 0x0000c800010a7983 */ /* 0x000f280000300800 */
[----:B------:R-:W4:Y:S04]  /*44890*/  LDL.LU R11, [R1+0xcc] ;  /* 0x0000cc00010b7983 */ /* 0x000f280000300800 */
[----:B------:R-:W2:Y:S04]  /*448a0*/  LDL.LU R16, [R1+0xd0] ;  /* 0x0000d00001107983 */ /* 0x000ea80000300800 */
[----:B------:R-:W2:Y:S04]  /*448b0*/  LDL.LU R17, [R1+0xd4] ;  /* 0x0000d40001117983 */ /* 0x000ea80000300800 */
[----:B------:R-:W2:Y:S04]  /*448c0*/  LDL.LU R18, [R1+0xd8] ;  /* 0x0000d80001127983 */ /* 0x000ea80000300800 */
[----:B------:R-:W2:Y:S04]  /*448d0*/  LDL.LU R19, [R1+0xdc] ;  /* 0x0000dc0001137983 */ /* 0x000ea80000300800 */
[----:B------:R-:W3:Y:S04]  /*448e0*/  LDL.LU R30, [R1+0xc00] ;  /* 0x000c0000011e7983 */ /* 0x000ee80000300800 */
[----:B------:R-:W3:Y:S04]  /*448f0*/  LDL.LU R0, [R1+0xc0c] ;  /* 0x000c0c0001007983 */ /* 0x000ee80000300800 */
[----:B------:R-:W3:Y:S04]  /*44900*/  LDL.LU R31, [R1+0xc08] ;  /* 0x000c0800011f7983 */ /* 0x000ee80000300800 */
[----:B------:R-:W3:Y:S04]  /*44910*/  LDL.LU R49, [R1+0xc14] ;  /* 0x000c140001317983 */ /* 0x000ee80000300800 */
[----:B------:R-:W3:Y:S04]  /*44920*/  LDL.LU R48, [R1+0xc10] ;  /* 0x000c100001307983 */ /* 0x000ee80000300800 */
[----:B------:R-:W3:Y:S04]  /*44930*/  LDL.LU R50, [R1+0xc1c] ;  /* 0x000c1c0001327983 */ /* 0x000ee80000300800 */
[----:B------:R-:W3:Y:S04]  /*44940*/  LDL.LU R51, [R1+0xc18] ;  /* 0x000c180001337983 */ /* 0x000ee80000300800 */
        /* <DEDUP_REMOVED lines=26> */
[----:B------:R0:W-:Y:S04]  /*44af0*/  STL [R1+0x3298], R60 ;  /* 0x0032983c01007387 */ /* 0x0001e80000100800 */
[----:B0-----:R-:W3:Y:S01]  /*44b00*/  LDL.LU R60, [R1+0xc04] ;  /* 0x000c0400013c7983 */ /* 0x001ee20000300800 */
[----:B--2---:R-:W-:-:S15]  /*44b10*/  HMMA.16816.F32 R16, R12, R20, R16 ;  /* 0x000000140c10723c */ /* 0x004fde0000001810 */
[----:B------:R-:W-:-:S04]  /*44b20*/  NOP ;  /* 0x0000000000007918 */ /* 0x000fc80000000000 */
[----:B------:R-:W-:Y:S04]  /*44b30*/  STL.64 [R1+0x250], R16 ;  /* 0x0002501001007387 */ /* 0x000fe80000100a00 */
[----:B------:R0:W-:Y:S04]  /*44b40*/  STL.64 [R1+0x258], R18 ;  /* 0x0002581201007387 */ /* 0x0001e80000100a00 */
[----:B0-----:R-:W2:Y:S04]  /*44b50*/  LDL.LU.64 R18, [R1+0x3348] ;  /* 0x0033480001127983 */ /* 0x001ea80000300a00 */
[----:B------:R-:W4:Y:S02]  /*44b60*/  LDL.LU.64 R16, [R1+0x3340] ;  /* 0x0033400001107983 */ /* 0x000f240000300a00 */
[----:B----4-:R-:W-:-:S15]  /*44b70*/  HMMA.16816.F32 R8, R12, R16, R8 ;  /* 0x000000100c08723c */ /* 0x010fde0000001808 */
[----:B------:R-:W-:-:S04]  /*44b80*/  NOP ;  /* 0x0000000000007918 */ /* 0x000fc80000000000 */
[----:B------:R-:W-:Y:S04]  /*44b90*/  STL.64 [R1+0x220], R8 ;  /* 0x0002200801007387 */ /* 0x000fe80000100a00 */
[----:B------:R0:W-:Y:S04]  /*44ba0*/  STL.64 [R1+0x228], R10 ;  /* 0x0002280a01007387 */ /* 0x0001e80000100a00 */
[----:B0-----:R-:W3:Y:S04]  /*44bb0*/  LDL.LU.64 R10, [R1+0x3338] ;  /* 0x00333800010a7983 */ /* 0x001ee80000300a00 */
[----:B------:R-:W4:Y:S01]  /*44bc0*/  LDL.LU.64 R8, [R1+0x3330] ;  /* 0x0033300001087983 */ /* 0x000f220000300a00 */
[----:B---3--:R-:W-:-:S15]  /*44bd0*/  HMMA.16816.F32 R4, R12, R10, R4 ;  /* 0x0000000a0c04723c */ /* 0x008fde0000001804 */
[----:B------:R-:W-:-:S04]  /*44be0*/  NOP ;  /* 0x0000000000007918 */ /* 0x000fc80000000000 */
[----:B------:R-:W-:Y:S04]  /*44bf0*/  STL.64 [R1+0x1f0], R4 ;  /* 0x0001f00401007387 */ /* 0x000fe80000100a00 */
[----:B------:R0:W-:Y:S04]  /*44c00*/  STL.64 [R1+0x1f8], R6 ;  /* 0x0001f80601007387 */ /* 0x0001e80000100a00 */
[----:B0-----:R-:W3:Y:S04]  /*44c10*/  LDL.LU.64 R6, [R1+0x3328] ;  /* 0x0033280001067983 */ /* 0x001ee80000300a00 */
[----:B------:R-:W2:Y:S01]  /*44c20*/  LDL.LU.64 R4, [R1+0x3320] ;  /* 0x0033200001047983 */ /* 0x000ea20000300a00 */
[----:B------:R-:W-:-:S02]  /*44c30*/  IMAD R48, R48, 0x100, R49 ;  /* 0x0000010030307824 */ /* 0x000fc400078e0231 */
[----:B------:R-:W-:Y:S02]  /*44c40*/  IMAD R30, R30, 0x100, R60 ;  /* 0x000001001e1e7824 */ /* 0x000fe400078e023c */
[----:B------:R-:W-:Y:S02]  /*44c50*/  IMAD R31, R31, 0x100, R0 ;  /* 0x000001001f1f7824 */ /* 0x000fe400078e0200 */
[----:B------:R-:W-:Y:S01]  /*44c60*/  IMAD R49, R51, 0x100, R50 ;  /* 0x0000010033317824 */ /* 0x000fe200078e0232 */
[----:B---3--:R-:W-:Y:S01]  /*44c70*/  HMMA.16816.F32 R12, R12, R6, R56 ;  /* 0x000000060c0c723c */ /* 0x008fe20000001838 */
[----:B------:R-:W3:Y:S04]  /*44c80*/  LDL.LU.64 R58, [R1+0x3318] ;  /* 0x00331800013a7983 */ /* 0x000ee80000300a00 */
[----:B------:R-:W3:-:S14]  /*44c90*/  LDL.LU.64 R56, [R1+0x3310] ;  /* 0x0033100001387983 */ /* 0x000edc0000300a00 */
[----:B------:R0:W-:Y:S04]  /*44ca0*/  STL.64 [R1+0xd0], R12 ;  /* 0x0000d00c01007387 */ /* 0x0001e80000100a00 */
[----:B------:R1:W-:Y:S01]  /*44cb0*/  STL.64 [R1+0xd8], R14 ;  /* 0x0000d80e01007387 */ /* 0x0003e20000100a00 */
[----:B0-----:R-:W-:Y:S02]  /*44cc0*/  F2FP.F16.E5M2.UNPACK_B R12, R30 ;  /* 0x0000001eff0c723e */ /* 0x001fe400020004ff */
[----:B------:R-:W-:Y:S02]  /*44cd0*/  F2FP.F16.E5M2.UNPACK_B R13, R31 ;  /* 0x0000001fff0d723e */ /* 0x000fe400020004ff */
[----:B-1----:R-:W-:Y:S02]  /*44ce0*/  F2FP.F16.E5M2.UNPACK_B R14, R48 ;  /* 0x00000030ff0e723e */ /* 0x002fe400020004ff */
[----:B------:R-:W-:Y:S01]  /*44cf0*/  F2FP.F16.E5M2.UNPACK_B R15, R49 ;  /* 0x00000031ff0f723e */ /* 0x000fe200020004ff */
[----:B------:R-:W3:Y:S04]  /*44d00*/  LDL.LU R48, [R1+0x200] ;  /* 0x0002000001307983 */ /* 0x000ee80000300800 */
[----:B------:R-:W3:Y:S02]  /*44d10*/  LDL.LU R49, [R1+0x204] ;  /* 0x0002040001317983 */ /* 0x000ee40000300800 */
[----:B--2---:R-:W-:Y:S02]  /*44d20*/  HMMA.16816.F32 R36, R12, R4, R36 ;  /* 0x000000040c24723c */ /* 0x004fe40000001824 */
[----:B------:R-:W3:Y:S04]  /*44d30*/  LDL.LU R50, [R1+0x208] ;  /* 0x0002080001327983 */ /* 0x000ee80000300800 */
[----:B------:R-:W3:-:S13]  /*44d40*/  LDL.LU R51, [R1+0x20c] ;  /* 0x00020c0001337983 */ /* 0x000eda0000300800 */
[----:B------:R-:W-:Y:S04]  /*44d50*/  STL.64 [R1+0x1c0], R36 ;  /* 0x0001c02401007387 */ /* 0x000fe80000100a00 */
[----:B------:R0:W-:Y:S04]  /*44d60*/  STL.64 [R1+0x1c8], R38 ;  /* 0x0001c82601007387 */ /* 0x0001e80000100a00 */
[----:B0-----:R-:W2:Y:S04]  /*44d70*/  LDL.LU.64 R38, [R1+0x3308] ;  /* 0x0033080001267983 */ /* 0x001ea80000300a00 */
[----:B------:R-:W2:Y:S04]  /*44d80*/  LDL.LU.64 R36, [R1+0x3300] ;  /* 0x0033000001247983 */ /* 0x000ea80000300a00 */
[----:B------:R-:W-:Y:S04]  /*44d90*/  STL.64 [R1+0x32a8], R6 ;  /* 0x0032a80601007387 */ /* 0x000fe80000100a00 */
[----:B------:R0:W-:Y:S04]  /*44da0*/  STL.64 [R1+0x32a0], R4 ;  /* 0x0032a00401007387 */ /* 0x0001e80000100a00 */
[----:B0-----:R-:W2:Y:S04]  /*44db0*/  LDL.LU R4, [R1+0x1e0] ;  /* 0x0001e00001047983 */ /* 0x001ea80000300800 */
[----:B------:R-:W2:Y:S04]  /*44dc0*/  LDL.LU R5, [R1+0x1e4] ;  /* 0x0001e40001057983 */ /* 0x000ea80000300800 */
[----:B------:R-:W2:Y:S04]  /*44dd0*/  LDL.LU R6, [R1+0x1e8] ;  /* 0x0001e80001067983 */ /* 0x000ea80000300800 */
[----:B------:R-:W2:Y:S01]  /*44de0*/  LDL.LU R7, [R1+0x1ec] ;  /* 0x0001ec0001077983 */ /* 0x000ea20000300800 */
[----:B------:R-:W-:-:S15]  /*44df0*/  HMMA.16816.F32 R32, R12, R2, R32 ;  /* 0x000000020c20723c */ /* 0x000fde0000001820 */
[----:B------:R-:W-:-:S04]  /*44e00*/  NOP ;  /* 0x0000000000007918 */ /* 0x000fc80000000000 */
[----:B------:R-:W-:Y:S04]  /*44e10*/  STL.64 [R1+0x1b0], R32 ;  /* 0x0001b02001007387 */ /* 0x000fe80000100a00 */
[----:B------:R0:W-:Y:S04]  /*44e20*/  STL.64 [R1+0x1b8], R34 ;  /* 0x0001b82201007387 */ /* 0x0001e80000100a00 */
[----:B0-----:R-:W3:Y:S04]  /*44e30*/  LDL.LU.64 R34, [R1+0x32f8] ;  /* 0x0032f80001227983 */ /* 0x001ee80000300a00 */
[----:B------:R-:W3:Y:S04]  /*44e40*/  LDL.LU.64 R32, [R1+0x32f0] ;  /* 0x0032f00001207983 */ /* 0x000ee80000300a00 */
[----:B------:R-:W-:Y:S04]  /*44e50*/  STL.64 [R1+0x32b8], R10 ;  /* 0x0032b80a01007387 */ /* 0x000fe80000100a00 */
[----:B----4-:R-:W-:Y:S01]  /*44e60*/  STL.64 [R1+0x32b0], R8 ;  /* 0x0032b00801007387 */ /* 0x010fe20000100a00 */
[----:B--2---:R-:W-:-:S15]  /*44e70*/  HMMA.16816.F32 R4, R12, R8, R4 ;  /* 0x000000080c04723c */ /* 0x004fde0000001804 */
[----:B------:R-:W-:-:S04]  /*44e80*/  NOP ;  /* 0x0000000000007918 */ /* 0x000fc80000000000 */
[----:B------:R-:W-:Y:S04]  /*44e90*/  STL.64 [R1+0x1a0], R4 ;  /* 0x0001a00401007387 */ /* 0x000fe80000100a00 */
[----:B------:R3:W-:Y:S04]  /*44ea0*/  STL.64 [R1+0x1a8], R6 ;  /* 0x0001a80601007387 */ /* 0x0007e80000100a00 */
[----:B------:R-:W-:Y:S04]  /*44eb0*/  STL.64 [R1+0x32c8], R18 ;  /* 0x0032c81201007387 */ /* 0x000fe80000100a00 */
[----:B------:R-:W-:Y:S01]  /*44ec0*/  STL.64 [R1+0x32c0], R16 ;  /* 0x0032c01001007387 */ /* 0x000fe20000100a00 */
[C---:B---3--:R-:W-:Y:S08]  /*44ed0*/  HMMA.16816.F32 R4, R12.reuse, R18, R48 ;  /* 0x000000120c04723c */ /* 0x048ff00000001830 */
[C---:B------:R-:W-:Y:S11]  /*44ee0*/  HMMA.16816.F32 R8, R12.reuse, R32, R44 ;  /* 0x000000200c08723c */ /* 0x040ff6000000182c */
[----:B------:R-:W-:Y:S04]  /*44ef0*/  STL.64 [R1+0x190], R4 ;  /* 0x0001900401007387 */ /* 0x000fe80000100a00 */
[----:B------:R0:W-:Y:S04]  /*44f00*/  STL.64 [R1+0x198], R6 ;  /* 0x0001980601007387 */ /* 0x0001e80000100a00 */
[----:B------:R-:W-:Y:S04]  /*44f10*/  STL.64 [R1+0x32d8], R22 ;  /* 0x0032d81601007387 */ /* 0x000fe80000100a00 */
[----:B------:R-:W-:Y:S01]  /*44f20*/  STL.64 [R1+0x32d0], R20 ;  /* 0x0032d01401007387 */ /* 0x000fe20000100a00 */
[----:B0-----:R-:W-:-:S15]  /*44f30*/  HMMA.16816.F32 R4, R12, R22, R24 ;  /* 0x000000160c04723c */ /* 0x001fde0000001818 */
[----:B------:R-:W-:-:S04]  /*44f40*/  NOP ;  /* 0x0000000000007918 */ /* 0x000fc80000000000 */
[----:B------:R-:W-:Y:S04]  /*44f50*/  STL.64 [R1+0x180], R4 ;  /* 0x0001800401007387 */ /* 0x000fe80000100a00 */
[----:B------:R0:W-:Y:S04]  /*44f60*/  STL.64 [R1+0x188], R6 ;  /* 0x0001880601007387 */ /* 0x0001e80000100a00 */
[----:B------:R-:W-:Y:S04]  /*44f70*/  STL.64 [R1+0x3250], R34 ;  /* 0x0032502201007387 */ /* 0x000fe80000100a00 */
[----:B------:R-:W-:Y:S01]  /*44f80*/  STL.64 [R1+0x170], R8 ;  /* 0x0001700801007387 */ /* 0x000fe20000100a00 */
[C---:B0-----:R-:W-:Y:S03]  /*44f90*/  HMMA.16816.F32 R4, R12.reuse, R34, R40 ;  /* 0x000000220c04723c */ /* 0x041fe60000001828 */
[----:B------:R0:W-:Y:S04]  /*44fa0*/  STL.64 [R1+0x178], R10 ;  /* 0x0001780a01007387 */ /* 0x0001e80000100a00 */
[----:B------:R-:W-:Y:S01]  /*44fb0*/  STL.64 [R1+0x3248], R32 ;  /* 0x0032482001007387 */ /* 0x000fe20000100a00 */
[C---:B0-----:R-:W-:Y:S11]  /*44fc0*/  HMMA.16816.F32 R8, R12.reuse, R38, R52 ;  /* 0x000000260c08723c */ /* 0x041ff60000001834 */
[----:B------:R-:W-:Y:S04]  /*44fd0*/  STL.64 [R1+0x160], R4 ;  /* 0x0001600401007387 */ /* 0x000fe80000100a00 */
[----:B------:R0:W-:Y:S04]  /*44fe0*/  STL.64 [R1+0x168], R6 ;  /* 0x0001680601007387 */ /* 0x0001e80000100a00 */
[----:B------:R-:W-:Y:S04]  /*44ff0*/  STL.64 [R1+0x3260], R38 ;  /* 0x0032602601007387 */ /* 0x000fe80000100a00 */
[----:B------:R-:W-:Y:S01]  /*45000*/  STL.64 [R1+0x150], R8 ;  /* 0x0001500801007387 */ /* 0x000fe20000100a00 */
[----:B0-----:R-:W-:Y:S03]  /*45010*/  HMMA.16816.F32 R4, R12, R36, R56 ;  /* 0x000000240c04723c */ /* 0x001fe60000001838 */
[----:B------:R-:W-:Y:S04]  /*45020*/  STL.64 [R1+0x158], R10 ;  /* 0x0001580a01007387 */ /* 0x000fe80000100a00 */
[----:B------:R0:W-:-:S12]  /*45030*/  STL.64 [R1+0x3258], R36 ;  /* 0x0032582401007387 */ /* 0x0001d80000100a00 */
[----:B------:R1:W-:Y:S04]  /*45040*/  STL.64 [R1+0x140], R4 ;  /* 0x0001400401007387 */ /* 0x0003e80000100a00 */
[----:B------:R2:W-:Y:S04]  /*45050*/  STL.64 [R1+0x148], R6 ;  /* 0x0001480601007387 */ /* 0x0005e80000100a00 */
[----:B------:R-:W3:Y:S04]  /*45060*/  LDL.LU R44, [R1+0x390] ;  /* 0x00039000012c7983 */ /* 0x000ee80000300800 */
[----:B------:R-:W3:Y:S04]  /*45070*/  LDL.LU R45, [R1+0x394] ;  /* 0x00039400012d7983 */ /* 0x000ee80000300800 */
[----:B------:R-:W4:Y:S04]  /*45080*/  LDL.LU R46, [R1+0x398] ;  /* 0x00039800012e7983 */ /* 0x000f280000300800 */
[----:B------:R-:W4:Y:S04]  /*45090*/  LDL.LU R47, [R1+0x39c] ;  /* 0x00039c00012f7983 */ /* 0x000f280000300800 */
[----:B----4-:R-:W-:Y:S04]  /*450a0*/  STL.64 [R1+0x3270], R46 ;  /* 0x0032702e01007387 */ /* 0x010fe80000100a00 */
[----:B---3--:R-:W-:Y:S04]  /*450b0*/  STL.64 [R1+0x3268], R44 ;  /* 0x0032682c01007387 */ /* 0x008fe80000100a00 */
[----:B------:R-:W3:Y:S04]  /*450c0*/  LDL.LU R40, [R1+0x3a0] ;  /* 0x0003a00001287983 */ /* 0x000ee80000300800 */
[----:B------:R-:W3:Y:S04]  /*450d0*/  LDL.LU R41, [R1+0x3a4] ;  /* 0x0003a40001297983 */ /* 0x000ee80000300800 */
[----:B------:R-:W4:Y:S04]  /*450e0*/  LDL.LU R42, [R1+0x3a8] ;  /* 0x0003a800012a7983 */ /* 0x000f280000300800 */
[----:B------:R-:W4:Y:S04]  /*450f0*/  LDL.LU R43, [R1+0x3ac] ;  /* 0x0003ac00012b7983 */ /* 0x000f280000300800 */
[----:B----4-:R-:W-:Y:S04]  /*45100*/  STL.64 [R1+0x3280], R42 ;  /* 0x0032802a01007387 */ /* 0x010fe80000100a00 */
[----:B---3--:R-:W-:Y:S04]  /*45110*/  STL.64 [R1+0x3278], R40 ;  /* 0x0032782801007387 */ /* 0x008fe80000100a00 */
[----:B0-----:R-:W3:Y:S04]  /*45120*/  LDL.LU R36, [R1+0x3c0] ;  /* 0x0003c00001247983 */ /* 0x001ee80000300800 */
[----:B------:R-:W3:Y:S04]  /*45130*/  LDL.LU R37, [R1+0x3c4] ;  /* 0x0003c40001257983 */ /* 0x000ee80000300800 */
[----:B------:R-:W4:Y:S04]  /*45140*/  LDL.LU R38, [R1+0x3c8] ;  /* 0x0003c80001267983 */ /* 0x000f280000300800 */
[----:B------:R-:W4:Y:S04]  /*45150*/  LDL.LU R39, [R1+0x3cc] ;  /* 0x0003cc0001277983 */ /* 0x000f280000300800 */
[----:B-1----:R-:W3:Y:S04]  /*45160*/  LDL.LU R4, [R1+0x300] ;  /* 0x0003000001047983 */ /* 0x002ee80000300800 */
[----:B------:R-:W3:Y:S04]  /*45170*/  LDL.LU R5, [R1+0x304] ;  /* 0x0003040001057983 */ /* 0x000ee80000300800 */
[----:B--2---:R-:W2:Y:S04]  /*45180*/  LDL.LU R6, [R1+0x308] ;  /* 0x0003080001067983 */ /* 0x004ea80000300800 */
        /* <DEDUP_REMOVED lines=29> */
[----:B----4-:R-:W-:Y:S04]  /*45360*/  STL.64 [R1+0x3290], R38 ;  /* 0x0032902601007387 */ /* 0x010fe80000100a00 */
[----:B---3--:R0:W-:Y:S04]  /*45370*/  STL.64 [R1+0x3288], R36 ;  /* 0x0032882401007387 */ /* 0x0081e80000100a00 */
        /* <DEDUP_REMOVED lines=24> */
[----:B0-----:R-:W2:Y:S04]  /*45500*/  LDL.LU.64 R26, [R1+0x32e8] ;  /* 0x0032e800011a7983 */ /* 0x001ea80000300a00 */
[----:B------:R-:W3:Y:S01]  /*45510*/  LDL.LU.64 R24, [R1+0x32e0] ;  /* 0x0032e00001187983 */ /* 0x000ee20000300a00 */
[C---:B--2---:R-:W-:Y:S08]  /*45520*/  HMMA.16816.F32 R20, R12.reuse, R26, R20 ;  /* 0x0000001a0c14723c */ /* 0x044ff00000001814 */
[C---:B---3--:R-:W-:Y:S11]  /*45530*/  HMMA.16816.F32 R16, R12.reuse, R24, R16 ;  /* 0x000000180c10723c */ /* 0x048ff60000001810 */
        /* <DEDUP_REMOVED lines=10> */
[----:B------:R0:W-:Y:S04]  /*455e0*/  STL.64 [R1+0x100], R56 ;  /* 0x0001003801007387 */ /* 0x0001e80000100a00 */
[----:B------:R1:W-:Y:S01]  /*455f0*/  STL.64 [R1+0x108], R58 ;  /* 0x0001083a01007387 */ /* 0x0003e20000100a00 */
[C---:B--2---:R-:W-:Y:S03]  /*45600*/  HMMA.16816.F32 R8, R12.reuse, R16, R8 ;  /* 0x000000100c08723c */ /* 0x044fe60000001808 */
[----:B0-----:R-:W2:Y:S04]  /*45610*/  LDL.LU R56, [R1+0x350] ;  /* 0x0003500001387983 */ /* 0x001ea80000300800 */
[----:B------:R-:W2:Y:S04]  /*45620*/  LDL.LU R57, [R1+0x354] ;  /* 0x0003540001397983 */ /* 0x000ea80000300800 */
[----:B-1----:R-:W2:Y:S04]  /*45630*/  LDL.LU R58, [R1+0x358] ;  /* 0x00035800013a7983 */ /* 0x002ea80000300800 */
[----:B------:R-:W2:Y:S04]  /*45640*/  LDL.LU R59, [R1+0x35c] ;  /* 0x00035c00013b7983 */ /* 0x000ea80000300800 */
[----:B------:R-:W-:Y:S04]  /*45650*/  STL.64 [R1+0xf0], R8 ;  /* 0x0000f00801007387 */ /* 0x000fe80000100a00 */
[----:B------:R0:W-:Y:S04]  /*45660*/  STL.64 [R1+0xf8], R10 ;  /* 0x0000f80a01007387 */ /* 0x0001e80000100a00 */
[----:B0-----:R-:W3:Y:S04]  /*45670*/  LDL.LU.64 R10, [R1+0x32b8] ;  /* 0x0032b800010a7983 */ /* 0x001ee80000300a00 */
[----:B------:R-:W2:Y:S01]  /*45680*/  LDL.LU.64 R8, [R1+0x32b0] ;  /* 0x0032b00001087983 */ /* 0x000ea20000300a00 */
[----:B---3--:R-:W-:-:S15]  /*45690*/  HMMA.16816.F32 R4, R12, R10, R4 ;  /* 0x0000000a0c04723c */ /* 0x008fde0000001804 */
[----:B------:R-:W-:-:S04]  /*456a0*/  NOP ;  /* 0x0000000000007918 */ /* 0x000fc80000000000 */
[----:B------:R-:W-:Y:S04]  /*456b0*/  STL.64 [R1+0xe0], R4 ;  /* 0x0000e00401007387 */ /* 0x000fe80000100a00 */
[----:B------:R0:W-:Y:S04]  /*456c0*/  STL.64 [R1+0xe8], R6 ;  /* 0x0000e80601007387 */ /* 0x0001e80000100a00 */
[----:B0-----:R-:W3:Y:S04]  /*456d0*/  LDL.LU.64 R6, [R1+0x32a8] ;  /* 0x0032a80001067983 */ /* 0x001ee80000300a00 */
[----:B------:R-:W2:Y:S01]  /*456e0*/  LDL.LU.64 R4, [R1+0x32a0] ;  /* 0x0032a00001047983 */ /* 0x000ea20000300a00 */
[----:B------:R-:W-:-:S03]  /*456f0*/  IMAD R30, R30, 0x100, R60 ;  /* 0x000001001e1e7824 */ /* 0x000fc600078e023c */
[----:B------:R-:W2:Y:S01]  /*45700*/  LDL.LU R60, [R1+0x3298] ;  /* 0x00329800013c7983 */ /* 0x000ea20000300800 */
        /* <DEDUP_REMOVED lines=14> */
[C---:B--2---:R-:W-:Y:S02]  /*457f0*/  HMMA.16816.F32 R40, R12.reuse, R4, R40 ;  /* 0x000000040c28723c */ /* 0x044fe40000001828 */
[----:B------:R-:W2:Y:S04]  /*45800*/  LDL.LU R50, [R1+0x388] ;  /* 0x0003880001327983 */ /* 0x000ea80000300800 */
[----:B------:R-:W2:Y:S02]  /*45810*/  LDL.LU R51, [R1+0x38c] ;  /* 0x00038c0001337983 */ /* 0x000ea40000300800 */
[C---:B----4-:R-:W-:Y:S08]  /*45820*/  HMMA.16816.F32 R44, R12.reuse, R2, R44 ;  /* 0x000000020c2c723c */ /* 0x050ff0000000182c */
[C---:B------:R-:W-:Y:S03]  /*45830*/  HMMA.16816.F32 R32, R12.reuse, R18, R32 ;  /* 0x000000120c20723c */ /* 0x040fe60000001820 */
[----:B------:R-:W-:Y:S04]  /*45840*/  STL.64 [R1+0xb0], R40 ;  /* 0x0000b02801007387 */ /* 0x000fe80000100a00 */
[----:B------:R0:W-:Y:S04]  /*45850*/  STL.64 [R1+0xb8], R42 ;  /* 0x0000b82a01007387 */ /* 0x0001e80000100a00 */
[----:B0-----:R-:W4:Y:S04]  /*45860*/  LDL.LU.64 R42, [R1+0x3280] ;  /* 0x00328000012a7983 */ /* 0x001f280000300a00 */
[----:B------:R-:W4:Y:S04]  /*45870*/  LDL.LU.64 R40, [R1+0x3278] ;  /* 0x0032780001287983 */ /* 0x000f280000300a00 */
        /* <DEDUP_REMOVED lines=9> */
[----:B------:R-:W2:Y:S04]  /*45910*/  LDL.LU.64 R36, [R1+0x3258] ;  /* 0x0032580001247983 */ /* 0x000ea80000300a00 */
[----:B------:R-:W-:Y:S04]  /*45920*/  STL.64 [R1+0x80], R32 ;  /* 0x0000802001007387 */ /* 0x000fe80000100a00 */
[----:B------:R0:W-:Y:S04]  /*45930*/  STL.64 [R1+0x88], R34 ;  /* 0x0000882201007387 */ /* 0x0001e80000100a00 */
[----:B0-----:R-:W2:Y:S04]  /*45940*/  LDL.LU.64 R34, [R1+0x3250] ;  /* 0x0032500001227983 */ /* 0x001ea80000300a00 */
[----:B------:R-:W2:Y:S01]  /*45950*/  LDL.LU.64 R32, [R1+0x3248] ;  /* 0x0032480001207983 */ /* 0x000ea20000300a00 */
        /* <DEDUP_REMOVED lines=10> */
[----:B0-----:R-:W2:Y:S04]  /*45a00*/  LDL.LU.64 R46, [R1+0x3230] ;  /* 0x00323000012e7983 */ /* 0x001ea80000300a00 */
[----:B------:R-:W2:Y:S04]  /*45a10*/  LDL.LU.64 R44, [R1+0x3228] ;  /* 0x00322800012c7983 */ /* 0x000ea80000300a00 */
[----:B------:R-:W2:Y:S04]  /*45a20*/  LDL.LU R32, [R1+0x360] ;  /* 0x0003600001207983 */ /* 0x000ea80000300800 */
[----:B------:R-:W-:Y:S04]  /*45a30*/  STL.64 [R1+0x50], R48 ;  /* 0x0000503001007387 */ /* 0x000fe80000100a00 */
[----:B------:R3:W-:Y:S04]  /*45a40*/  STL.64 [R1+0x58], R50 ;  /* 0x0000583201007387 */ /* 0x0007e80000100a00 */
[----:B------:R-:W2:Y:S04]  /*45a50*/  LDL.LU R33, [R1+0x364] ;  /* 0x0003640001217983 */ /* 0x000ea80000300800 */
[----:B------:R-:W2:Y:S04]  /*45a60*/  LDL.LU R34, [R1+0x368] ;  /* 0x0003680001227983 */ /* 0x000ea80000300800 */
[----:B------:R-:W2:Y:S01]  /*45a70*/  LDL.LU R35, [R1+0x36c] ;  /* 0x00036c0001237983 */ /* 0x000ea20000300800 */
[C---:B---3--:R-:W-:Y:S08]  /*45a80*/  HMMA.16816.F32 R48, R12.reuse, R38, R52 ;  /* 0x000000260c30723c */ /* 0x048ff00000001834 */
[----:B------:R-:W-:Y:S11]  /*45a90*/  HMMA.16816.F32 R56, R12, R28, R56 ;  /* 0x0000001c0c38723c */ /* 0x000ff60000001838 */
[----:B------:R0:W-:Y:S01]  /*45aa0*/  STL.64 [R1+0x10], R48 ;  /* 0x0000103001007387 */ /* 0x0001e20000100a00 */
[----:B------:R-:W-:-:S03]  /*45ab0*/  IMAD.MOV.U32 R0, RZ, RZ, R51 ;  /* 0x000000ffff007224 */ /* 0x000fc600078e0033 */
[----:B------:R1:W-:Y:S04]  /*45ac0*/  STL [R1+0x18], R50 ;  /* 0x0000183201007387 */ /* 0x0003e80000100800 */
[----:B------:R-:W3:Y:S04]  /*45ad0*/  LDL.LU R52, [R1+0x340] ;  /* 0x0003400001347983 */ /* 0x000ee80000300800 */
[----:B------:R-:W3:Y:S04]  /*45ae0*/  LDL.LU R53, [R1+0x344] ;  /* 0x0003440001357983 */ /* 0x000ee80000300800 */
[----:B------:R-:W3:Y:S04]  /*45af0*/  LDL.LU R54, [R1+0x348] ;  /* 0x0003480001367983 */ /* 0x000ee80000300800 */
[----:B------:R-:W3:Y:S04]  /*45b00*/  LDL.LU R55, [R1+0x34c] ;  /* 0x00034c0001377983 */ /* 0x000ee80000300800 */
[----:B0-----:R-:W3:Y:S04]  /*45b10*/  LDL.LU R48, [R1+0x330] ;  /* 0x0003300001307983 */ /* 0x001ee80000300800 */
[----:B------:R-:W3:Y:S04]  /*45b20*/  LDL.LU R49, [R1+0x334] ;  /* 0x0003340001317983 */ /* 0x000ee80000300800 */
[----:B-1----:R-:W3:Y:S04]  /*45b30*/  LDL.LU R50, [R1+0x338] ;  /* 0x0003380001327983 */ /* 0x002ee80000300800 */
[----:B------:R-:W3:Y:S04]  /*45b40*/  LDL.LU R51, [R1+0x33c] ;  /* 0x00033c0001337983 */ /* 0x000ee80000300800 */
[----:B------:R-:W-:Y:S04]  /*45b50*/  STL [R1+0x30e8], R0 ;  /* 0x0030e80001007387 */ /* 0x000fe80000100800 */
[----:B------:R-:W3:Y:S01]  /*45b60*/  LDL.LU R28, [R1+0x310] ;  /* 0x00031000011c7983 */ /* 0x000ee20000300800 */
[----:B--2---:R-:W-:-:S15]  /*45b70*/  HMMA.16816.F32 R32, R12, R36, R32 ;  /* 0x000000240c20723c */ /* 0x004fde0000001820 */
[----:B------:R-:W-:-:S04]  /*45b80*/  NOP ;  /* 0x0000000000007918 */ /* 0x000fc80000000000 */
[----:B------:R0:W-:Y:S04]  /*45b90*/  STL.64 [R1], R32 ;  /* 0x0000002001007387 */ /* 0x0001e80000100a00 */
[----:B------:R-:W-:Y:S04]  /*45ba0*/  STL.64 [R1+0x8], R34 ;  /* 0x0000082201007387 */ /* 0x000fe80000100a00 */
[----:B------:R-:W2:Y:S04]  /*45bb0*/  LDL.LU R29, [R1+0x314] ;  /* 0x00031400011d7983 */ /* 0x000ea80000300800 */
[----:B------:R-:W2:Y:S04]  /*45bc0*/  LDL.LU R30, [R1+0x318] ;  /* 0x00031800011e7983 */ /* 0x000ea80000300800 */
[----:B------:R-:W2:Y:S04]  /*45bd0*/  LDL.LU R31, [R1+0x31c] ;  /* 0x00031c00011f7983 */ /* 0x000ea80000300800 */
        /* <DEDUP_REMOVED lines=12> */
[----:B------:R-:W4:Y:S04]  /*45ca0*/  LDL R2, [R1+0x598] ;  /* 0x0005980001027983 */ /* 0x000f280000100800 */
[----:B------:R-:W4:Y:S04]  /*45cb0*/  LDL R3, [R1+0x59c] ;  /* 0x00059c0001037983 */ /* 0x000f280000100800 */
[----:B------:R-:W4:Y:S04]  /*45cc0*/  LDL R4, [R1+0x5b8] ;  /* 0x0005b80001047983 */ /* 0x000f280000100800 */
[----:B------:R-:W-:Y:S04]  /*45cd0*/  STL.64 [R1+0x3070], R58 ;  /* 0x0030703a01007387 */ /* 0x000fe80000100a00 */
[----:B------:R0:W-:Y:S04]  /*45ce0*/  STL.64 [R1+0x3068], R56 ;  /* 0x0030683801007387 */ /* 0x0001e80000100a00 */
[----:B0-----:R-:W4:Y:S04]  /*45cf0*/  LDL.LU R56, [R1+0x320] ;  /* 0x0003200001387983 */ /* 0x001f280000300800 */
[----:B------:R-:W4:Y:S04]  /*45d00*/  LDL.LU R57, [R1+0x324] ;  /* 0x0003240001397983 */ /* 0x000f280000300800 */
[----:B------:R-:W4:Y:S04]  /*45d10*/  LDL.LU R58, [R1+0x328] ;  /* 0x00032800013a7983 */ /* 0x000f280000300800 */
[----:B------:R-:W4:Y:S01]  /*45d20*/  LDL.LU R59, [R1+0x32c] ;  /* 0x00032c00013b7983 */ /* 0x000f220000300800 */
[C---:B---3--:R-:W-:Y:S08]  /*45d30*/  HMMA.16816.F32 R52, R12.reuse, R26, R52 ;  /* 0x0000001a0c34723c */ /* 0x048ff00000001834 */
[C---:B------:R-:W-:Y:S11]  /*45d40*/  HMMA.16816.F32 R48, R12.reuse, R24, R48 ;  /* 0x000000180c30723c */ /* 0x040ff60000001830 */
[----:B------:R-:W-:Y:S04]  /*45d50*/  STL.64 [R1+0x3080], R54 ;  /* 0x0030803601007387 */ /* 0x000fe80000100a00 */
[----:B------:R-:W-:Y:S04]  /*45d60*/  STL.64 [R1+0x3078], R52 ;  /* 0x0030783401007387 */ /* 0x000fe80000100a00 */
[----:B------:R-:W-:Y:S04]  /*45d70*/  STL.64 [R1+0x3090], R50 ;  /* 0x0030903201007387 */ /* 0x000fe80000100a00 */
[----:B------:R-:W-:Y:S04]  /*45d80*/  STL.64 [R1+0x3088], R48 ;  /* 0x0030883001007387 */ /* 0x000fe80000100a00 */
[----:B------:R-:W3:Y:S01]  /*45d90*/  LDL R5, [R1+0x5bc] ;  /* 0x0005bc0001057983 */ /* 0x000ee20000100800 */
[----:B--2---:R-:W-:Y:S01]  /*45da0*/  HMMA.16816.F32 R28, R12, R16, R28 ;  /* 0x000000100c1c723c */ /* 0x004fe2000000181c */
[----:B----4-:R-:W-:-:S02]  /*45db0*/  IMAD R32, R33, 0x100, R32 ;  /* 0x0000010021207824 */ /* 0x010fc400078e0220 */
[----:B------:R-:W-:-:S03]  /*45dc0*/  IMAD R33, R23, 0x100, R22 ;  /* 0x0000010017217824 */ /* 0x000fc600078e0216 */
[----:B------:R-:W-:Y:S01]  /*45dd0*/  F2FP.F16.E5M2.UNPACK_B R32, R32 ;  /* 0x00000020ff20723e */ /* 0x000fe200020004ff */
[----:B------:R-:W-:Y:S02]  /*45de0*/  IMAD R35, R9, 0x100, R8 ;  /* 0x0000010009237824 */ /* 0x000fe400078e0208 */
[----:B------:R-:W-:Y:S01]  /*45df0*/  IMAD R34, R19, 0x100, R18 ;  /* 0x0000010013227824 */ /* 0x000fe200078e0212 */
[----:B------:R-:W-:Y:S02]  /*45e00*/  F2FP.F16.E5M2.UNPACK_B R33, R33 ;  /* 0x00000021ff21723e */ /* 0x000fe400020004ff */
[----:B------:R-:W-:Y:S02]  /*45e10*/  F2FP.F16.E5M2.UNPACK_B R35, R35 ;  /* 0x00000023ff23723e */ /* 0x000fe400020004ff */
[----:B------:R-:W-:Y:S02]  /*45e20*/  F2FP.F16.E5M2.UNPACK_B R34, R34 ;  /* 0x00000022ff22723e */ /* 0x000fe400020004ff */
[----:B------:R-:W-:Y:S01]  /*45e30*/  F2FP.F16.E5M2.UNPACK_B R2, R2 ;  /* 0x00000002ff02723e */ /* 0x000fe200020004ff */
[----:B------:R-:W-:-:S15]  /*45e40*/  HMMA.16816.F32 R24, R12, R20, R56 ;  /* 0x000000140c18723c */ /* 0x000fde0000001838 */
[----:B------:R-:W-:-:S04]  /*45e50*/  NOP ;  /* 0x0000000000007918 */ /* 0x000fc80000000000 */
[----:B------:R-:W-:Y:S04]  /*45e60*/  STL [R1+0x3050], R24 ;  /* 0x0030501801007387 */ /* 0x000fe80000100800 */
[----:B------:R-:W-:Y:S04]  /*45e70*/  STL [R1+0x304c], R25 ;  /* 0x00304c1901007387 */ /* 0x000fe80000100800 */
[----:B------:R-:W-:Y:S04]  /*45e80*/  STL [R1+0x3048], R26 ;  /* 0x0030481a01007387 */ /* 0x000fe80000100800 */
[----:B------:R0:W-:Y:S02]  /*45e90*/  STL [R1+0x3044], R27 ;  /* 0x0030441b01007387 */ /* 0x0001e40000100800 */
[C---:B0-----:R-:W-:Y:S08]  /*45ea0*/  HMMA.16816.F32 R24, R12.reuse, R10, R40 ;  /* 0x0000000a0c18723c */ /* 0x041ff00000001828 */
[----:B------:R-:W-:Y:S01]  /*45eb0*/  HMMA.16816.F32 R8, R12, R6, R44 ;  /* 0x000000060c08723c */ /* 0x000fe2000000182c */
[----:B------:R-:W-:Y:S01]  /*45ec0*/  STL [R1+0x3054], R28 ;  /* 0x0030541c01007387 */ /* 0x000fe20000100800 */
[----:B------:R-:W-:-:S03]  /*45ed0*/  F2FP.F16.E5M2.UNPACK_B R3, R3 ;  /* 0x00000003ff03723e */ /* 0x000fc600020004ff */
[----:B------:R-:W-:Y:S04]  /*45ee0*/  STL [R1+0x3040], R29 ;  /* 0x0030401d01007387 */ /* 0x000fe80000100800 */
[----:B------:R-:W-:Y:S04]  /*45ef0*/  STL [R1+0x303c], R30 ;  /* 0x00303c1e01007387 */ /* 0x000fe80000100800 */
[----:B------:R-:W-:Y:S04]  /*45f00*/  STL [R1+0x3038], R31 ;  /* 0x0030381f01007387 */ /* 0x000fe80000100800 */
[----:B------:R-:W-:Y:S04]  /*45f10*/  STL.64 [R1+0x20], R24 ;  /* 0x0000201801007387 */ /* 0x000fe80000100a00 */
[----:B------:R-:W-:Y:S04]  /*45f20*/  STL.64 [R1+0x28], R26 ;  /* 0x0000281a01007387 */ /* 0x000fe80000100a00 */
[----:B------:R-:W-:Y:S04]  /*45f30*/  STL.64 [R1+0x30], R8 ;  /* 0x0000300801007387 */ /* 0x000fe80000100a00 */
[----:B------:R0:W-:Y:S02]  /*45f40*/  STL.64 [R1+0x38], R10 ;  /* 0x0000380a01007387 */ /* 0x0001e40000100a00 */
[----:B0-----:R-:W-:Y:S02]  /*45f50*/  HMMA.16816.F32 R8, R32, R2, R36 ;  /* 0x000000022008723c */ /* 0x001fe40000001824 */
[----:B------:R-:W-:-:S15]  /*45f60*/  STL [R1+0x3208], R3 ;  /* 0x0032080301007387 */ /* 0x000fde0000100800 */
[----:B------:R-:W-:Y:S02]  /*45f70*/  NOP ;  /* 0x0000000000007918 */ /* 0x000fe40000000000 */
[----:B------:R-:W-:Y:S02]  /*45f80*/  IMAD.MOV.U32 R31, RZ, RZ, R11 ;  /* 0x000000ffff1f7224 */ /* 0x000fe400078e000b */
[----:B------:R-:W-:Y:S02]  /*45f90*/  IMAD.MOV.U32 R30, RZ, RZ, R10 ;  /* 0x000000ffff1e7224 */ /* 0x000fe400078e000a */
[----:B------:R-:W-:Y:S02]  /*45fa0*/  IMAD.MOV.U32 R29, RZ, RZ, R9 ;  /* 0x000000ffff1d7224 */ /* 0x000fe400078e0009 */
[----:B------:R-:W-:Y:S01]  /*45fb0*/  IMAD.MOV.U32 R27, RZ, RZ, R8 ;  /* 0x000000ffff1b7224 */ /* 0x000fe200078e0008 */
[----:B------:R-:W-:Y:S04]  /*45fc0*/  STL [R1+0x3064], R31 ;  /* 0x0030641f01007387 */ /* 0x000fe80000100800 */
[----:B------:R-:W-:Y:S04]  /*45fd0*/  STL [R1+0x3060], R30 ;  /* 0x0030601e01007387 */ /* 0x000fe80000100800 */
[----:B------:R-:W-:Y:S04]  /*45fe0*/  STL [R1+0x305c], R29 ;  /* 0x00305c1d01007387 */ /* 0x000fe80000100800 */
[----:B------:R0:W-:Y:S04]  /*45ff0*/  STL [R1+0x3058], R27 ;  /* 0x0030581b01007387 */ /* 0x0001e80000100800 */
[----:B------:R-:W2:Y:S04]  /*46000*/  LDL.LU R12, [R1+0x420] ;  /* 0x00042000010c7983 */ /* 0x000ea80000300800 */
[----:B------:R-:W2:Y:S04]  /*46010*/  LDL.LU R13, [R1+0x424] ;  /* 0x00042400010d7983 */ /* 0x000ea80000300800 */
[----:B------:R-:W2:Y:S04]  /*46020*/  LDL.LU R14, [R1+0x428] ;  /* 0x00042800010e7983 */ /* 0x000ea80000300800 */
[----:B------:R-:W2:Y:S04]  /*46030*/  LDL.LU R15, [R1+0x42c] ;  /* 0x00042c00010f7983 */ /* 0x000ea80000300800 */
[----:B------:R-:W4:Y:S04]  /*46040*/  LDL R21, [R1+0x5d8] ;  /* 0x0005d80001157983 */ /* 0x000f280000100800 */
[----:B------:R-:W4:Y:S04]  /*46050*/  LDL.LU R44, [R1+0x440] ;  /* 0x00044000012c7983 */ /* 0x000f280000300800 */
[----:B------:R-:W4:Y:S04]  /*46060*/  LDL.LU R45, [R1+0x444] ;  /* 0x00044400012d7983 */ /* 0x000f280000300800 */
[----:B------:R-:W4:Y:S04]  /*46070*/  LDL.LU R46, [R1+0x448] ;  /* 0x00044800012e7983 */ /* 0x000f280000300800 */
[----:B------:R-:W4:Y:S04]  /*46080*/  LDL.LU R47, [R1+0x44c] ;  /* 0x00044c00012f7983 */ /* 0x000f280000300800 */
[----:B------:R-:W4:Y:S04]  /*46090*/  LDL R48, [R1+0x5dc] ;  /* 0x0005dc0001307983 */ /* 0x000f280000100800 */
[----:B------:R-:W4:Y:S04]  /*460a0*/  LDL R8, [R1+0x608] ;  /* 0x0006080001087983 */ /* 0x000f280000100800 */
        /* <DEDUP_REMOVED lines=15> */
[----:B------:R-:W4:Y:S04]  /*461a0*/  LDL R51, [R1+0x5a8] ;  /* 0x0005a80001337983 */ /* 0x000f280000100800 */
[----:B------:R-:W4:Y:S04]  /*461b0*/  LDL.LU R56, [R1+0x490] ;  /* 0x0004900001387983 */ /* 0x000f280000300800 */
[----:B------:R-:W4:Y:S04]  /*461c0*/  LDL.LU R57, [R1+0x494] ;  /* 0x0004940001397983 */ /* 0x000f280000300800 */
[----:B------:R-:W4:Y:S04]  /*461d0*/  LDL.LU R58, [R1+0x498] ;  /* 0x00049800013a7983 */ /* 0x000f280000300800 */
[----:B------:R-:W4:Y:S04]  /*461e0*/  LDL.LU R59, [R1+0x49c] ;  /* 0x00049c00013b7983 */ /* 0x000f280000300800 */
[----:B------:R-:W4:Y:S04]  /*461f0*/  LDL R0, [R1+0x5ac] ;  /* 0x0005ac0001007983 */ /* 0x000f280000100800 */
[----:B------:R-:W4:Y:S04]  /*46200*/  LDL R22, [R1+0x5c8] ;  /* 0x0005c80001167983 */ /* 0x000f280000100800 */
[----:B------:R-:W4:Y:S01]  /*46210*/  LDL R23, [R1+0x5cc] ;  /* 0x0005cc0001177983 */ /* 0x000f220000100800 */
[----:B------:R-:W-:-:S02]  /*46220*/  F2FP.F16.E5M2.UNPACK_B R4, R4 ;  /* 0x00000004ff04723e */ /* 0x000fc400020004ff */
[----:B---3--:R-:W-:Y:S01]  /*46230*/  F2FP.F16.E5M2.UNPACK_B R5, R5 ;  /* 0x00000005ff05723e */ /* 0x008fe200020004ff */
[----:B------:R-:W3:Y:S04]  /*46240*/  LDL R18, [R1+0x5e8] ;  /* 0x0005e80001127983 */ /* 0x000ee80000100800 */
[----:B------:R-:W3:Y:S02]  /*46250*/  LDL R19, [R1+0x5ec] ;  /* 0x0005ec0001137983 */ /* 0x000ee40000100800 */
[----:B--2---:R-:W-:Y:S01]  /*46260*/  HMMA.16816.F32 R12, R32, R4, R12 ;  /* 0x00000004200c723c */ /* 0x004fe2000000180c */
[----:B----4-:R-:W-:Y:S02]  /*46270*/  F2FP.F16.E5M2.UNPACK_B R6, R21 ;  /* 0x00000015ff06723e */ /* 0x010fe400020004ff */
[----:B------:R-:W-:-:S15]  /*46280*/  F2FP.F16.E5M2.UNPACK_B R7, R48 ;  /* 0x00000030ff07723e */ /* 0x000fde00020004ff */
[----:B------:R-:W-:Y:S01]  /*46290*/  NOP ;  /* 0x0000000000007918 */ /* 0x000fe20000000000 */
[----:B------:R-:W-:Y:S02]  /*462a0*/  IMAD.MOV.U32 R28, RZ, RZ, R12 ;  /* 0x000000ffff1c7224 */ /* 0x000fe400078e000c */
[----:B------:R-:W-:Y:S02]  /*462b0*/  IMAD.MOV.U32 R24, RZ, RZ, R13 ;  /* 0x000000ffff187224 */ /* 0x000fe400078e000d */
[----:B------:R-:W-:Y:S02]  /*462c0*/  IMAD.MOV.U32 R25, RZ, RZ, R14 ;  /* 0x000000ffff197224 */ /* 0x000fe400078e000e */
[----:B------:R-:W-:Y:S02]  /*462d0*/  IMAD.MOV.U32 R26, RZ, RZ, R15 ;  /* 0x000000ffff1a7224 */ /* 0x000fe400078e000f */
[----:B------:R-:W-:Y:S01]  /*462e0*/  HMMA.16816.F32 R12, R32, R6, R44 ;  /* 0x00000006200c723c */ /* 0x000fe2000000182c */
[----:B------:R-:W-:Y:S01]  /*462f0*/  F2FP.F16.E5M2.UNPACK_B R8, R8 ;  /* 0x00000008ff08723e */ /* 0x000fe200020004ff */
[----:B------:R-:W-:Y:S04]  /*46300*/  STL.64 [R1+0x31f0], R6 ;  /* 0x0031f00601007387 */ /* 0x000fe80000100a00 */
[----:B------:R1:W-:-:S13]  /*46310*/  STL.64 [R1+0x31e8], R4 ;  /* 0x0031e80401007387 */ /* 0x0003da0000100a00 */
[----:B0-----:R-:W-:Y:S02]  /*46320*/  IMAD.MOV.U32 R27, RZ, RZ, R15 ;  /* 0x000000ffff1b7224 */ /* 0x001fe400078e000f */
[----:B------:R-:W-:Y:S02]  /*46330*/  IMAD.MOV.U32 R31, RZ, RZ, R12 ;  /* 0x000000ffff1f7224 */ /* 0x000fe400078e000c */
[----:B------:R-:W-:Y:S02]  /*46340*/  IMAD.MOV.U32 R30, RZ, RZ, R13 ;  /* 0x000000ffff1e7224 */ /* 0x000fe400078e000d */
[----:B------:R-:W-:Y:S01]  /*46350*/  IMAD.MOV.U32 R29, RZ, RZ, R14 ;  /* 0x000000ffff1d7224 */ /* 0x000fe200078e000e */
[----:B------:R-:W-:-:S07]  /*46360*/  F2FP.F16.E5M2.UNPACK_B R9, R9 ;  /* 0x00000009ff09723e */ /* 0x000fce00020004ff */
[----:B-1----:R-:W-:Y:S01]  /*46370*/  HMMA.16816.F32 R4, R32, R8, R40 ;  /* 0x000000082004723c */ /* 0x002fe20000001828 */
[----:B------:R-:W-:Y:S01]  /*46380*/  F2FP.F16.E5M2.UNPACK_B R10, R49 ;  /* 0x00000031ff0a723e */ /* 0x000fe200020004ff */
[----:B------:R-:W-:Y:S01]  /*46390*/  STL.64 [R1+0x30b0], R26 ;  /* 0x0030b01a01007387 */ /* 0x000fe20000100a00 */
[----:B------:R-:W-:-:S03]  /*463a0*/  F2FP.F16.E5M2.UNPACK_B R11, R50 ;  /* 0x00000032ff0b723e */ /* 0x000fc600020004ff */
[----:B------:R-:W-:Y:S04]  /*463b0*/  STL.64 [R1+0x30a8], R24 ;  /* 0x0030a81801007387 */ /* 0x000fe80000100a00 */
[----:B------:R-:W-:Y:S04]  /*463c0*/  STL.64 [R1+0x30a0], R30 ;  /* 0x0030a01e01007387 */ /* 0x000fe80000100a00 */
[----:B------:R-:W-:Y:S05]  /*463d0*/  STL.64 [R1+0x3098], R28 ;  /* 0x0030981c01007387 */ /* 0x000fea0000100a00 */
[----:B------:R-:W-:Y:S04]  /*463e0*/  STL.64 [R1+0x200], R4 ;  /* 0x0002000401007387 */ /* 0x000fe80000100a00 */
[----:B------:R0:W-:Y:S02]  /*463f0*/  STL.64 [R1+0x208], R6 ;  /* 0x0002080601007387 */ /* 0x0001e40000100a00 */
[----:B0-----:R-:W-:Y:S01]  /*46400*/  HMMA.16816.F32 R4, R32, R10, R52 ;  /* 0x0000000a2004723c */ /* 0x001fe20000001834 */
[----:B------:R-:W-:-:S02]  /*46410*/  F2FP.F16.E5M2.UNPACK_B R12, R51 ;  /* 0x00000033ff0c723e */ /* 0x000fc400020004ff */
[----:B------:R-:W-:Y:S01]  /*46420*/  F2FP.F16.E5M2.UNPACK_B R13, R0 ;  /* 0x00000000ff0d723e */ /* 0x000fe200020004ff */
[----:B------:R-:W-:Y:S04]  /*46430*/  STL.64 [R1+0x31d0], R10 ;  /* 0x0031d00a01007387 */ /* 0x000fe80000100a00 */
[----:B------:R-:W-:Y:S11]  /*46440*/  STL.64 [R1+0x31c8], R8 ;  /* 0x0031c80801007387 */ /* 0x000ff60000100a00 */
[----:B------:R-:W-:Y:S04]  /*46450*/  STL.64 [R1+0x210], R4 ;  /* 0x0002100401007387 */ /* 0x000fe80000100a00 */
[----:B------:R0:W-:Y:S02]  /*46460*/  STL.64 [R1+0x218], R6 ;  /* 0x0002180601007387 */ /* 0x0001e40000100a00 */
[----:B0-----:R-:W-:Y:S01]  /*46470*/  HMMA.16816.F32 R4, R32, R12, R56 ;  /* 0x0000000c2004723c */ /* 0x001fe20000001838 */
[----:B------:R-:W-:-:S02]  /*46480*/  F2FP.F16.E5M2.UNPACK_B R14, R22 ;  /* 0x00000016ff0e723e */ /* 0x000fc400020004ff */
[----:B------:R-:W-:-:S15]  /*46490*/  F2FP.F16.E5M2.UNPACK_B R15, R23 ;  /* 0x00000017ff0f723e */ /* 0x000fde00020004ff */
[----:B------:R-:W-:Y:S01]  /*464a0*/  NOP ;  /* 0x0000000000007918 */ /* 0x000fe20000000000 */
[----:B------:R-:W-:Y:S04]  /*464b0*/  STL.64 [R1+0x230], R4 ;  /* 0x0002300401007387 */ /* 0x000fe80000100a00 */
[----:B------:R0:W-:Y:S02]  /*464c0*/  STL.64 [R1+0x238], R6 ;  /* 0x0002380601007387 */ /* 0x0001e40000100a00 */
[----:B0-----:R-:W-:Y:S02]  /*464d0*/  HMMA.16816.F32 R4, R32, R14, R36 ;  /* 0x0000000e2004723c */ /* 0x001fe40000001824 */
[----:B------:R-:W-:Y:S04]  /*464e0*/  STL.64 [R1+0x31b0], R14 ;  /* 0x0031b00e01007387 */ /* 0x000fe80000100a00 */
[----:B------:R-:W-:-:S13]  /*464f0*/  STL.64 [R1+0x31a8], R12 ;  /* 0x0031a80c01007387 */ /* 0x000fda0000100a00 */
[----:B------:R0:W-:Y:S04]  /*46500*/  STL.64 [R1+0x260], R4 ;  /* 0x0002600401007387 */ /* 0x0001e80000100a00 */
[----:B------:R1:W-:Y:S04]  /*46510*/  STL.64 [R1+0x268], R6 ;  /* 0x0002680601007387 */ /* 0x0003e80000100a00 */
[----:B------:R-:W2:Y:S04]  /*46520*/  LDL.LU R52, [R1+0x580] ;  /* 0x0005800001347983 */ /* 0x000ea80000300800 */
[----:B------:R-:W2:Y:S04]  /*46530*/  LDL.LU R53, [R1+0x584] ;  /* 0x0005840001357983 */ /* 0x000ea80000300800 */
[----:B------:R-:W4:Y:S04]  /*46540*/  LDL.LU R54, [R1+0x588] ;  /* 0x0005880001367983 */ /* 0x000f280000300800 */
[----:B------:R-:W4:Y:S01]  /*46550*/  LDL.LU R55, [R1+0x58c] ;  /* 0x00058c0001377983 */ /* 0x000f220000300800 */
[----:B---3--:R-:W-:-:S02]  /*46560*/  F2FP.F16.E5M2.UNPACK_B R16, R18 ;  /* 0x00000012ff10723e */ /* 0x008fc400020004ff */
[----:B------:R-:W-:Y:S01]  /*46570*/  F2FP.F16.E5M2.UNPACK_B R17, R19 ;  /* 0x00000013ff11723e */ /* 0x000fe200020004ff */
[----:B----4-:R-:W-:Y:S04]  /*46580*/  STL.64 [R1+0x3220], R54 ;  /* 0x0032203601007387 */ /* 0x010fe80000100a00 */
[----:B--2---:R2:W-:Y:S04]  /*46590*/  STL.64 [R1+0x3218], R52 ;  /* 0x0032183401007387 */ /* 0x0045e80000100a00 */
[----:B0-----:R-:W3:Y:S04]  /*465a0*/  LDL.LU R4, [R1+0x550] ;  /* 0x0005500001047983 */ /* 0x001ee80000300800 */
[----:B------:R-:W3:Y:S04]  /*465b0*/  LDL.LU R5, [R1+0x554] ;  /* 0x0005540001057983 */ /* 0x000ee80000300800 */
[----:B-1----:R-:W3:Y:S04]  /*465c0*/  LDL.LU R6, [R1+0x558] ;  /* 0x0005580001067983 */ /* 0x002ee80000300800 */
        /* <DEDUP_REMOVED lines=9> */
[----:B--2---:R-:W2:Y:S04]  /*46660*/  LDL.LU R52, [R1+0x4c0] ;  /* 0x0004c00001347983 */ /* 0x004ea80000300800 */
[----:B------:R-:W2:Y:S04]  /*46670*/  LDL.LU R53, [R1+0x4c4] ;  /* 0x0004c40001357983 */ /* 0x000ea80000300800 */
[----:B------:R-:W2:Y:S04]  /*46680*/  LDL.LU R54, [R1+0x4c8] ;  /* 0x0004c80001367983 */ /* 0x000ea80000300800 */
[----:B------:R-:W2:Y:S04]  /*46690*/  LDL.LU R55, [R1+0x4cc] ;  /* 0x0004cc0001377983 */ /* 0x000ea80000300800 */
[----:B------:R-:W3:Y:S04]  /*466a0*/  LDL R18, [R1+0x618] ;  /* 0x0006180001127983 */ /* 0x000ee80000100800 */
[----:B------:R-:W3:Y:S04]  /*466b0*/  LDL R19, [R1+0x61c] ;  /* 0x00061c0001137983 */ /* 0x000ee80000100800 */
[----:B------:R-:W3:Y:S04]  /*466c0*/  LDL R20, [R1+0x628] ;  /* 0x0006280001147983 */ /* 0x000ee80000100800 */
[----:B------:R-:W3:Y:S04]  /*466d0*/  LDL.LU R8, [R1+0x500] ;  /* 0x0005000001087983 */ /* 0x000ee80000300800 */
[----:B------:R-:W3:Y:S04]  /*466e0*/  LDL.LU R9, [R1+0x504] ;  /* 0x0005040001097983 */ /* 0x000ee80000300800 */
[----:B------:R-:W3:Y:S04]  /*466f0*/  LDL.LU R10, [R1+0x508] ;  /* 0x00050800010a7983 */ /* 0x000ee80000300800 */
[----:B------:R-:W3:Y:S04]  /*46700*/  LDL.LU R11, [R1+0x50c] ;  /* 0x00050c00010b7983 */ /* 0x000ee80000300800 */
[----:B------:R-:W3:Y:S04]  /*46710*/  LDL R21, [R1+0x62c] ;  /* 0x00062c0001157983 */ /* 0x000ee80000100800 */
[----:B------:R-:W3:Y:S04]  /*46720*/  LDL R22, [R1+0x638] ;  /* 0x0006380001167983 */ /* 0x000ee80000100800 */
[----:B------:R-:W3:Y:S04]  /*46730*/  LDL R23, [R1+0x63c] ;  /* 0x00063c0001177983 */ /* 0x000ee80000100800 */
[----:B------:R-:W4:Y:S04]  /*46740*/  LDL R36, [R1+0x648] ;  /* 0x0006480001247983 */ /* 0x000f280000100800 */
        /* <DEDUP_REMOVED lines=16> */
[----:B------:R-:W4:Y:S04]  /*46850*/  LDL R56, [R1+0x69c] ;  /* 0x00069c0001387983 */ /* 0x000f280000100800 */
[----:B------:R-:W4:Y:S04]  /*46860*/  LDL.LU R57, [R1+0xc6c] ;  /* 0x000c6c0001397983 */ /* 0x000f280000300800 */
[----:B------:R-:W4:Y:S04]  /*46870*/  LDL.LU R58, [R1+0xc68] ;  /* 0x000c6800013a7983 */ /* 0x000f280000300800 */
[----:B------:R-:W4:Y:S04]  /*46880*/  LDL.LU R59, [R1+0xc74] ;  /* 0x000c7400013b7983 */ /* 0x000f280000300800 */
[----:B------:R-:W4:Y:S01]  /*46890*/  LDL.LU R0, [R1+0xc70] ;  /* 0x000c700001007983 */ /* 0x000f220000300800 */
[----:B--2---:R-:W-:-:S15]  /*468a0*/  HMMA.16816.F32 R52, R32, R16, R52 ;  /* 0x000000102034723c */ /* 0x004fde0000001834 */
[----:B------:R-:W-:-:S04]  /*468b0*/  NOP ;  /* 0x0000000000007918 */ /* 0x000fc80000000000 */
[----:B------:R-:W-:Y:S04]  /*468c0*/  STL.64 [R1+0x280], R52 ;  /* 0x0002803401007387 */ /* 0x000fe80000100a00 */
[----:B------:R0:W-:Y:S04]  /*468d0*/  STL.64 [R1+0x288], R54 ;  /* 0x0002883601007387 */ /* 0x0001e80000100a00 */
[----:B0-----:R-:W2:Y:S04]  /*468e0*/  LDL.LU.64 R54, [R1+0x3220] ;  /* 0x0032200001367983 */ /* 0x001ea80000300a00 */
[----:B------:R-:W2:Y:S01]  /*468f0*/  LDL.LU.64 R52, [R1+0x3218] ;  /* 0x0032180001347983 */ /* 0x000ea20000300a00 */
[----:B---3--:R-:W-:-:S02]  /*46900*/  F2FP.F16.E5M2.UNPACK_B R18, R18 ;  /* 0x00000012ff12723e */ /* 0x008fc400020004ff */
[----:B------:R-:W-:Y:S02]  /*46910*/  F2FP.F16.E5M2.UNPACK_B R19, R19 ;  /* 0x00000013ff13723e */ /* 0x000fe400020004ff */
[----:B------:R-:W-:Y:S02]  /*46920*/  F2FP.F16.E5M2.UNPACK_B R20, R20 ;  /* 0x00000014ff14723e */ /* 0x000fe400020004ff */
[----:B------:R-:W-:-:S03]  /*46930*/  F2FP.F16.E5M2.UNPACK_B R21, R21 ;  /* 0x00000015ff15723e */ /* 0x000fc600020004ff */
[C---:B------:R-:W-:Y:S08]  /*46940*/  HMMA.16816.F32 R12, R32.reuse, R18, R12 ;  /* 0x00000012200c723c */ /* 0x040ff0000000180c */
[----:B------:R-:W-:Y:S01]  /*46950*/  HMMA.16816.F32 R8, R32, R20, R8 ;  /* 0x000000142008723c */ /* 0x000fe20000001808 */
[----:B------:R-:W-:Y:S01]  /*46960*/  F2FP.F16.E5M2.UNPACK_B R22, R22 ;  /* 0x00000016ff16723e */ /* 0x000fe200020004ff */
[----:B------:R-:W-:Y:S01]  /*46970*/  STL.64 [R1+0x31c0], R18 ;  /* 0x0031c01201007387 */ /* 0x000fe20000100a00 */
[----:B------:R-:W-:-:S03]  /*46980*/  F2FP.F16.E5M2.UNPACK_B R23, R23 ;  /* 0x00000017ff17723e */ /* 0x000fc600020004ff */
[----:B------:R-:W-:Y:S05]  /*46990*/  STL.64 [R1+0x31b8], R16 ;  /* 0x0031b81001007387 */ /* 0x000fea0000100a00 */
[----:B------:R-:W-:Y:S04]  /*469a0*/  STL.64 [R1+0x2b0], R12 ;  /* 0x0002b00c01007387 */ /* 0x000fe80000100a00 */
[----:B------:R-:W-:Y:S04]  /*469b0*/  STL.64 [R1+0x2b8], R14 ;  /* 0x0002b80e01007387 */ /* 0x000fe80000100a00 */
[----:B------:R-:W-:Y:S04]  /*469c0*/  STL.64 [R1+0x2e0], R8 ;  /* 0x0002e00801007387 */ /* 0x000fe80000100a00 */
[----:B------:R4:W-:Y:S02]  /*469d0*/  STL.64 [R1+0x2e8], R10 ;  /* 0x0002e80a01007387 */ /* 0x0009e40000100a00 */
[----:B----4-:R-:W-:Y:S01]  /*469e0*/  HMMA.16816.F32 R8, R32, R22, R28 ;  /* 0x000000162008723c */ /* 0x010fe2000000181c */
[----:B------:R-:W-:-:S02]  /*469f0*/  F2FP.F16.E5M2.UNPACK_B R36, R36 ;  /* 0x00000024ff24723e */ /* 0x000fc400020004ff */
[----:B------:R-:W-:Y:S01]  /*46a00*/  F2FP.F16.E5M2.UNPACK_B R37, R37 ;  /* 0x00000025ff25723e */ /* 0x000fe200020004ff */
[----:B------:R-:W-:Y:S01]  /*46a10*/  STL.64 [R1+0x31e0], R22 ;  /* 0x0031e01601007387 */ /* 0x000fe20000100a00 */
[----:B------:R-:W-:Y:S02]  /*46a20*/  F2FP.F16.E5M2.UNPACK_B R38, R38 ;  /* 0x00000026ff26723e */ /* 0x000fe400020004ff */
[----:B------:R-:W-:Y:S01]  /*46a30*/  F2FP.F16.E5M2.UNPACK_B R39, R39 ;  /* 0x00000027ff27723e */ /* 0x000fe200020004ff */
[----:B------:R-:W-:Y:S11]  /*46a40*/  STL.64 [R1+0x31d8], R20 ;  /* 0x0031d81401007387 */ /* 0x000ff60000100a00 */
[----:B------:R-:W-:Y:S04]  /*46a50*/  STL.64 [R1+0x320], R8 ;  /* 0x0003200801007387 */ /* 0x000fe80000100a00 */
[----:B------:R0:W-:Y:S01]  /*46a60*/  STL.64 [R1+0x328], R10 ;  /* 0x0003280a01007387 */ /* 0x0001e20000100a00 */
[C---:B------:R-:W-:Y:S08]  /*46a70*/  HMMA.16816.F32 R4, R32.reuse, R38, R4 ;  /* 0x000000262004723c */ /* 0x040ff00000001804 */
[----:B0-----:R-:W-:Y:S01]  /*46a80*/  HMMA.16816.F32 R8, R32, R36, R24 ;  /* 0x000000242008723c */ /* 0x001fe20000001818 */
[----:B------:R-:W-:-:S02]  /*46a90*/  F2FP.F16.E5M2.UNPACK_B R40, R43 ;  /* 0x0000002bff28723e */ /* 0x000fc400020004ff */
[----:B------:R-:W-:-:S15]  /*46aa0*/  F2FP.F16.E5M2.UNPACK_B R41, R48 ;  /* 0x00000030ff29723e */ /* 0x000fde00020004ff */
[----:B------:R-:W-:Y:S01]  /*46ab0*/  NOP ;  /* 0x0000000000007918 */ /* 0x000fe20000000000 */
[----:B------:R-:W-:Y:S04]  /*46ac0*/  STL.64 [R1+0x360], R8 ;  /* 0x0003600801007387 */ /* 0x000fe80000100a00 */
[----:B------:R-:W-:Y:S04]  /*46ad0*/  STL.64 [R1+0x368], R10 ;  /* 0x0003680a01007387 */ /* 0x000fe80000100a00 */
[----:B------:R-:W-:Y:S04]  /*46ae0*/  STL.64 [R1+0x3200], R38 ;  /* 0x0032002601007387 */ /* 0x000fe80000100a00 */
[----:B------:R-:W-:Y:S04]  /*46af0*/  STL.64 [R1+0x31f8], R36 ;  /* 0x0031f82401007387 */ /* 0x000fe80000100a00 */
        /* <DEDUP_REMOVED lines=8> */
[----:B--2---:R-:W-:Y:S01]  /*46b80*/  HMMA.16816.F32 R4, R32, R42, R52 ;  /* 0x0000002a2004723c */ /* 0x004fe20000001834 */
[----:B------:R-:W-:-:S15]  /*46b90*/  IMAD.MOV.U32 R54, RZ, RZ, R60 ;  /* 0x000000ffff367224 */ /* 0x000fde00078e003c */
[----:B------:R-:W-:-:S03]  /*46ba0*/  NOP ;  /* 0x0000000000007918 */ /* 0x000fc60000000000 */
[----:B------:R0:W-:Y:S04]  /*46bb0*/  STL.64 [R1+0x4c0], R4 ;  /* 0x0004c00401007387 */ /* 0x0001e80000100a00 */
[----:B------:R1:W-:Y:S04]  /*46bc0*/  STL.64 [R1+0x4c8], R6 ;  /* 0x0004c80601007387 */ /* 0x0003e80000100a00 */
[----:B------:R-:W2:Y:S04]  /*46bd0*/  LDL.LU R52, [R1+0x270] ;  /* 0x0002700001347983 */ /* 0x000ea80000300800 */
[----:B------:R-:W2:Y:S04]  /*46be0*/  LDL.LU R53, [R1+0x274] ;  /* 0x0002740001357983 */ /* 0x000ea80000300800 */
[----:B------:R-:W3:Y:S01]  /*46bf0*/  LDL.LU R60, [R1+0x3210] ;  /* 0x00321000013c7983 */ /* 0x000ee20000300800 */
[----:B------:R-:W-:-:S03]  /*46c00*/  IMAD.MOV.U32 R55, RZ, RZ, R61 ;  /* 0x000000ffff377224 */ /* 0x000fc600078e003d */
[----:B------:R-:W4:Y:S04]  /*46c10*/  LDL.LU R61, [R1+0x320c] ;  /* 0x00320c00013d7983 */ /* 0x000f280000300800 */
[----:B------:R-:W2:Y:S04]  /*46c20*/  LDL.LU R24, [R1+0x3f0] ;  /* 0x0003f00001187983 */ /* 0x000ea80000300800 */
[----:B------:R-:W2:Y:S04]  /*46c30*/  LDL.LU R25, [R1+0x3f4] ;  /* 0x0003f40001197983 */ /* 0x000ea80000300800 */
[----:B------:R-:W2:Y:S04]  /*46c40*/  LDL.LU R26, [R1+0x3f8] ;  /* 0x0003f800011a7983 */ /* 0x000ea80000300800 */
[----:B------:R-:W2:Y:S04]  /*46c50*/  LDL.LU R27, [R1+0x3fc] ;  /* 0x0003fc00011b7983 */ /* 0x000ea80000300800 */
[----:B------:R-:W2:Y:S04]  /*46c60*/  LDL.LU R28, [R1+0x410] ;  /* 0x00041000011c7983 */ /* 0x000ea80000300800 */
[----:B------:R-:W2:Y:S04]  /*46c70*/  LDL.LU R29, [R1+0x414] ;  /* 0x00041400011d7983 */ /* 0x000ea80000300800 */
[----:B------:R-:W2:Y:S01]  /*46c80*/  LDL.LU R3, [R1+0xc7c] ;  /* 0x000c7c0001037983 */ /* 0x000ea20000300800 */
[----:B------:R-:W-:-:S02]  /*46c90*/  IMAD R47, R0, 0x100, R59 ;  /* 0x00000100002f7824 */ /* 0x000fc400078e023b */
[----:B---3--:R-:W-:Y:S02]  /*46ca0*/  IMAD.MOV.U32 R31, RZ, RZ, R60 ;  /* 0x000000ffff1f7224 */ /* 0x008fe400078e003c */
[----:B------:R-:W2:Y:S01]  /*46cb0*/  LDL.LU R60, [R1+0xc78] ;  /* 0x000c7800013c7983 */ /* 0x000ea20000300800 */
[----:B----4-:R-:W-:-:S03]  /*46cc0*/  IMAD.MOV.U32 R30, RZ, RZ, R61 ;  /* 0x000000ffff1e7224 */ /* 0x010fc600078e003d */
[----:B------:R-:W3:Y:S04]  /*46cd0*/  LDL.LU R0, [R1+0xc84] ;  /* 0x000c840001007983 */ /* 0x000ee80000300800 */
[----:B------:R-:W3:Y:S04]  /*46ce0*/  LDL.LU R61, [R1+0xc80] ;  /* 0x000c8000013d7983 */ /* 0x000ee80000300800 */
        /* <DEDUP_REMOVED lines=8> */
[----:B0-----:R-:W4:Y:S04]  /*46d70*/  LDL.LU R4, [R1+0x560] ;  /* 0x0005600001047983 */ /* 0x001f280000300800 */
[----:B------:R-:W4:Y:S04]  /*46d80*/  LDL.LU R5, [R1+0x564] ;  /* 0x0005640001057983 */ /* 0x000f280000300800 */
        /* <DEDUP_REMOVED lines=13> */
[----:B------:R-:W-:-:S03]  /*46e60*/  F2FP.F16.E5M2.UNPACK_B R44, R51 ;  /* 0x00000033ff2c723e */ /* 0x000fc600020004ff */
[----:B------:R-:W4:Y:S01]  /*46e70*/  LDL.LU R19, [R1+0x4dc] ;  /* 0x0004dc0001137983 */ /* 0x000f220000300800 */
[----:B------:R-:W-:-:S03]  /*46e80*/  F2FP.F16.E5M2.UNPACK_B R45, R56 ;  /* 0x00000038ff2d723e */ /* 0x000fc600020004ff */
[----:B------:R-:W4:Y:S01]  /*46e90*/  LDL.LU R48, [R1+0x2a0] ;  /* 0x0002a00001307983 */ /* 0x000f220000300800 */
[----:B------:R-:W-:-:S03]  /*46ea0*/  IMAD R46, R58, 0x100, R57 ;  /* 0x000001003a2e7824 */ /* 0x000fc600078e0239 */
[----:B------:R-:W4:Y:S04]  /*46eb0*/  LDL.LU R49, [R1+0x2a4] ;  /* 0x0002a40001317983 */ /* 0x000f280000300800 */
[----:B------:R-:W4:Y:S04]  /*46ec0*/  LDL.LU R50, [R1+0x2a8] ;  /* 0x0002a80001327983 */ /* 0x000f280000300800 */
[----:B------:R-:W4:Y:S04]  /*46ed0*/  LDL.LU R51, [R1+0x2ac] ;  /* 0x0002ac0001337983 */ /* 0x000f280000300800 */
[----:B------:R-:W4:Y:S04]  /*46ee0*/  LDL.LU R56, [R1+0x250] ;  /* 0x0002500001387983 */ /* 0x000f280000300800 */
[----:B------:R-:W4:Y:S04]  /*46ef0*/  LDL.LU R57, [R1+0x254] ;  /* 0x0002540001397983 */ /* 0x000f280000300800 */
[----:B------:R-:W4:Y:S04]  /*46f00*/  LDL.LU R58, [R1+0x258] ;  /* 0x00025800013a7983 */ /* 0x000f280000300800 */
[----:B------:R-:W4:Y:S01]  /*46f10*/  LDL.LU R59, [R1+0x25c] ;  /* 0x00025c00013b7983 */ /* 0x000f220000300800 */
[----:B--2---:R-:W-:-:S03]  /*46f20*/  IMAD R60, R60, 0x100, R3 ;  /* 0x000001003c3c7824 */ /* 0x004fc600078e0203 */
[----:B------:R-:W2:Y:S01]  /*46f30*/  LDL.LU R3, [R1+0x3208] ;  /* 0x0032080001037983 */ /* 0x000ea20000300800 */
[----:B---3--:R-:W-:Y:S01]  /*46f40*/  IMAD R61, R61, 0x100, R0 ;  /* 0x000001003d3d7824 */ /* 0x008fe200078e0200 */
[----:B----4-:R-:W-:Y:S02]  /*46f50*/  HMMA.16816.F32 R32, R32, R44, R36 ;  /* 0x0000002c2020723c */ /* 0x010fe40000001824 */
[----:B------:R-:W3:Y:S04]  /*46f60*/  LDL.LU.64 R38, [R1+0x3200] ;  /* 0x0032000001267983 */ /* 0x000ee80000300a00 */
[----:B------:R-:W4:Y:S04]  /*46f70*/  LDL.LU.64 R36, [R1+0x31f8] ;  /* 0x0031f80001247983 */ /* 0x000f280000300a00 */
[----:B------:R0:W-:Y:S04]  /*46f80*/  STL [R1+0x317c], R44 ;  /* 0x00317c2c01007387 */ /* 0x0001e80000100800 */
[----:B------:R-:W-:Y:S05]  /*46f90*/  STL [R1+0x3178], R45 ;  /* 0x0031782d01007387 */ /* 0x000fea0000100800 */
[----:B------:R1:W-:Y:S04]  /*46fa0*/  STL.64 [R1+0x470], R32 ;  /* 0x0004702001007387 */ /* 0x0003e80000100a00 */
[----:B------:R1:W-:Y:S04]  /*46fb0*/  STL.64 [R1+0x478], R34 ;  /* 0x0004782201007387 */ /* 0x0003e80000100a00 */
[----:B0-----:R-:W3:Y:S01]  /*46fc0*/  LDL.LU R44, [R1+0x430] ;  /* 0x00043000012c7983 */ /* 0x001ee20000300800 */
[----:B-1----:R-:W-:-:S03]  /*46fd0*/  F2FP.F16.E5M2.UNPACK_B R32, R46 ;  /* 0x0000002eff20723e */ /* 0x002fc600020004ff */
[----:B------:R-:W3:Y:S01]  /*46fe0*/  LDL.LU R45, [R1+0x434] ;  /* 0x00043400012d7983 */ /* 0x000ee20000300800 */
[----:B------:R-:W-:Y:S02]  /*46ff0*/  F2FP.F16.E5M2.UNPACK_B R33, R47 ;  /* 0x0000002fff21723e */ /* 0x000fe400020004ff */
[----:B------:R-:W-:Y:S01]  /*47000*/  F2FP.F16.E5M2.UNPACK_B R34, R60 ;  /* 0x0000003cff22723e */ /* 0x000fe200020004ff */
[----:B------:R-:W3:Y:S01]  /*47010*/  LDL.LU R46, [R1+0x438] ;  /* 0x00043800012e7983 */ /* 0x000ee20000300800 */
[----:B------:R-:W-:-:S03]  /*47020*/  F2FP.F16.E5M2.UNPACK_B R35, R61 ;  /* 0x0000003dff23723e */ /* 0x000fc600020004ff */
[----:B------:R-:W3:Y:S04]  /*47030*/  LDL.LU R47, [R1+0x43c] ;  /* 0x00043c00012f7983 */ /* 0x000ee80000300800 */
[----:B--2---:R-:W-:-:S15]  /*47040*/  HMMA.16816.F32 R4, R32, R2, R4 ;  /* 0x000000022004723c */ /* 0x004fde0000001804 */
[----:B------:R-:W-:-:S04]  /*47050*/  NOP ;  /* 0x0000000000007918 */ /* 0x000fc80000000000 */
[----:B------:R-:W-:Y:S04]  /*47060*/  STL.64 [R1+0x4a0], R4 ;  /* 0x0004a00401007387 */ /* 0x000fe80000100a00 */
[----:B------:R0:W-:Y:S04]  /*47070*/  STL.64 [R1+0x4a8], R6 ;  /* 0x0004a80601007387 */ /* 0x0001e80000100a00 */
[----:B0-----:R-:W2:Y:S04]  /*47080*/  LDL.LU.64 R6, [R1+0x31f0] ;  /* 0x0031f00001067983 */ /* 0x001ea80000300a00 */
[----:B------:R-:W3:Y:S04]  /*47090*/  LDL.LU.64 R4, [R1+0x31e8] ;  /* 0x0031e80001047983 */ /* 0x000ee80000300a00 */
[----:B------:R-:W-:Y:S01]  /*470a0*/  STL [R1+0x3180], R3 ;  /* 0x0031800301007387 */ /* 0x000fe20000100800 */
[C---:B--2---:R-:W-:Y:S08]  /*470b0*/  HMMA.16816.F32 R8, R32.reuse, R6, R8 ;  /* 0x000000062008723c */ /* 0x044ff00000001808 */
[----:B---3--:R-:W-:-:S15]  /*470c0*/  HMMA.16816.F32 R20, R32, R4, R20 ;  /* 0x000000042014723c */ /* 0x008fde0000001814 */
[----:B------:R-:W-:-:S04]  /*470d0*/  NOP ;  /* 0x0000000000007918 */ /* 0x000fc80000000000 */
[----:B------:R-:W-:Y:S04]  /*470e0*/  STL.64 [R1+0x490], R20 ;  /* 0x0004901401007387 */ /* 0x000fe80000100a00 */
[----:B------:R0:W-:Y:S04]  /*470f0*/  STL.64 [R1+0x498], R22 ;  /* 0x0004981601007387 */ /* 0x0001e80000100a00 */
[----:B0-----:R-:W2:Y:S04]  /*47100*/  LDL.LU.64 R22, [R1+0x31e0] ;  /* 0x0031e00001167983 */ /* 0x001ea80000300a00 */
[----:B------:R-:W3:Y:S04]  /*47110*/  LDL.LU.64 R20, [R1+0x31d8] ;  /* 0x0031d80001147983 */ /* 0x000ee80000300a00 */
[----:B------:R-:W-:Y:S04]  /*47120*/  STL.64 [R1+0x450], R8 ;  /* 0x0004500801007387 */ /* 0x000fe80000100a00 */
[----:B------:R0:W-:Y:S04]  /*47130*/  STL.64 [R1+0x458], R10 ;  /* 0x0004580a01007387 */ /* 0x0001e80000100a00 */
[----:B0-----:R-:W2:Y:S04]  /*47140*/  LDL.LU.64 R10, [R1+0x31d0] ;  /* 0x0031d000010a7983 */ /* 0x001ea80000300a00 */
[----:B------:R-:W3:Y:S04]  /*47150*/  LDL.LU.64 R8, [R1+0x31c8] ;  /* 0x0031c80001087983 */ /* 0x000ee80000300a00 */
[----:B------:R-:W-:Y:S04]  /*47160*/  STL.64 [R1+0x3170], R6 ;  /* 0x0031700601007387 */ /* 0x000fe80000100a00 */
[----:B------:R0:W-:Y:S04]  /*47170*/  STL.64 [R1+0x3168], R4 ;  /* 0x0031680401007387 */ /* 0x0001e80000100a00 */
[----:B0-----:R-:W4:Y:S04]  /*47180*/  LDL.LU R4, [R1+0x460] ;  /* 0x0004600001047983 */ /* 0x001f280000300800 */
[----:B------:R-:W4:Y:S04]  /*47190*/  LDL.LU R5, [R1+0x464] ;  /* 0x0004640001057983 */ /* 0x000f280000300800 */
[----:B------:R-:W4:Y:S04]  /*471a0*/  LDL.LU R6, [R1+0x468] ;  /* 0x0004680001067983 */ /* 0x000f280000300800 */
[----:B------:R-:W4:Y:S01]  /*471b0*/  LDL.LU R7, [R1+0x46c] ;  /* 0x00046c0001077983 */ /* 0x000f220000300800 */
        /* <DEDUP_REMOVED lines=9> */
[----:B0-----:R-:W4:Y:S04]  /*47250*/  LDL.LU.64 R14, [R1+0x31b0] ;  /* 0x0031b000010e7983 */ /* 0x001f280000300a00 */
[----:B------:R-:W2:Y:S04]  /*47260*/  LDL.LU.64 R12, [R1+0x31a8] ;  /* 0x0031a800010c7983 */ /* 0x000ea80000300a00 */
[----:B------:R-:W-:Y:S04]  /*47270*/  STL.64 [R1+0x3190], R10 ;  /* 0x0031900a01007387 */ /* 0x000fe80000100a00 */
[----:B------:R0:W-:Y:S04]  /*47280*/  STL.64 [R1+0x3188], R8 ;  /* 0x0031880801007387 */ /* 0x0001e80000100a00 */
[----:B0-----:R-:W2:Y:S04]  /*47290*/  LDL.LU R8, [R1+0x480] ;  /* 0x0004800001087983 */ /* 0x001ea80000300800 */
[----:B------:R-:W2:Y:S04]  /*472a0*/  LDL.LU R9, [R1+0x484] ;  /* 0x0004840001097983 */ /* 0x000ea80000300800 */
[----:B------:R-:W2:Y:S04]  /*472b0*/  LDL.LU R10, [R1+0x488] ;  /* 0x00048800010a7983 */ /* 0x000ea80000300800 */
[----:B------:R-:W2:Y:S01]  /*472c0*/  LDL.LU R11, [R1+0x48c] ;  /* 0x00048c00010b7983 */ /* 0x000ea20000300800 */
[C---:B----4-:R-:W-:Y:S03]  /*472d0*/  HMMA.16816.F32 R4, R32.reuse, R14, R4 ;  /* 0x0000000e2004723c */ /* 0x050fe60000001804 */
[----:B------:R-:W-:Y:S05]  /*472e0*/  STL.64 [R1+0x31a0], R14 ;  /* 0x0031a00e01007387 */ /* 0x000fea0000100a00 */
[----:B--2---:R-:W-:-:S15]  /*472f0*/  HMMA.16816.F32 R8, R32, R12, R8 ;  /* 0x0000000c2008723c */ /* 0x004fde0000001808 */
[----:B------:R-:W-:-:S04]  /*47300*/  NOP ;  /* 0x0000000000007918 */ /* 0x000fc80000000000 */
[----:B------:R-:W-:Y:S04]  /*47310*/  STL.64 [R1+0x3e0], R8 ;  /* 0x0003e00801007387 */ /* 0x000fe80000100a00 */
[----:B------:R-:W-:Y:S04]  /*47320*/  STL.64 [R1+0x3e8], R10 ;  /* 0x0003e80a01007387 */ /* 0x000fe80000100a00 */
[----:B------:R-:W-:Y:S04]  /*47330*/  STL.64 [R1+0x3198], R12 ;  /* 0x0031980c01007387 */ /* 0x000fe80000100a00 */
[----:B------:R-:W-:Y:S04]  /*47340*/  STL.64 [R1+0x3d0], R4 ;  /* 0x0003d00401007387 */ /* 0x000fe80000100a00 */
[----:B------:R3:W-:Y:S02]  /*47350*/  STL.64 [R1+0x3d8], R6 ;  /* 0x0003d80601007387 */ /* 0x0007e40000100a00 */
[C---:B---3--:R-:W-:Y:S08]  /*47360*/  HMMA.16816.F32 R4, R32.reuse, R16, R44 ;  /* 0x000000102004723c */ /* 0x048ff0000000182c */
[C---:B------:R-:W-:Y:S08]  /*47370*/  HMMA.16816.F32 R12, R32.reuse, R18, R28 ;  /* 0x00000012200c723c */ /* 0x040ff0000000181c */
[C---:B------:R-:W-:Y:S03]  /*47380*/  HMMA.16816.F32 R8, R32.reuse, R20, R24 ;  /* 0x000000142008723c */ /* 0x040fe60000001818 */
[----:B------:R-:W-:Y:S04]  /*47390*/  STL.64 [R1+0x3c0], R4 ;  /* 0x0003c00401007387 */ /* 0x000fe80000100a00 */
[----:B------:R0:W-:Y:S02]  /*473a0*/  STL.64 [R1+0x3c8], R6 ;  /* 0x0003c80601007387 */ /* 0x0001e40000100a00 */
[C---:B0-----:R-:W-:Y:S02]  /*473b0*/  HMMA.16816.F32 R4, R32.reuse, R22, R48 ;  /* 0x000000162004723c */ /* 0x041fe40000001830 */
[----:B------:R-:W-:Y:S04]  /*473c0*/  STL.64 [R1+0x3b0], R12 ;  /* 0x0003b00c01007387 */ /* 0x000fe80000100a00 */
[----:B------:R-:W-:Y:S04]  /*473d0*/  STL.64 [R1+0x3b8], R14 ;  /* 0x0003b80e01007387 */ /* 0x000fe80000100a00 */
[----:B------:R-:W-:Y:S04]  /*473e0*/  STL.64 [R1+0x3160], R22 ;  /* 0x0031601601007387 */ /* 0x000fe80000100a00 */
[----:B------:R-:W-:Y:S04]  /*473f0*/  STL.64 [R1+0x390], R8 ;  /* 0x0003900801007387 */ /* 0x000fe80000100a00 */
[----:B------:R0:W-:Y:S04]  /*47400*/  STL.64 [R1+0x398], R10 ;  /* 0x0003980a01007387 */ /* 0x0001e80000100a00 */
[----:B------:R-:W-:Y:S04]  /*47410*/  STL.64 [R1+0x3158], R20 ;  /* 0x0031581401007387 */ /* 0x000fe80000100a00 */
[----:B------:R-:W-:Y:S01]  /*47420*/  STL.64 [R1+0x380], R4 ;  /* 0x0003800401007387 */ /* 0x000fe20000100a00 */
[C---:B0-----:R-:W-:Y:S03]  /*47430*/  HMMA.16816.F32 R8, R32.reuse, R36, R52 ;  /* 0x000000242008723c */ /* 0x041fe60000001834 */
[----:B------:R0:W-:Y:S04]  /*47440*/  STL.64 [R1+0x388], R6 ;  /* 0x0003880601007387 */ /* 0x0001e80000100a00 */
[----:B------:R-:W2:Y:S01]  /*47450*/  LDL.LU R52, [R1+0x160] ;  /* 0x0001600001347983 */ /* 0x000ea20000300800 */
[C---:B0-----:R-:W-:Y:S11]  /*47460*/  HMMA.16816.F32 R4, R32.reuse, R38, R56 ;  /* 0x000000262004723c */ /* 0x041ff60000001838 */
[----:B------:R0:W-:Y:S04]  /*47470*/  STL.64 [R1+0x370], R8 ;  /* 0x0003700801007387 */ /* 0x0001e80000100a00 */
[----:B------:R1:W-:Y:S04]  /*47480*/  STL.64 [R1+0x378], R10 ;  /* 0x0003780a01007387 */ /* 0x0003e80000100a00 */
[----:B------:R3:W-:Y:S04]  /*47490*/  STL.64 [R1+0x350], R4 ;  /* 0x0003500401007387 */ /* 0x0007e80000100a00 */
[----:B------:R4:W-:Y:S04]  /*474a0*/  STL.64 [R1+0x358], R6 ;  /* 0x0003580601007387 */ /* 0x0009e80000100a00 */
        /* <DEDUP_REMOVED lines=11> */
[----:B0-----:R-:W2:Y:S04]  /*47560*/  LDL.LU R8, [R1+0x1f0] ;  /* 0x0001f00001087983 */ /* 0x001ea80000300800 */
[----:B------:R-:W2:Y:S04]  /*47570*/  LDL.LU R9, [R1+0x1f4] ;  /* 0x0001f40001097983 */ /* 0x000ea80000300800 */
        /* <DEDUP_REMOVED lines=14> */
[----:B---3--:R-:W3:Y:S04]  /*47660*/  LDL.LU R4, [R1+0xd0] ;  /* 0x0000d00001047983 */ /* 0x008ee80000300800 */
[----:B------:R-:W3:Y:S04]  /*47670*/  LDL.LU R5, [R1+0xd4] ;  /* 0x0000d40001057983 */ /* 0x000ee80000300800 */
[----:B----4-:R-:W3:Y:S04]  /*47680*/  LDL.LU R6, [R1+0xd8] ;  /* 0x0000d80001067983 */ /* 0x010ee80000300800 */
        /* <DEDUP_REMOVED lines=18> */
[----:B------:R-:W3:Y:S01]  /*477b0*/  LDL.LU R39, [R1+0x1bc] ;  /* 0x0001bc0001277983 */ /* 0x000ee20000300800 */
[C---:B--2---:R-:W-:Y:S08]  /*477c0*/  HMMA.16816.F32 R8, R32.reuse, R42, R8 ;  /* 0x0000002a2008723c */ /* 0x044ff00000001808 */
[----:B------:R-:W-:-:S15]  /*477d0*/  HMMA.16816.F32 R12, R32, R40, R12 ;  /* 0x00000028200c723c */ /* 0x000fde000000180c */
[----:B------:R-:W-:-:S04]  /*477e0*/  NOP ;  /* 0x0000000000007918 */ /* 0x000fc80000000000 */
[----:B------:R-:W-:Y:S04]  /*477f0*/  STL.64 [R1+0x340], R12 ;  /* 0x0003400c01007387 */ /* 0x000fe80000100a00 */
[----:B------:R0:W-:Y:S01]  /*47800*/  STL.64 [R1+0x348], R14 ;  /* 0x0003480e01007387 */ /* 0x0001e20000100a00 */
[----:B------:R-:W-:-:S03]  /*47810*/  IMAD R46, R46, 0x100, R3 ;  /* 0x000001002e2e7824 */ /* 0x000fc600078e0203 */
[----:B0-----:R-:W2:Y:S04]  /*47820*/  LDL.LU.64 R14, [R1+0x31a0] ;  /* 0x0031a000010e7983 */ /* 0x001ea80000300a00 */
[----:B------:R-:W2:Y:S04]  /*47830*/  LDL.LU.64 R12, [R1+0x3198] ;  /* 0x00319800010c7983 */ /* 0x000ea80000300a00 */
[----:B------:R-:W-:Y:S04]  /*47840*/  STL.64 [R1+0x330], R8 ;  /* 0x0003300801007387 */ /* 0x000fe80000100a00 */
[----:B------:R0:W-:Y:S01]  /*47850*/  STL.64 [R1+0x338], R10 ;  /* 0x0003380a01007387 */ /* 0x0001e20000100a00 */
[----:B------:R-:W-:-:S02]  /*47860*/  IMAD R47, R47, 0x100, R44 ;  /* 0x000001002f2f7824 */ /* 0x000fc400078e022c */
[----:B------:R-:W-:Y:S01]  /*47870*/  IMAD R60, R60, 0x100, R45 ;  /* 0x000001003c3c7824 */ /* 0x000fe200078e022d */
[----:B0-----:R-:W2:Y:S04]  /*47880*/  LDL.LU.64 R10, [R1+0x3190] ;  /* 0x00319000010a7983 */ /* 0x001ea80000300a00 */
[----:B------:R-:W4:Y:S04]  /*47890*/  LDL.LU.64 R8, [R1+0x3188] ;  /* 0x0031880001087983 */ /* 0x000f280000300a00 */
[----:B------:R-:W-:Y:S04]  /*478a0*/  STL.64 [R1+0x3120], R42 ;  /* 0x0031202a01007387 */ /* 0x000fe80000100a00 */
[----:B------:R0:W-:Y:S04]  /*478b0*/  STL.64 [R1+0x3118], R40 ;  /* 0x0031182801007387 */ /* 0x0001e80000100a00 */
[----:B0-----:R-:W2:Y:S04]  /*478c0*/  LDL.LU R40, [R1+0x1c0] ;  /* 0x0001c00001287983 */ /* 0x001ea80000300800 */
[----:B------:R-:W2:Y:S04]  /*478d0*/  LDL.LU R41, [R1+0x1c4] ;  /* 0x0001c40001297983 */ /* 0x000ea80000300800 */
[----:B------:R-:W2:Y:S04]  /*478e0*/  LDL.LU R42, [R1+0x1c8] ;  /* 0x0001c800012a7983 */ /* 0x000ea80000300800 */
[----:B------:R-:W2:Y:S04]  /*478f0*/  LDL.LU R43, [R1+0x1cc] ;  /* 0x0001cc00012b7983 */ /* 0x000ea80000300800 */
[----:B------:R-:W2:Y:S04]  /*47900*/  LDL.LU R3, [R1+0x3180] ;  /* 0x0031800001037983 */ /* 0x000ea80000300800 */
[----:B------:R-:W3:Y:S04]  /*47910*/  LDL.LU R44, [R1+0x317c] ;  /* 0x00317c00012c7983 */ /* 0x000ee80000300800 */
[----:B------:R-:W3:Y:S01]  /*47920*/  LDL.LU R45, [R1+0x3178] ;  /* 0x00317800012d7983 */ /* 0x000ee20000300800 */
[----:B------:R-:W-:Y:S01]  /*47930*/  IMAD R61, R0, 0x100, R61 ;  /* 0x00000100003d7824 */ /* 0x000fe200078e023d */
[----:B---3--:R-:W-:Y:S02]  /*47940*/  HMMA.16816.F32 R32, R32, R44, R4 ;  /* 0x0000002c2020723c */ /* 0x008fe40000001804 */
[----:B------:R-:W3:Y:S04]  /*47950*/  LDL.LU.64 R6, [R1+0x3170] ;  /* 0x0031700001067983 */ /* 0x000ee80000300a00 */
[----:B------:R-:W4:Y:S04]  /*47960*/  LDL.LU.64 R4, [R1+0x3168] ;  /* 0x0031680001047983 */ /* 0x000f280000300a00 */
[----:B------:R-:W-:Y:S04]  /*47970*/  STL [R1+0x30f0], R44 ;  /* 0x0030f02c01007387 */ /* 0x000fe80000100800 */
[----:B------:R-:W-:Y:S05]  /*47980*/  STL [R1+0x30ec], R45 ;  /* 0x0030ec2d01007387 */ /* 0x000fea0000100800 */
[----:B------:R0:W-:Y:S04]  /*47990*/  STL.64 [R1+0x310], R32 ;  /* 0x0003102001007387 */ /* 0x0001e80000100a00 */
[----:B------:R1:W-:Y:S01]  /*479a0*/  STL.64 [R1+0x318], R34 ;  /* 0x0003182201007387 */ /* 0x0003e20000100a00 */
[----:B0-----:R-:W-:-:S02]  /*479b0*/  F2FP.F16.E5M2.UNPACK_B R32, R46 ;  /* 0x0000002eff20723e */ /* 0x001fc400020004ff */
[----:B------:R-:W-:Y:S02]  /*479c0*/  F2FP.F16.E5M2.UNPACK_B R33, R47 ;  /* 0x0000002fff21723e */ /* 0x000fe400020004ff */
[----:B-1----:R-:W-:Y:S02]  /*479d0*/  F2FP.F16.E5M2.UNPACK_B R34, R60 ;  /* 0x0000003cff22723e */ /* 0x002fe400020004ff */
[----:B------:R-:W-:-:S07]  /*479e0*/  F2FP.F16.E5M2.UNPACK_B R35, R61 ;  /* 0x0000003dff23723e */ /* 0x000fce00020004ff */
[----:B--2---:R-:W-:Y:S01]  /*479f0*/  HMMA.16816.F32 R40, R32, R2, R40 ;  /* 0x000000022028723c */ /* 0x004fe20000001828 */
[----:B------:R-:W-:-:S15]  /*47a00*/  STL [R1+0x30f4], R3 ;  /* 0x0030f40301007387 */ /* 0x000fde0000100800 */
[----:B------:R-:W-:-:S03]  /*47a10*/  NOP ;  /* 0x0000000000007918 */ /* 0x000fc60000000000 */
[----:B------:R-:W-:Y:S04]  /*47a20*/  STL.64 [R1+0x300], R40 ;  /* 0x0003002801007387 */ /* 0x000fe80000100a00 */
[----:B------:R-:W-:Y:S01]  /*47a30*/  STL.64 [R1+0x308], R42 ;  /* 0x0003082a01007387 */ /* 0x000fe20000100a00 */
[C---:B---3--:R-:W-:Y:S08]  /*47a40*/  HMMA.16816.F32 R20, R32.reuse, R6, R20 ;  /* 0x000000062014723c */ /* 0x048ff00000001814 */
[----:B----4-:R-:W-:Y:S01]  /*47a50*/  HMMA.16816.F32 R36, R32, R4, R36 ;  /* 0x000000042024723c */ /* 0x010fe20000001824 */
[----:B------:R-:W-:-:S15]  /*47a60*/  STL.64 [R1+0x30d0], R6 ;  /* 0x0030d00601007387 */ /* 0x000fde0000100a00 */
[----:B------:R-:W-:-:S03]  /*47a70*/  NOP ;  /* 0x0000000000007918 */ /* 0x000fc60000000000 */
[----:B------:R-:W-:Y:S04]  /*47a80*/  STL.64 [R1+0x2f0], R36 ;  /* 0x0002f02401007387 */ /* 0x000fe80000100a00 */
[----:B------:R-:W-:Y:S04]  /*47a90*/  STL.64 [R1+0x2f8], R38 ;  /* 0x0002f82601007387 */ /* 0x000fe80000100a00 */
[----:B------:R0:W-:Y:S04]  /*47aa0*/  STL.64 [R1+0x30c8], R4 ;  /* 0x0030c80401007387 */ /* 0x0001e80000100a00 */
[----:B------:R-:W-:Y:S04]  /*47ab0*/  STL.64 [R1+0x2d0], R20 ;  /* 0x0002d01401007387 */ /* 0x000fe80000100a00 */
[----:B------:R1:W-:Y:S01]  /*47ac0*/  STL.64 [R1+0x2d8], R22 ;  /* 0x0002d81601007387 */ /* 0x0003e20000100a00 */
[C---:B0-----:R-:W-:Y:S08]  /*47ad0*/  HMMA.16816.F32 R4, R32.reuse, R10, R24 ;  /* 0x0000000a2004723c */ /* 0x041ff00000001818 */
[----:B-1----:R-:W-:Y:S01]  /*47ae0*/  HMMA.16816.F32 R20, R32, R8, R28 ;  /* 0x000000082014723c */ /* 0x002fe2000000181c */
        /* <DEDUP_REMOVED lines=8> */
[C---:B-1----:R-:W-:Y:S01]  /*47b70*/  HMMA.16816.F32 R4, R32.reuse, R14, R52 ;  /* 0x0000000e2004723c */ /* 0x042fe20000001834 */
[----:B------:R-:W-:Y:S10]  /*47b80*/  STL.64 [R1+0x30e0], R14 ;  /* 0x0030e00e01007387 */ /* 0x000ff40000100a00 */
[----:B------:R-:W-:Y:S04]  /*47b90*/  STL.64 [R1+0x290], R8 ;  /* 0x0002900801007387 */ /* 0x000fe80000100a00 */
[----:B------:R-:W-:Y:S04]  /*47ba0*/  STL.64 [R1+0x298], R10 ;  /* 0x0002980a01007387 */ /* 0x000fe80000100a00 */
[----:B------:R-:W-:Y:S04]  /*47bb0*/  STL.64 [R1+0x30d8], R12 ;  /* 0x0030d80c01007387 */ /* 0x000fe80000100a00 */
[----:B------:R-:W-:Y:S04]  /*47bc0*/  STL.64 [R1+0x270], R4 ;  /* 0x0002700401007387 */ /* 0x000fe80000100a00 */
[----:B------:R0:W-:Y:S04]  /*47bd0*/  STL.64 [R1+0x278], R6 ;  /* 0x0002780601007387 */ /* 0x0001e80000100a00 */
[----:B------:R-:W2:Y:S01]  /*47be0*/  LDL.LU R48, [R1+0x70] ;  /* 0x0000700001307983 */ /* 0x000ea20000300800 */
[----:B0-----:R-:W-:-:S15]  /*47bf0*/  HMMA.16816.F32 R4, R32, R16, R56 ;  /* 0x000000102004723c */ /* 0x001fde0000001838 */
[----:B------:R-:W-:-:S04]  /*47c00*/  NOP ;  /* 0x0000000000007918 */ /* 0x000fc80000000000 */
[----:B------:R-:W-:Y:S04]  /*47c10*/  STL.64 [R1+0x250], R4 ;  /* 0x0002500401007387 */ /* 0x000fe80000100a00 */
[----:B------:R-:W-:Y:S04]  /*47c20*/  STL.64 [R1+0x258], R6 ;  /* 0x0002580601007387 */ /* 0x000fe80000100a00 */
[----:B------:R-:W2:Y:S04]  /*47c30*/  LDL.LU R49, [R1+0x74] ;  /* 0x0000740001317983 */ /* 0x000ea80000300800 */
[----:B------:R-:W3:Y:S04]  /*47c40*/  LDL.LU R50, [R1+0x78] ;  /* 0x0000780001327983 */ /* 0x000ee80000300800 */
[----:B------:R-:W3:Y:S04]  /*47c50*/  LDL.LU R51, [R1+0x7c] ;  /* 0x00007c0001337983 */ /* 0x000ee80000300800 */
[----:B---3--:R-:W-:Y:S04]  /*47c60*/  STL.64 [R1+0x3100], R50 ;  /* 0x0031003201007387 */ /* 0x008fe80000100a00 */
[----:B--2---:R0:W-:Y:S04]  /*47c70*/  STL.64 [R1+0x30f8], R48 ;  /* 0x0030f83001007387 */ /* 0x0041e80000100a00 */
        /* <DEDUP_REMOVED lines=12> */
[----:B0-----:R-:W3:Y:S04]  /*47d40*/  LDL.LU R48, [R1+0xe0] ;  /* 0x0000e00001307983 */ /* 0x001ee80000300800 */
[----:B------:R-:W3:Y:S04]  /*47d50*/  LDL.LU R49, [R1+0xe4] ;  /* 0x0000e40001317983 */ /* 0x000ee80000300800 */
[----:B------:R-:W4:Y:S04]  /*47d60*/  LDL.LU R50, [R1+0xe8] ;  /* 0x0000e80001327983 */ /* 0x000f280000300800 */
[----:B------:R-:W4:Y:S04]  /*47d70*/  LDL.LU R51, [R1+0xec] ;  /* 0x0000ec0001337983 */ /* 0x000f280000300800 */
[----:B----4-:R-:W-:Y:S04]  /*47d80*/  STL.64 [R1+0x3150], R50 ;  /* 0x0031503201007387 */ /* 0x010fe80000100a00 */
[----:B---3--:R0:W-:Y:S04]  /*47d90*/  STL.64 [R1+0x3148], R48 ;  /* 0x0031483001007387 */ /* 0x0081e80000100a00 */
[----:B-1----:R-:W3:Y:S04]  /*47da0*/  LDL.LU R8, [R1+0xf0] ;  /* 0x0000f00001087983 */ /* 0x002ee80000300800 */
[----:B------:R-:W3:Y:S04]  /*47db0*/  LDL.LU R9, [R1+0xf4] ;  /* 0x0000f40001097983 */ /* 0x000ee80000300800 */
[----:B------:R-:W3:Y:S04]  /*47dc0*/  LDL.LU R10, [R1+0xf8] ;  /* 0x0000f800010a7983 */ /* 0x000ee80000300800 */
[----:B------:R-:W3:Y:S04]  /*47dd0*/  LDL.LU R11, [R1+0xfc] ;  /* 0x0000fc00010b7983 */ /* 0x000ee80000300800 */
[----:B------:R-:W4:Y:S04]  /*47de0*/  LDL.LU R40, [R1+0x100] ;  /* 0x0001000001287983 */ /* 0x000f280000300800 */
[----:B------:R-:W4:Y:S04]  /*47df0*/  LDL.LU R41, [R1+0x104] ;  /* 0x0001040001297983 */ /* 0x000f280000300800 */
[----:B------:R-:W4:Y:S04]  /*47e00*/  LDL.LU R42, [R1+0x108] ;  /* 0x00010800012a7983 */ /* 0x000f280000300800 */
[----:B------:R-:W4:Y:S04]  /*47e10*/  LDL.LU R43, [R1+0x10c] ;  /* 0x00010c00012b7983 */ /* 0x000f280000300800 */
[----:B--2---:R-:W2:Y:S04]  /*47e20*/  LDL.LU R12, [R1+0x110] ;  /* 0x00011000010c7983 */ /* 0x004ea80000300800 */
[----:B------:R-:W2:Y:S04]  /*47e30*/  LDL.LU R13, [R1+0x114] ;  /* 0x00011400010d7983 */ /* 0x000ea80000300800 */
[----:B------:R-:W2:Y:S04]  /*47e40*/  LDL.LU R14, [R1+0x118] ;  /* 0x00011800010e7983 */ /* 0x000ea80000300800 */
[----:B------:R-:W2:Y:S04]  /*47e50*/  LDL.LU R15, [R1+0x11c] ;  /* 0x00011c00010f7983 */ /* 0x000ea80000300800 */
[----:B0-----:R-:W2:Y:S04]  /*47e60*/  LDL.LU R48, [R1+0x130] ;  /* 0x0001300001307983 */ /* 0x001ea80000300800 */
[----:B------:R-:W2:Y:S04]  /*47e70*/  LDL.LU R49, [R1+0x134] ;  /* 0x0001340001317983 */ /* 0x000ea80000300800 */
[----:B------:R-:W2:Y:S04]  /*47e80*/  LDL.LU R50, [R1+0x138] ;  /* 0x0001380001327983 */ /* 0x000ea80000300800 */
[----:B------:R-:W2:Y:S04]  /*47e90*/  LDL.LU R51, [R1+0x13c] ;  /* 0x00013c0001337983 */ /* 0x000ea80000300800 */
        /* <DEDUP_REMOVED lines=40> */
[----:B0-----:R-:W3:Y:S04]  /*48120*/  LDL.LU.64 R22, [R1+0x3160] ;  /* 0x0031600001167983 */ /* 0x001ee80000300a00 */
[----:B------:R-:W2:Y:S01]  /*48130*/  LDL.LU.64 R20, [R1+0x3158] ;  /* 0x0031580001147983 */ /* 0x000ea20000300a00 */
[C---:B---3--:R-:W-:Y:S08]  /*48140*/  HMMA.16816.F32 R36, R32.reuse, R22, R36 ;  /* 0x000000162024723c */ /* 0x048ff00000001824 */
[----:B--2---:R-:W-:-:S15]  /*48150*/  HMMA.16816.F32 R48, R32, R20, R48 ;  /* 0x000000142030723c */ /* 0x004fde0000001830 */
[----:B------:R-:W-:-:S04]  /*48160*/  NOP ;  /* 0x0000000000007918 */ /* 0x000fc80000000000 */
[----:B------:R-:W-:Y:S04]  /*48170*/  STL.64 [R1+0x220], R48 ;  /* 0x0002203001007387 */ /* 0x000fe80000100a00 */
[----:B------:R0:W-:Y:S04]  /*48180*/  STL.64 [R1+0x228], R50 ;  /* 0x0002283201007387 */ /* 0x0001e80000100a00 */
[----:B0-----:R-:W2:Y:S04]  /*48190*/  LDL.LU.64 R50, [R1+0x3150] ;  /* 0x0031500001327983 */ /* 0x001ea80000300a00 */
[----:B------:R-:W2:Y:S04]  /*481a0*/  LDL.LU.64 R48, [R1+0x3148] ;  /* 0x0031480001307983 */ /* 0x000ea80000300a00 */
[----:B------:R-:W-:Y:S04]  /*481b0*/  STL.64 [R1+0x1f0], R36 ;  /* 0x0001f02401007387 */ /* 0x000fe80000100a00 */
[----:B------:R0:W-:Y:S04]  /*481c0*/  STL.64 [R1+0x1f8], R38 ;  /* 0x0001f82601007387 */ /* 0x0001e80000100a00 */
[----:B0-----:R-:W4:Y:S04]  /*481d0*/  LDL.LU.64 R38, [R1+0x3140] ;  /* 0x0031400001267983 */ /* 0x001f280000300a00 */
[----:B------:R-:W3:Y:S01]  /*481e0*/  LDL.LU.64 R36, [R1+0x3138] ;  /* 0x0031380001247983 */ /* 0x000ee20000300a00 */
[C---:B----4-:R-:W-:Y:S08]  /*481f0*/  HMMA.16816.F32 R40, R32.reuse, R38, R40 ;  /* 0x000000262028723c */ /* 0x050ff00000001828 */
[----:B---3--:R-:W-:-:S15]  /*48200*/  HMMA.16816.F32 R12, R32, R36, R12 ;  /* 0x00000024200c723c */ /* 0x008fde000000180c */
[----:B------:R-:W-:-:S04]  /*48210*/  NOP ;  /* 0x0000000000007918 */ /* 0x000fc80000000000 */
[----:B------:R-:W-:Y:S04]  /*48220*/  STL.64 [R1+0x1c0], R12 ;  /* 0x0001c00c01007387 */ /* 0x000fe80000100a00 */
[----:B------:R0:W-:Y:S04]  /*48230*/  STL.64 [R1+0x1c8], R14 ;  /* 0x0001c80e01007387 */ /* 0x0001e80000100a00 */
[----:B0-----:R-:W3:Y:S04]  /*48240*/  LDL.LU.64 R14, [R1+0x3130] ;  /* 0x00313000010e7983 */ /* 0x001ee80000300a00 */
[----:B------:R-:W3:Y:S04]  /*48250*/  LDL.LU.64 R12, [R1+0x3128] ;  /* 0x00312800010c7983 */ /* 0x000ee80000300a00 */
[----:B------:R-:W-:Y:S04]  /*48260*/  STL.64 [R1+0x1b0], R40 ;  /* 0x0001b02801007387 */ /* 0x000fe80000100a00 */
[----:B------:R0:W-:Y:S04]  /*48270*/  STL.64 [R1+0x1b8], R42 ;  /* 0x0001b82a01007387 */ /* 0x0001e80000100a00 */
[----:B0-----:R-:W2:Y:S04]  /*48280*/  LDL.LU.64 R42, [R1+0x3120] ;  /* 0x00312000012a7983 */ /* 0x001ea80000300a00 */
[----:B------:R-:W4:Y:S01]  /*48290*/  LDL.LU.64 R40, [R1+0x3118] ;  /* 0x0031180001287983 */ /* 0x000f220000300a00 */
[----:B------:R-:W-:-:S02]  /*482a0*/  IMAD R46, R46, 0x100, R3 ;  /* 0x000001002e2e7824 */ /* 0x000fc400078e0203 */
[----:B------:R-:W-:Y:S02]  /*482b0*/  IMAD R47, R47, 0x100, R44 ;  /* 0x000001002f2f7824 */ /* 0x000fe400078e022c */
[----:B------:R-:W-:Y:S01]  /*482c0*/  IMAD R60, R60, 0x100, R45 ;  /* 0x000001003c3c7824 */ /* 0x000fe200078e022d */
[C---:B--2---:R-:W-:Y:S08]  /*482d0*/  HMMA.16816.F32 R48, R32.reuse, R42, R48 ;  /* 0x0000002a2030723c */ /* 0x044ff00000001830 */
[----:B----4-:R-:W-:-:S15]  /*482e0*/  HMMA.16816.F32 R8, R32, R40, R8 ;  /* 0x000000282008723c */ /* 0x010fde0000001808 */
        /* <DEDUP_REMOVED lines=8> */
[----:B------:R-:W4:Y:S04]  /*48370*/  LDL.LU.64 R48, [R1+0x30f8] ;  /* 0x0030f80001307983 */ /* 0x000f280000300a00 */
[----:B------:R-:W2:Y:S04]  /*48380*/  LDL.LU R3, [R1+0x30f4] ;  /* 0x0030f40001037983 */ /* 0x000ea80000300800 */
[----:B------:R-:W3:Y:S04]  /*48390*/  LDL.LU R44, [R1+0x30f0] ;  /* 0x0030f000012c7983 */ /* 0x000ee80000300800 */
[----:B------:R-:W3:Y:S01]  /*483a0*/  LDL.LU R45, [R1+0x30ec] ;  /* 0x0030ec00012d7983 */ /* 0x000ee20000300800 */
[----:B------:R-:W-:-:S03]  /*483b0*/  IMAD R61, R61, 0x100, R0 ;  /* 0x000001003d3d7824 */ /* 0x000fc600078e0200 */
[----:B------:R-:W2:Y:S01]  /*483c0*/  LDL.LU R0, [R1+0x30e8] ;  /* 0x0030e80001007983 */ /* 0x000ea20000300800 */
[----:B---3--:R-:W-:Y:S03]  /*483d0*/  HMMA.16816.F32 R32, R32, R44, R12 ;  /* 0x0000002c2020723c */ /* 0x008fe6000000180c */
[----:B------:R-:W3:Y:S04]  /*483e0*/  LDL.LU.64 R14, [R1+0x30e0] ;  /* 0x0030e000010e7983 */ /* 0x000ee80000300a00 */
[----:B------:R-:W3:-:S12]  /*483f0*/  LDL.LU.64 R12, [R1+0x30d8] ;  /* 0x0030d800010c7983 */ /* 0x000ed80000300a00 */
[----:B------:R0:W-:Y:S04]  /*48400*/  STL.64 [R1+0x170], R32 ;  /* 0x0001702001007387 */ /* 0x0001e80000100a00 */
[----:B------:R1:W-:Y:S01]  /*48410*/  STL.64 [R1+0x178], R34 ;  /* 0x0001782201007387 */ /* 0x0003e20000100a00 */
[----:B0-----:R-:W-:Y:S02]  /*48420*/  F2FP.F16.E5M2.UNPACK_B R32, R46 ;  /* 0x0000002eff20723e */ /* 0x001fe400020004ff */
[----:B------:R-:W-:Y:S02]  /*48430*/  F2FP.F16.E5M2.UNPACK_B R33, R47 ;  /* 0x0000002fff21723e */ /* 0x000fe400020004ff */
[----:B-1----:R-:W-:Y:S02]  /*48440*/  F2FP.F16.E5M2.UNPACK_B R34, R60 ;  /* 0x0000003cff22723e */ /* 0x002fe400020004ff */
[----:B------:R-:W-:-:S07]  /*48450*/  F2FP.F16.E5M2.UNPACK_B R35, R61 ;  /* 0x0000003dff23723e */ /* 0x000fce00020004ff */
[----:B--2---:R-:W-:-:S15]  /*48460*/  HMMA.16816.F32 R4, R32, R2, R4 ;  /* 0x000000022004723c */ /* 0x004fde0000001804 */
[----:B------:R-:W-:-:S04]  /*48470*/  NOP ;  /* 0x0000000000007918 */ /* 0x000fc80000000000 */
[----:B------:R-:W-:Y:S04]  /*48480*/  STL.64 [R1+0x140], R4 ;  /* 0x0001400401007387 */ /* 0x000fe80000100a00 */
[----:B------:R0:W-:Y:S04]  /*48490*/  STL.64 [R1+0x148], R6 ;  /* 0x0001480601007387 */ /* 0x0001e80000100a00 */
[----:B0-----:R-:W2:Y:S04]  /*484a0*/  LDL.LU.64 R6, [R1+0x30d0] ;  /* 0x0030d00001067983 */ /* 0x001ea80000300a00 */
[----:B------:R-:W2:Y:S02]  /*484b0*/  LDL.LU.64 R4, [R1+0x30c8] ;  /* 0x0030c80001047983 */ /* 0x000ea40000300a00 */
[----:B--2---:R-:W-:-:S15]  /*484c0*/  HMMA.16816.F32 R8, R32, R4, R8 ;  /* 0x000000042008723c */ /* 0x004fde0000001808 */
[----:B------:R-:W-:-:S04]  /*484d0*/  NOP ;  /* 0x0000000000007918 */ /* 0x000fc80000000000 */
[----:B------:R-:W-:Y:S04]  /*484e0*/  STL.64 [R1+0x130], R8 ;  /* 0x0001300801007387 */ /* 0x000fe80000100a00 */
[----:B------:R0:W-:Y:S04]  /*484f0*/  STL.64 [R1+0x138], R10 ;  /* 0x0001380a01007387 */ /* 0x0001e80000100a00 */
[----:B0-----:R-:W4:Y:S04]  /*48500*/  LDL.LU.64 R10, [R1+0x30c0] ;  /* 0x0030c000010a7983 */ /* 0x001f280000300a00 */
[----:B------:R-:W2:Y:S01]  /*48510*/  LDL.LU.64 R8, [R1+0x30b8] ;  /* 0x0030b80001087983 */ /* 0x000ea20000300a00 */
[C---:B------:R-:W-:Y:S03]  /*48520*/  HMMA.16816.F32 R4, R32.reuse, R6, R24 ;  /* 0x000000062004723c */ /* 0x040fe60000001818 */
[----:B------:R-:W4:Y:S04]  /*48530*/  LDL.LU.64 R26, [R1+0x30b0] ;  /* 0x0030b000011a7983 */ /* 0x000f280000300a00 */
[----:B------:R-:W4:Y:S01]  /*48540*/  LDL.LU.64 R24, [R1+0x30a8] ;  /* 0x0030a80001187983 */ /* 0x000f220000300a00 */
[C---:B---3--:R-:W-:Y:S11]  /*48550*/  HMMA.16816.F32 R52, R32.reuse, R12, R52 ;  /* 0x0000000c2034723c */ /* 0x048ff60000001834 */
[----:B------:R0:W-:Y:S04]  /*48560*/  STL.64 [R1+0x120], R4 ;  /* 0x0001200401007387 */ /* 0x0001e80000100a00 */
[----:B------:R1:W-:Y:S04]  /*48570*/  STL.64 [R1+0x128], R6 ;  /* 0x0001280601007387 */ /* 0x0003e80000100a00 */
[----:B0-----:R-:W3:Y:S04]  /*48580*/  LDL.LU R4, [R1] ;  /* 0x0000000001047983 */ /* 0x001ee80000300800 */
[----:B------:R-:W3:Y:S04]  /*48590*/  LDL.LU R5, [R1+0x4] ;  /* 0x0000040001057983 */ /* 0x000ee80000300800 */
[----:B-1----:R-:W3:Y:S04]  /*485a0*/  LDL.LU R6, [R1+0x8] ;  /* 0x0000080001067983 */ /* 0x002ee80000300800 */
[----:B------:R-:W3:Y:S01]  /*485b0*/  LDL.LU R7, [R1+0xc] ;  /* 0x00000c0001077983 */ /* 0x000ee20000300800 */
[C---:B------:R-:W-:Y:S08]  /*485c0*/  HMMA.16816.F32 R12, R32.reuse, R14, R56 ;  /* 0x0000000e200c723c */ /* 0x040ff00000001838 */
[C---:B--2---:R-:W-:Y:S08]  /*485d0*/  HMMA.16816.F32 R28, R32.reuse, R8, R28 ;  /* 0x00000008201c723c */ /* 0x044ff0000000181c */
[C---:B----4-:R-:W-:Y:S11]  /*485e0*/  HMMA.16816.F32 R8, R32.reuse, R10, R48 ;  /* 0x0000000a2008723c */ /* 0x050ff60000001830 */
[----:B------:R-:W-:Y:S04]  /*485f0*/  STL.64 [R1+0x100], R28 ;  /* 0x0001001c01007387 */ /* 0x000fe80000100a00 */
[----:B------:R0:W-:Y:S04]  /*48600*/  STL.64 [R1+0x108], R30 ;  /* 0x0001081e01007387 */ /* 0x0001e80000100a00 */
[----:B0-----:R-:W2:Y:S04]  /*48610*/  LDL.LU.64 R30, [R1+0x30a0] ;  /* 0x0030a000011e7983 */ /* 0x001ea80000300a00 */
[----:B------:R-:W4:Y:S04]  /*48620*/  LDL.LU.64 R28, [R1+0x3098] ;  /* 0x00309800011c7983 */ /* 0x000f280000300a00 */
[----:B------:R-:W2:Y:S04]  /*48630*/  LDL.LU.64 R50, [R1+0x3090] ;  /* 0x0030900001327983 */ /* 0x000ea80000300a00 */
[----:B------:R-:W2:Y:S04]  /*48640*/  LDL.LU.64 R48, [R1+0x3088] ;  /* 0x0030880001307983 */ /* 0x000ea80000300a00 */
[----:B------:R0:W-:Y:S04]  /*48650*/  STL.64 [R1+0xe0], R8 ;  /* 0x0000e00801007387 */ /* 0x0001e80000100a00 */
[----:B------:R1:W-:Y:S04]  /*48660*/  STL.64 [R1+0xe8], R10 ;  /* 0x0000e80a01007387 */ /* 0x0003e80000100a00 */
[----:B0-----:R-:W2:Y:S04]  /*48670*/  LDL.LU R8, [R1+0x10] ;  /* 0x0000100001087983 */ /* 0x001ea80000300800 */
[----:B------:R-:W2:Y:S04]  /*48680*/  LDL.LU R9, [R1+0x14] ;  /* 0x0000140001097983 */ /* 0x000ea80000300800 */
[----:B-1----:R-:W2:Y:S04]  /*48690*/  LDL.LU R10, [R1+0x18] ;  /* 0x00001800010a7983 */ /* 0x002ea80000300800 */
[----:B------:R-:W-:Y:S04]  /*486a0*/  STL.64 [R1+0xd0], R52 ;  /* 0x0000d03401007387 */ /* 0x000fe80000100a00 */
[----:B------:R0:W-:Y:S04]  /*486b0*/  STL.64 [R1+0xd8], R54 ;  /* 0x0000d83601007387 */ /* 0x0001e80000100a00 */
[----:B0-----:R-:W4:Y:S04]  /*486c0*/  LDL.LU.64 R54, [R1+0x3080] ;  /* 0x0030800001367983 */ /* 0x001f280000300a00 */
[----:B------:R-:W4:Y:S04]  /*486d0*/  LDL.LU.64 R52, [R1+0x3078] ;  /* 0x0030780001347983 */ /* 0x000f280000300a00 */
[----:B------:R-:W4:Y:S04]  /*486e0*/  LDL.LU.64 R58, [R1+0x3070] ;  /* 0x00307000013a7983 */ /* 0x000f280000300a00 */
[----:B------:R-:W4:Y:S01]  /*486f0*/  LDL.LU.64 R56, [R1+0x3068] ;  /* 0x0030680001387983 */ /* 0x000f220000300a00 */
[----:B------:R-:W-:Y:S01]  /*48700*/  IMAD.MOV.U32 R11, RZ, RZ, R0 ;  /* 0x000000ffff0b7224 */ /* 0x000fe200078e0000 */
[----:B---3--:R-:W-:Y:S02]  /*48710*/  HMMA.16816.F32 R4, R32, R18, R4 ;  /* 0x000000122004723c */ /* 0x008fe40000001804 */
[----:B------:R-:W-:Y:S04]  /*48720*/  STL.64 [R1+0xb0], R12 ;  /* 0x0000b00c01007387 */ /* 0x000fe80000100a00 */
[----:B------:R4:W-:-:S13]  /*48730*/  STL.64 [R1+0xb8], R14 ;  /* 0x0000b80e01007387 */ /* 0x0009da0000100a00 */
[----:B------:R-:W-:Y:S01]  /*48740*/  STL.64 [R1+0x80], R4 ;  /* 0x0000800401007387 */ /* 0x000fe20000100a00 */
[----:B------:R-:W-:Y:S01]  /*48750*/  IMAD.MOV.U32 R0, RZ, RZ, R7 ;  /* 0x000000ffff007224 */ /* 0x000fe200078e0007 */
[----:B--2---:R-:W-:-:S15]  /*48760*/  HMMA.16816.F32 R8, R32, R16, R8 ;  /* 0x000000102008723c */ /* 0x004fde0000001808 */
[----:B------:R-:W-:-:S04]  /*48770*/  NOP ;  /* 0x0000000000007918 */ /* 0x000fc80000000000 */
[----:B------:R-:W-:Y:S04]  /*48780*/  STL.64 [R1+0xa0], R8 ;  /* 0x0000a00801007387 */ /* 0x000fe80000100a00 */
[----:B------:R0:W-:Y:S04]  /*48790*/  STL.64 [R1+0xa8], R10 ;  /* 0x0000a80a01007387 */ /* 0x0001e80000100a00 */
[----:B------:R1:W-:Y:S01]  /*487a0*/  STL [R1+0x88], R6 ;  /* 0x0000880601007387 */ /* 0x0003e20000100800 */
[C---:B----4-:R-:W-:Y:S08]  /*487b0*/  HMMA.16816.F32 R12, R32.reuse, R20, R56 ;  /* 0x00000014200c723c */ /* 0x050ff00000001838 */
[C---:B0-----:R-:W-:Y:S08]  /*487c0*/  HMMA.16816.F32 R8, R32.reuse, R22, R52 ;  /* 0x000000162008723c */ /* 0x041ff00000001834 */
[----:B-1----:R-:W-:Y:S03]  /*487d0*/  HMMA.16816.F32 R4, R32, R36, R48 ;  /* 0x000000242004723c */ /* 0x002fe60000001830 */
[----:B------:R0:W-:Y:S04]  /*487e0*/  STL.64 [R1+0x60], R12 ;  /* 0x0000600c01007387 */ /* 0x0001e80000100a00 */
[----:B------:R1:W-:Y:S04]  /*487f0*/  STL.64 [R1+0x68], R14 ;  /* 0x0000680e01007387 */ /* 0x0003e80000100a00 */
[----:B------:R-:W2:Y:S04]  /*48800*/  LDL.LU R52, [R1+0x30] ;  /* 0x0000300001347983 */ /* 0x000ea80000300800 */
[----:B------:R-:W-:Y:S04]  /*48810*/  STL.64 [R1+0x50], R8 ;  /* 0x0000500801007387 */ /* 0x000fe80000100a00 */
[----:B------:R-:W-:Y:S04]  /*48820*/  STL.64 [R1+0x58], R10 ;  /* 0x0000580a01007387 */ /* 0x000fe80000100a00 */
[----:B------:R-:W-:Y:S04]  /*48830*/  STL.64 [R1+0x10], R4 ;  /* 0x0000100401007387 */ /* 0x000fe80000100a00 */
[----:B------:R3:W-:Y:S04]  /*48840*/  STL.64 [R1+0x18], R6 ;  /* 0x0000180601007387 */ /* 0x0007e80000100a00 */
[----:B------:R-:W2:Y:S04]  /*48850*/  LDL.LU R53, [R1+0x34] ;  /* 0x0000340001357983 */ /* 0x000ea80000300800 */
[----:B------:R-:W2:Y:S04]  /*48860*/  LDL.LU R54, [R1+0x38] ;  /* 0x0000380001367983 */ /* 0x000ea80000300800 */
[----:B------:R-:W2:Y:S04]  /*48870*/  LDL.LU R55, [R1+0x3c] ;  /* 0x00003c0001377983 */ /* 0x000ea80000300800 */
[----:B------:R-:W4:Y:S04]  /*48880*/  LDL.LU R37, [R1+0xccc] ;  /* 0x000ccc0001257983 */ /* 0x000f280000300800 */
[----:B------:R-:W4:Y:S04]  /*48890*/  LDL.LU R20, [R1+0xcc8] ;  /* 0x000cc80001147983 */ /* 0x000f280000300800 */
[----:B------:R-:W2:Y:S04]  /*488a0*/  LDL.LU R22, [R1+0xcd4] ;  /* 0x000cd40001167983 */ /* 0x000ea80000300800 */
[----:B------:R-:W2:Y:S01]  /*488b0*/  LDL.LU R21, [R1+0xcd0] ;  /* 0x000cd00001157983 */ /* 0x000ea20000300800 */
[----:B0-----:R-:W-:-:S03]  /*488c0*/  IMAD.MOV.U32 R12, RZ, RZ, R31 ;  /* 0x000000ffff0c7224 */ /* 0x001fc600078e001f */
[----:B------:R-:W2:Y:S01]  /*488d0*/  LDL.LU R23, [R1+0xcdc] ;  /* 0x000cdc0001177983 */ /* 0x000ea20000300800 */
[----:B------:R-:W-:-:S03]  /*488e0*/  IMAD.MOV.U32 R13, RZ, RZ, R30 ;  /* 0x000000ffff0d7224 */ /* 0x000fc600078e001e */
[----:B------:R-:W2:Y:S01]  /*488f0*/  LDL.LU R46, [R1+0xcd8] ;  /* 0x000cd800012e7983 */ /* 0x000ea20000300800 */
[----:B-1----:R-:W-:-:S03]  /*48900*/  IMAD.MOV.U32 R14, RZ, RZ, R29 ;  /* 0x000000ffff0e7224 */ /* 0x002fc600078e001d */
[----:B---3--:R-:W3:Y:S01]  /*48910*/  LDL.LU R6, [R1+0xce4] ;  /* 0x000ce40001067983 */ /* 0x008ee20000300800 */
[----:B------:R-:W-:-:S03]  /*48920*/  IMAD.MOV.U32 R15, RZ, RZ, R27 ;  /* 0x000000ffff0f7224 */ /* 0x000fc600078e001b */
[----:B------:R-:W3:Y:S04]  /*48930*/  LDL.LU R7, [R1+0xce0] ;  /* 0x000ce00001077983 */ /* 0x000ee80000300800 */
[----:B------:R-:W2:Y:S04]  /*48940*/  LDL.LU R31, [R1+0x3064] ;  /* 0x00306400011f7983 */ /* 0x000ea80000300800 */
[----:B------:R-:W2:Y:S04]  /*48950*/  LDL.LU R30, [R1+0x3060] ;  /* 0x00306000011e7983 */ /* 0x000ea80000300800 */
[----:B------:R-:W2:Y:S04]  /*48960*/  LDL.LU R29, [R1+0x305c] ;  /* 0x00305c00011d7983 */ /* 0x000ea80000300800 */
[----:B------:R-:W2:Y:S01]  /*48970*/  LDL.LU R27, [R1+0x3058] ;  /* 0x00305800011b7983 */ /* 0x000ea20000300800 */
[----:B------:R-:W-:-:S03]  /*48980*/  IMAD.MOV.U32 R16, RZ, RZ, R28 ;  /* 0x000000ffff107224 */ /* 0x000fc600078e001c */
[----:B------:R-:W3:Y:S01]  /*48990*/  LDL.LU R4, [R1+0x598] ;  /* 0x0005980001047983 */ /* 0x000ee20000300800 */
[----:B------:R-:W-:-:S03]  /*489a0*/  IMAD.MOV.U32 R17, RZ, RZ, R24 ;  /* 0x000000ffff117224 */ /* 0x000fc600078e0018 */
[----:B------:R-:W3:Y:S01]  /*489b0*/  LDL.LU R5, [R1+0x59c] ;  /* 0x00059c0001057983 */ /* 0x000ee20000300800 */
[----:B------:R-:W-:-:S03]  /*489c0*/  IMAD.MOV.U32 R18, RZ, RZ, R25 ;  /* 0x000000ffff127224 */ /* 0x000fc600078e0019 */
[----:B------:R-:W3:Y:S01]  /*489d0*/  LDL.LU R28, [R1+0x3054] ;  /* 0x00305400011c7983 */ /* 0x000ee20000300800 */
[----:B------:R-:W-:-:S03]  /*489e0*/  IMAD.MOV.U32 R19, RZ, RZ, R26 ;  /* 0x000000ffff137224 */ /* 0x000fc600078e001a */
[----:B------:R-:W3:Y:S04]  /*489f0*/  LDL.LU R24, [R1+0x3050] ;  /* 0x0030500001187983 */ /* 0x000ee80000300800 */
[----:B------:R-:W3:Y:S04]  /*48a00*/  LDL.LU R25, [R1+0x304c] ;  /* 0x00304c0001197983 */ /* 0x000ee80000300800 */
[----:B------:R-:W3:Y:S04]  /*48a10*/  LDL.LU R26, [R1+0x3048] ;  /* 0x00304800011a7983 */ /* 0x000ee80000300800 */
[----:B------:R-:W3:Y:S01]  /*48a20*/  LDL.LU R2, [R1+0x5b8] ;  /* 0x0005b80001027983 */ /* 0x000ee20000300800 */
[----:B--2---:R-:W-:-:S03]  /*48a30*/  IMAD.MOV.U32 R8, RZ, RZ, R27 ;  /* 0x000000ffff087224 */ /* 0x004fc600078e001b */
[----:B------:R-:W3:Y:S01]  /*48a40*/  LDL.LU R27, [R1+0x3044] ;  /* 0x00304400011b7983 */ /* 0x000ee20000300800 */
[----:B------:R-:W-:Y:S02]  /*48a50*/  IMAD.MOV.U32 R9, RZ, RZ, R29 ;  /* 0x000000ffff097224 */ /* 0x000fe400078e001d */
[----:B------:R-:W-:Y:S01]  /*48a60*/  IMAD.MOV.U32 R10, RZ, RZ, R30 ;  /* 0x000000ffff0a7224 */ /* 0x000fe200078e001e */
[----:B------:R-:W2:Y:S01]  /*48a70*/  LDL.LU R29, [R1+0x3040] ;  /* 0x00304000011d7983 */ /* 0x000ea20000300800 */
[----:B------:R-:W-:-:S03]  /*48a80*/  IMAD.MOV.U32 R11, RZ, RZ, R31 ;  /* 0x000000ffff0b7224 */ /* 0x000fc600078e001f */
[----:B------:R-:W2:Y:S04]  /*48a90*/  LDL.LU R30, [R1+0x303c] ;  /* 0x00303c00011e7983 */ /* 0x000ea80000300800 */
[----:B------:R-:W2:Y:S04]  /*48aa0*/  LDL.LU R31, [R1+0x3038] ;  /* 0x00303800011f7983 */ /* 0x000ea80000300800 */
[----:B------:R-:W2:Y:S04]  /*48ab0*/  LDL.LU R3, [R1+0x5bc] ;  /* 0x0005bc0001037983 */ /* 0x000ea80000300800 */
[----:B------:R-:W4:Y:S04]  /*48ac0*/  LDL.LU R61, [R1+0x5d8] ;  /* 0x0005d800013d7983 */ /* 0x000f280000300800 */
[----:B------:R-:W4:Y:S04]  /*48ad0*/  LDL.LU R60, [R1+0x5dc] ;  /* 0x0005dc00013c7983 */ /* 0x000f280000300800 */
[----:B------:R-:W4:Y:S01]  /*48ae0*/  LDL.LU R47, [R1+0x608] ;  /* 0x00060800012f7983 */ /* 0x000f220000300800 */
[C---:B---3--:R-:W-:Y:S03]  /*48af0*/  HMMA.16816.F32 R56, R32.reuse, R38, R24 ;  /* 0x000000262038723c */ /* 0x048fe60000001818 */
[----:B------:R-:W3:Y:S04]  /*48b00*/  LDL.LU R24, [R1+0x20] ;  /* 0x0000200001187983 */ /* 0x000ee80000300800 */
[----:B------:R-:W3:Y:S04]  /*48b10*/  LDL.LU R25, [R1+0x24] ;  /* 0x0000240001197983 */ /* 0x000ee80000300800 */
[----:B------:R-:W3:Y:S04]  /*48b20*/  LDL.LU R26, [R1+0x28] ;  /* 0x00002800011a7983 */ /* 0x000ee80000300800 */
[----:B------:R-:W3:Y:S01]  /*48b30*/  LDL.LU R27, [R1+0x2c] ;  /* 0x00002c00011b7983 */ /* 0x000ee20000300800 */
[----:B--2---:R-:W-:Y:S01]  /*48b40*/  HMMA.16816.F32 R48, R32, R40, R28 ;  /* 0x000000282030723c */ /* 0x004fe2000000181c */
[----:B------:R-:W-:-:S02]  /*48b50*/  IMAD R21, R21, 0x100, R22 ;  /* 0x0000010015157824 */ /* 0x000fc400078e0216 */
[----:B------:R-:W-:Y:S04]  /*48b60*/  STL.64 [R1+0x2e88], R58 ;  /* 0x002e883a01007387 */ /* 0x000fe80000100a00 */
[----:B------:R-:W-:Y:S01]  /*48b70*/  STL.64 [R1+0x2e80], R56 ;  /* 0x002e803801007387 */ /* 0x000fe20000100a00 */
[----:B------:R-:W-:-:S11]  /*48b80*/  IMAD R22, R46, 0x100, R23 ;  /* 0x000001002e167824 */ /* 0x000fd600078e0217 */
[----:B------:R-:W-:Y:S04]  /*48b90*/  STL.64 [R1+0x2e98], R50 ;  /* 0x002e983201007387 */ /* 0x000fe80000100a00 */
[----:B------:R-:W-:Y:S01]  /*48ba0*/  STL.64 [R1+0x2e90], R48 ;  /* 0x002e903001007387 */ /* 0x000fe20000100a00 */
[----:B----4-:R-:W-:Y:S02]  /*48bb0*/  IMAD R20, R20, 0x100, R37 ;  /* 0x0000010014147824 */ /* 0x010fe400078e0225 */
[----:B------:R-:W-:Y:S01]  /*48bc0*/  IMAD R23, R7, 0x100, R6 ;  /* 0x0000010007177824 */ /* 0x000fe200078e0206 */
[----:B------:R-:W-:Y:S02]  /*48bd0*/  F2FP.F16.E5M2.UNPACK_B R4, R4.H1 ;  /* 0x00000004ff04723e */ /* 0x000fe400030004ff */
[----:B------:R-:W-:-:S02]  /*48be0*/  F2FP.F16.E5M2.UNPACK_B R5, R5.H1 ;  /* 0x00000005ff05723e */ /* 0x000fc400030004ff */
[----:B------:R-:W-:Y:S02]  /*48bf0*/  F2FP.F16.E5M2.UNPACK_B R20, R20 ;  /* 0x00000014ff14723e */ /* 0x000fe400020004ff */
[----:B------:R-:W-:Y:S02]  /*48c00*/  F2FP.F16.E5M2.UNPACK_B R21, R21 ;  /* 0x00000015ff15723e */ /* 0x000fe400020004ff */
[----:B------:R-:W-:Y:S02]  /*48c10*/  F2FP.F16.E5M2.UNPACK_B R22, R22 ;  /* 0x00000016ff16723e */ /* 0x000fe400020004ff */
[----:B------:R-:W-:Y:S01]  /*48c20*/  F2FP.F16.E5M2.UNPACK_B R23, R23 ;  /* 0x00000017ff17723e */ /* 0x000fe200020004ff */
[----:B------:R-:W-:Y:S01]  /*48c30*/  HMMA.16816.F32 R28, R32, R44, R52 ;  /* 0x0000002c201c723c */ /* 0x000fe20000001834 */
[----:B------:R-:W-:Y:S02]  /*48c40*/  F2FP.F16.E5M2.UNPACK_B R6, R2.H1 ;  /* 0x00000002ff06723e */ /* 0x000fe400030004ff */
[----:B------:R-:W-:-:S05]  /*48c50*/  F2FP.F16.E5M2.UNPACK_B R7, R3.H1 ;  /* 0x00000003ff07723e */ /* 0x000fca00030004ff */
[----:B------:R-:W-:Y:S01]  /*48c60*/  HMMA.16816.F32 R52, R20, R4, R8 ;  /* 0x000000041434723c */ /* 0x000fe20000001808 */
[----:B------:R-:W-:Y:S02]  /*48c70*/  F2FP.F16.E5M2.UNPACK_B R8, R61.H1 ;  /* 0x0000003dff08723e */ /* 0x000fe400030004ff */
[----:B------:R-:W-:-:S07]  /*48c80*/  F2FP.F16.E5M2.UNPACK_B R9, R60.H1 ;  /* 0x0000003cff09723e */ /* 0x000fce00030004ff */
[C---:B------:R-:W-:Y:S08]  /*48c90*/  HMMA.16816.F32 R12, R20.reuse, R8, R12 ;  /* 0x00000008140c723c */ /* 0x040ff0000000180c */
[----:B------:R-:W-:Y:S01]  /*48ca0*/  HMMA.16816.F32 R16, R20, R6, R16 ;  /* 0x000000061410723c */ /* 0x000fe20000001810 */
[----:B------:R-:W-:-:S07]  /*48cb0*/  F2FP.F16.E5M2.UNPACK_B R10, R47.H1 ;  /* 0x0000002fff0a723e */ /* 0x000fce00030004ff */
[----:B---3--:R-:W-:-:S15]  /*48cc0*/  HMMA.16816.F32 R24, R32, R42, R24 ;  /* 0x0000002a2018723c */ /* 0x008fde0000001818 */
[----:B------:R-:W-:-:S04]  /*48cd0*/  NOP ;  /* 0x0000000000007918 */ /* 0x000fc80000000000 */
[----:B------:R-:W-:Y:S04]  /*48ce0*/  STL.64 [R1+0x2ea8], R26 ;  /* 0x002ea81a01007387 */ /* 0x000fe80000100a00 */
[----:B------:R-:W-:Y:S04]  /*48cf0*/  STL.64 [R1+0x2ea0], R24 ;  /* 0x002ea01801007387 */ /* 0x000fe80000100a00 */
[----:B------:R-:W2:Y:S04]  /*48d00*/  LDL.LU R46, [R1+0x60c] ;  /* 0x00060c00012e7983 */ /* 0x000ea80000300800 */
[----:B------:R0:W-:Y:S04]  /*48d10*/  STL [R1+0x2e7c], R28 ;  /* 0x002e7c1c01007387 */ /* 0x0001e80000100800 */
[----:B------:R1:W-:Y:S04]  /*48d20*/  STL [R1+0x2e78], R29 ;  /* 0x002e781d01007387 */ /* 0x0003e80000100800 */
[----:B------:R3:W-:Y:S04]  /*48d30*/  STL [R1+0x2e74], R30 ;  /* 0x002e741e01007387 */ /* 0x0007e80000100800 */
[----:B------:R4:W-:Y:S01]  /*48d40*/  STL [R1+0x2e70], R31 ;  /* 0x002e701f01007387 */ /* 0x0009e20000100800 */
[----:B0-----:R-:W-:-:S03]  /*48d50*/  IMAD.MOV.U32 R28, RZ, RZ, R12 ;  /* 0x000000ffff1c7224 */ /* 0x001fc600078e000c */
[----:B------:R0:W-:Y:S01]  /*48d60*/  STL [R1+0x2e6c], R52 ;  /* 0x002e6c3401007387 */ /* 0x0001e20000100800 */
[----:B-1----:R-:W-:Y:S02]  /*48d70*/  IMAD.MOV.U32 R29, RZ, RZ, R13 ;  /* 0x000000ffff1d7224 */ /* 0x002fe400078e000d */
[----:B---3--:R-:W-:Y:S01]  /*48d80*/  IMAD.MOV.U32 R30, RZ, RZ, R14 ;  /* 0x000000ffff1e7224 */ /* 0x008fe200078e000e */
[----:B------:R1:W-:Y:S01]  /*48d90*/  STL [R1+0x2e68], R53 ;  /* 0x002e683501007387 */ /* 0x0003e20000100800 */
[----:B----4-:R-:W-:-:S03]  /*48da0*/  IMAD.MOV.U32 R31, RZ, RZ, R15 ;  /* 0x000000ffff1f7224 */ /* 0x010fc600078e000f */
[----:B------:R3:W-:Y:S04]  /*48db0*/  STL [R1+0x2e64], R54 ;  /* 0x002e643601007387 */ /* 0x0007e80000100800 */
[----:B------:R4:W-:Y:S04]  /*48dc0*/  STL [R1+0x2e60], R55 ;  /* 0x002e603701007387 */ /* 0x0009e80000100800 */
[----:B------:R0:W-:Y:S04]  /*48dd0*/  STL.64 [R1], R16 ;  /* 0x0000001001007387 */ /* 0x0001e80000100a00 */
[----:B------:R0:W-:Y:S04]  /*48de0*/  STL.64 [R1+0x8], R18 ;  /* 0x0000081201007387 */ /* 0x0001e80000100a00 */
[----:B------:R-:W-:Y:S04]  /*48df0*/  STL.64 [R1+0x2eb8], R30 ;  /* 0x002eb81e01007387 */ /* 0x000fe80000100a00 */
[----:B------:R0:W-:Y:S04]  /*48e00*/  STL.64 [R1+0x2eb0], R28 ;  /* 0x002eb01c01007387 */ /* 0x0001e80000100a00 */
[----:B------:R-:W2:Y:S04]  /*48e10*/  LDL.LU R56, [R1+0x2e0] ;  /* 0x0002e00001387983 */ /* 0x000ea80000300800 */
[----:B------:R-:W2:Y:S04]  /*48e20*/  LDL.LU R57, [R1+0x2e4] ;  /* 0x0002e40001397983 */ /* 0x000ea80000300800 */
[----:B------:R-:W2:Y:S04]  /*48e30*/  LDL.LU R58, [R1+0x2e8] ;  /* 0x0002e800013a7983 */ /* 0x000ea80000300800 */
[----:B------:R-:W2:Y:S04]  /*48e40*/  LDL.LU R59, [R1+0x2ec] ;  /* 0x0002ec00013b7983 */ /* 0x000ea80000300800 */
[----:B0-----:R-:W2:Y:S04]  /*48e50*/  LDL.LU R52, [R1+0x200] ;  /* 0x0002000001347983 */ /* 0x001ea80000300800 */
[----:B-1----:R-:W2:Y:S04]  /*48e60*/  LDL.LU R53, [R1+0x204] ;  /* 0x0002040001357983 */ /* 0x002ea80000300800 */
[----:B---3--:R-:W3:Y:S04]  /*48e70*/  LDL.LU R54, [R1+0x208] ;  /* 0x0002080001367983 */ /* 0x008ee80000300800 */
[----:B----4-:R-:W3:Y:S04]  /*48e80*/  LDL.LU R55, [R1+0x20c] ;  /* 0x00020c0001377983 */ /* 0x010ee80000300800 */
        /* <DEDUP_REMOVED lines=32> */
[----:B--2---:R-:W-:-:S03]  /*49090*/  F2FP.F16.E5M2.UNPACK_B R11, R46.H1 ;  /* 0x0000002eff0b723e */ /* 0x004fc600030004ff */
[----:B------:R-:W2:Y:S04]  /*490a0*/  LDL.LU R46, [R1+0x638] ;  /* 0x00063800012e7983 */ /* 0x000ea80000300800 */
[----:B------:R-:W-:Y:S04]  /*490b0*/  STL.64 [R1+0x3030], R10 ;  /* 0x0030300a01007387 */ /* 0x000fe80000100a00 */
[----:B------:R0:W-:Y:S01]  /*490c0*/  STL.64 [R1+0x3028], R8 ;  /* 0x0030280801007387 */ /* 0x0001e20000100a00 */
[----:B---3--:R-:W-:Y:S01]  /*490d0*/  HMMA.16816.F32 R28, R20, R10, R52 ;  /* 0x0000000a141c723c */ /* 0x008fe20000001834 */
[----:B----4-:R-:W-:-:S15]  /*490e0*/  F2FP.F16.E5M2.UNPACK_B R12, R12.H1 ;  /* 0x0000000cff0c723e */ /* 0x010fde00030004ff */
[----:B------:R-:W-:-:S03]  /*490f0*/  NOP ;  /* 0x0000000000007918 */ /* 0x000fc60000000000 */
[----:B------:R-:W-:Y:S02]  /*49100*/  IMAD.MOV.U32 R54, RZ, RZ, R30 ;  /* 0x000000ffff367224 */ /* 0x000fe400078e001e */
[----:B------:R-:W-:Y:S01]  /*49110*/  IMAD.MOV.U32 R55, RZ, RZ, R31 ;  /* 0x000000ffff377224 */ /* 0x000fe200078e001f */
[----:B------:R-:W-:Y:S01]  /*49120*/  F2FP.F16.E5M2.UNPACK_B R13, R13.H1 ;  /* 0x0000000dff0d723e */ /* 0x000fe200030004ff */
[----:B------:R-:W-:Y:S02]  /*49130*/  IMAD.MOV.U32 R52, RZ, RZ, R28 ;  /* 0x000000ffff347224 */ /* 0x000fe400078e001c */
[----:B------:R-:W-:Y:S01]  /*49140*/  IMAD.MOV.U32 R53, RZ, RZ, R29 ;  /* 0x000000ffff357224 */ /* 0x000fe200078e001d */
[----:B------:R-:W-:-:S03]  /*49150*/  F2FP.F16.E5M2.UNPACK_B R14, R14.H1 ;  /* 0x0000000eff0e723e */ /* 0x000fc600030004ff */
[----:B0-----:R-:W-:Y:S01]  /*49160*/  HMMA.16816.F32 R8, R20, R12, R32 ;  /* 0x0000000c1408723c */ /* 0x001fe20000001820 */
[----:B------:R-:W-:Y:S01]  /*49170*/  STL.64 [R1+0x2ec8], R54 ;  /* 0x002ec83601007387 */ /* 0x000fe20000100a00 */
[----:B------:R-:W-:-:S03]  /*49180*/  F2FP.F16.E5M2.UNPACK_B R15, R15.H1 ;  /* 0x0000000fff0f723e */ /* 0x000fc600030004ff */
[----:B------:R-:W-:-:S14]  /*49190*/  STL.64 [R1+0x2ec0], R52 ;  /* 0x002ec03401007387 */ /* 0x000fdc0000100a00 */
[----:B------:R-:W-:Y:S04]  /*491a0*/  STL.64 [R1+0x90], R8 ;  /* 0x0000900801007387 */ /* 0x000fe80000100a00 */
[----:B------:R0:W-:Y:S02]  /*491b0*/  STL.64 [R1+0x98], R10 ;  /* 0x0000980a01007387 */ /* 0x0001e40000100a00 */
[C---:B0-----:R-:W-:Y:S01]  /*491c0*/  HMMA.16816.F32 R8, R20.reuse, R14, R24 ;  /* 0x0000000e1408723c */ /* 0x041fe20000001818 */
[----:B------:R-:W-:Y:S02]  /*491d0*/  F2FP.F16.E5M2.UNPACK_B R16, R16.H1 ;  /* 0x00000010ff10723e */ /* 0x000fe400030004ff */
[----:B------:R-:W-:Y:S01]  /*491e0*/  F2FP.F16.E5M2.UNPACK_B R17, R17.H1 ;  /* 0x00000011ff11723e */ /* 0x000fe200030004ff */
[----:B------:R-:W-:Y:S04]  /*491f0*/  STL.64 [R1+0x3010], R14 ;  /* 0x0030100e01007387 */ /* 0x000fe80000100a00 */
[----:B------:R-:W-:Y:S11]  /*49200*/  STL.64 [R1+0x3008], R12 ;  /* 0x0030080c01007387 */ /* 0x000ff60000100a00 */
[----:B------:R-:W-:Y:S04]  /*49210*/  STL.64 [R1+0xc0], R8 ;  /* 0x0000c00801007387 */ /* 0x000fe80000100a00 */
[----:B------:R0:W-:Y:S02]  /*49220*/  STL.64 [R1+0xc8], R10 ;  /* 0x0000c80a01007387 */ /* 0x0001e40000100a00 */
[----:B0-----:R-:W-:Y:S01]  /*49230*/  HMMA.16816.F32 R8, R20, R16, R40 ;  /* 0x000000101408723c */ /* 0x001fe20000001828 */
[----:B------:R-:W-:-:S02]  /*49240*/  F2FP.F16.E5M2.UNPACK_B R18, R19.H1 ;  /* 0x00000013ff12723e */ /* 0x000fc400030004ff */
[----:B------:R-:W-:-:S15]  /*49250*/  F2FP.F16.E5M2.UNPACK_B R19, R2.H1 ;  /* 0x00000002ff13723e */ /* 0x000fde00030004ff */
[----:B------:R-:W-:Y:S01]  /*49260*/  NOP ;  /* 0x0000000000007918 */ /* 0x000fe20000000000 */
        /* <DEDUP_REMOVED lines=14> */
[----:B------:R0:W-:Y:S04]  /*49350*/  STL.64 [R1+0x158], R10 ;  /* 0x0001580a01007387 */ /* 0x0001e80000100a00 */
[----:B------:R-:W3:Y:S01]  /*49360*/  LDL.LU R28, [R1+0x4c0] ;  /* 0x0004c000011c7983 */ /* 0x000ee20000300800 */
[----:B0-----:R-:W-:-:S15]  /*49370*/  HMMA.16816.F32 R8, R20, R34, R56 ;  /* 0x000000221408723c */ /* 0x001fde0000001838 */
[----:B------:R-:W-:-:S04]  /*49380*/  NOP ;  /* 0x0000000000007918 */ /* 0x000fc80000000000 */
[----:B------:R0:W-:Y:S04]  /*49390*/  STL.64 [R1+0x160], R8 ;  /* 0x0001600801007387 */ /* 0x0001e80000100a00 */
[----:B------:R1:W-:Y:S04]  /*493a0*/  STL.64 [R1+0x168], R10 ;  /* 0x0001680a01007387 */ /* 0x0003e80000100a00 */
[----:B------:R-:W3:Y:S04]  /*493b0*/  LDL.LU R29, [R1+0x4c4] ;  /* 0x0004c400011d7983 */ /* 0x000ee80000300800 */
[----:B------:R-:W3:Y:S04]  /*493c0*/  LDL.LU R30, [R1+0x4c8] ;  /* 0x0004c800011e7983 */ /* 0x000ee80000300800 */
[----:B------:R-:W3:Y:S04]  /*493d0*/  LDL.LU R31, [R1+0x4cc] ;  /* 0x0004cc00011f7983 */ /* 0x000ee80000300800 */
[----:B0-----:R-:W4:Y:S04]  /*493e0*/  LDL.LU R8, [R1+0x420] ;  /* 0x0004200001087983 */ /* 0x001f280000300800 */
[----:B------:R-:W4:Y:S04]  /*493f0*/  LDL.LU R9, [R1+0x424] ;  /* 0x0004240001097983 */ /* 0x000f280000300800 */
[----:B-1----:R-:W4:Y:S04]  /*49400*/  LDL.LU R10, [R1+0x428] ;  /* 0x00042800010a7983 */ /* 0x002f280000300800 */
        /* <DEDUP_REMOVED lines=41> */
[----:B------:R-:W-:Y:S04]  /*496a0*/  STL.64 [R1+0x2fd8], R34 ;  /* 0x002fd82201007387 */ /* 0x000fe80000100a00 */
[----:B------:R-:W-:Y:S01]  /*496b0*/  STL.64 [R1+0x2fd0], R32 ;  /* 0x002fd02001007387 */ /* 0x000fe20000100a00 */
[----:B---3--:R-:W-:-:S02]  /*496c0*/  F2FP.F16.E5M2.UNPACK_B R37, R37.H1 ;  /* 0x00000025ff25723e */ /* 0x008fc400030004ff */
[----:B----4-:R-:W-:Y:S02]  /*496d0*/  F2FP.F16.E5M2.UNPACK_B R38, R38.H1 ;  /* 0x00000026ff26723e */ /* 0x010fe400030004ff */
[----:B------:R-:W-:-:S03]  /*496e0*/  F2FP.F16.E5M2.UNPACK_B R39, R39.H1 ;  /* 0x00000027ff27723e */ /* 0x000fc600030004ff */
[----:B------:R-:W-:Y:S01]  /*496f0*/  HMMA.16816.F32 R16, R20, R36, R16 ;  /* 0x000000241410723c */ /* 0x000fe20000001810 */
[----:B------:R-:W-:-:S07]  /*49700*/  F2FP.F16.E5M2.UNPACK_B R40, R40.H1 ;  /* 0x00000028ff28723e */ /* 0x000fce00030004ff */
[----:B------:R-:W-:Y:S11]  /*49710*/  HMMA.16816.F32 R12, R20, R38, R12 ;  /* 0x00000026140c723c */ /* 0x000ff6000000180c */
[----:B------:R-:W-:Y:S01]  /*49720*/  STL.64 [R1+0x180], R16 ;  /* 0x0001801001007387 */ /* 0x000fe20000100a00 */
[----:B------:R-:W-:-:S03]  /*49730*/  F2FP.F16.E5M2.UNPACK_B R41, R41.H1 ;  /* 0x00000029ff29723e */ /* 0x000fc600030004ff */
[----:B------:R-:W-:Y:S01]  /*49740*/  STL.64 [R1+0x188], R18 ;  /* 0x0001881201007387 */ /* 0x000fe20000100a00 */
[----:B------:R-:W-:-:S03]  /*49750*/  F2FP.F16.E5M2.UNPACK_B R42, R42.H1 ;  /* 0x0000002aff2a723e */ /* 0x000fc600030004ff */
[----:B------:R-:W-:Y:S01]  /*49760*/  STL.64 [R1+0x2fb8], R38 ;  /* 0x002fb82601007387 */ /* 0x000fe20000100a00 */
[----:B------:R-:W-:-:S03]  /*49770*/  F2FP.F16.E5M2.UNPACK_B R43, R43.H1 ;  /* 0x0000002bff2b723e */ /* 0x000fc600030004ff */
[----:B------:R-:W-:Y:S04]  /*49780*/  STL.64 [R1+0x2fb0], R36 ;  /* 0x002fb02401007387 */ /* 0x000fe80000100a00 */
[----:B------:R-:W-:Y:S04]  /*49790*/  STL.64 [R1+0x1d0], R12 ;  /* 0x0001d00c01007387 */ /* 0x000fe80000100a00 */
[----:B------:R0:W-:Y:S01]  /*497a0*/  STL.64 [R1+0x1d8], R14 ;  /* 0x0001d80e01007387 */ /* 0x0001e20000100a00 */
[C---:B------:R-:W-:Y:S08]  /*497b0*/  HMMA.16816.F32 R8, R20.reuse, R42, R8 ;  /* 0x0000002a1408723c */ /* 0x040ff00000001808 */
[----:B0-----:R-:W-:Y:S01]  /*497c0*/  HMMA.16816.F32 R12, R20, R40, R52 ;  /* 0x00000028140c723c */ /* 0x001fe20000001834 */
[----:B------:R-:W-:-:S02]  /*497d0*/  F2FP.F16.E5M2.UNPACK_B R44, R44.H1 ;  /* 0x0000002cff2c723e */ /* 0x000fc400030004ff */
[----:B------:R-:W-:-:S15]  /*497e0*/  F2FP.F16.E5M2.UNPACK_B R45, R45.H1 ;  /* 0x0000002dff2d723e */ /* 0x000fde00030004ff */
        /* <DEDUP_REMOVED lines=8> */
[----:B--2---:R-:W-:-:S02]  /*49870*/  F2FP.F16.E5M2.UNPACK_B R2, R2.H1 ;  /* 0x00000002ff02723e */ /* 0x004fc400030004ff */
[----:B------:R-:W-:Y:S01]  /*49880*/  F2FP.F16.E5M2.UNPACK_B R3, R3.H1 ;  /* 0x00000003ff03723e */ /* 0x000fe200030004ff */
[----:B------:R-:W-:Y:S02]  /*49890*/  IMAD R46, R46, 0x100, R24 ;  /* 0x000001002e2e7824 */ /* 0x000fe400078e0218 */
[----:B------:R-:W-:Y:S02]  /*498a0*/  IMAD R47, R47, 0x100, R25 ;  /* 0x000001002f2f7824 */ /* 0x000fe400078e0219 */
[----:B------:R-:W-:-:S11]  /*498b0*/  IMAD R60, R60, 0x100, R26 ;  /* 0x000001003c3c7824 */ /* 0x000fd600078e021a */
[----:B------:R-:W-:Y:S04]  /*498c0*/  STL.64 [R1+0x480], R8 ;  /* 0x0004800801007387 */ /* 0x000fe80000100a00 */
[----:B------:R0:W-:Y:S01]  /*498d0*/  STL.64 [R1+0x488], R10 ;  /* 0x0004880a01007387 */ /* 0x0001e20000100a00 */
[----:B------:R-:W-:Y:S01]  /*498e0*/  IMAD R61, R61, 0x100, R27 ;  /* 0x000001003d3d7824 */ /* 0x000fe200078e021b */
[----:B0-----:R-:W-:Y:S01]  /*498f0*/  HMMA.16816.F32 R8, R20, R2, R48 ;  /* 0x000000021408723c */ /* 0x001fe20000001830 */
[----:B------:R-:W-:Y:S02]  /*49900*/  F2FP.F16.E5M2.UNPACK_B R20, R46 ;  /* 0x0000002eff14723e */ /* 0x000fe400020004ff */
[----:B------:R-:W-:Y:S02]  /*49910*/  F2FP.F16.E5M2.UNPACK_B R21, R47 ;  /* 0x0000002fff15723e */ /* 0x000fe400020004ff */
[----:B------:R-:W-:-:S02]  /*49920*/  F2FP.F16.E5M2.UNPACK_B R22, R60 ;  /* 0x0000003cff16723e */ /* 0x000fc400020004ff */
[----:B------:R-:W-:-:S12]  /*49930*/  F2FP.F16.E5M2.UNPACK_B R23, R61 ;  /* 0x0000003dff17723e */ /* 0x000fd800020004ff */
[----:B------:R-:W-:Y:S04]  /*49940*/  STL.64 [R1+0x3a0], R8 ;  /* 0x0003a00801007387 */ /* 0x000fe80000100a00 */
[----:B------:R0:W-:Y:S02]  /*49950*/  STL.64 [R1+0x3a8], R10 ;  /* 0x0003a80a01007387 */ /* 0x0001e40000100a00 */
[----:B0-----:R-:W-:Y:S02]  /*49960*/  HMMA.16816.F32 R8, R20, R4, R56 ;  /* 0x000000041408723c */ /* 0x001fe40000001838 */
[----:B------:R-:W-:Y:S04]  /*49970*/  STL.64 [R1+0x2fe0], R44 ;  /* 0x002fe02c01007387 */ /* 0x000fe80000100a00 */
[----:B------:R-:W2:-:S13]  /*49980*/  LDL.LU R28, [R1+0x330] ;  /* 0x00033000011c7983 */ /* 0x000e9a0000300800 */
[----:B------:R-:W-:Y:S04]  /*49990*/  STL.64 [R1+0x460], R8 ;  /* 0x0004600801007387 */ /* 0x000fe80000100a00 */
[----:B------:R-:W-:Y:S04]  /*499a0*/  STL.64 [R1+0x468], R10 ;  /* 0x0004680a01007387 */ /* 0x000fe80000100a00 */
[----:B------:R-:W2:Y:S04]  /*499b0*/  LDL.LU R29, [R1+0x334] ;  /* 0x00033400011d7983 */ /* 0x000ea80000300800 */
[----:B------:R-:W3:Y:S04]  /*499c0*/  LDL.LU R30, [R1+0x338] ;  /* 0x00033800011e7983 */ /* 0x000ee80000300800 */
[----:B------:R-:W3:Y:S04]  /*499d0*/  LDL.LU R31, [R1+0x33c] ;  /* 0x00033c00011f7983 */ /* 0x000ee80000300800 */
[----:B---3--:R-:W-:Y:S04]  /*499e0*/  STL.64 [R1+0x3000], R30 ;  /* 0x0030001e01007387 */ /* 0x008fe80000100a00 */
[----:B--2---:R-:W-:Y:S04]  /*499f0*/  STL.64 [R1+0x2ff8], R28 ;  /* 0x002ff81c01007387 */ /* 0x004fe80000100a00 */
        /* <DEDUP_REMOVED lines=14> */
[----:B0-----:R-:W4:Y:S04]  /*49ae0*/  LDL.LU R52, [R1+0x450] ;  /* 0x0004500001347983 */ /* 0x001f280000300800 */
        /* <DEDUP_REMOVED lines=44> */
[----:B------:R-:W4:Y:S01]  /*49db0*/  LDL.LU.64 R8, [R1+0x3028] ;  /* 0x0030280001087983 */ /* 0x000f220000300a00 */
[C---:B---3--:R-:W-:Y:S08]  /*49dc0*/  HMMA.16816.F32 R12, R20.reuse, R10, R12 ;  /* 0x0000000a140c723c */ /* 0x048ff0000000180c */
        /* <DEDUP_REMOVED lines=8> */
[----:B0-----:R-:W3:Y:S04]  /*49e50*/  LDL.LU.64 R14, [R1+0x3010] ;  /* 0x00301000010e7983 */ /* 0x001ee80000300a00 */
[----:B------:R-:W4:Y:S04]  /*49e60*/  LDL.LU.64 R12, [R1+0x3008] ;  /* 0x00300800010c7983 */ /* 0x000f280000300a00 */
[----:B------:R-:W-:Y:S04]  /*49e70*/  STL.64 [R1+0x2f98], R10 ;  /* 0x002f980a01007387 */ /* 0x000fe80000100a00 */
[----:B------:R0:W-:Y:S04]  /*49e80*/  STL.64 [R1+0x2f90], R8 ;  /* 0x002f900801007387 */ /* 0x0001e80000100a00 */
[----:B0-----:R-:W2:Y:S04]  /*49e90*/  LDL.LU R8, [R1+0x350] ;  /* 0x0003500001087983 */ /* 0x001ea80000300800 */
[----:B------:R-:W2:Y:S04]  /*49ea0*/  LDL.LU R9, [R1+0x354] ;  /* 0x0003540001097983 */ /* 0x000ea80000300800 */
[----:B------:R-:W2:Y:S04]  /*49eb0*/  LDL.LU R10, [R1+0x358] ;  /* 0x00035800010a7983 */ /* 0x000ea80000300800 */
[----:B------:R-:W2:Y:S01]  /*49ec0*/  LDL.LU R11, [R1+0x35c] ;  /* 0x00035c00010b7983 */ /* 0x000ea20000300800 */
[C---:B---3--:R-:W-:Y:S08]  /*49ed0*/  HMMA.16816.F32 R16, R20.reuse, R14, R16 ;  /* 0x0000000e1410723c */ /* 0x048ff00000001810 */
[----:B----4-:R-:W-:-:S15]  /*49ee0*/  HMMA.16816.F32 R28, R20, R12, R28 ;  /* 0x0000000c141c723c */ /* 0x010fde000000181c */
[----:B------:R-:W-:-:S04]  /*49ef0*/  NOP ;  /* 0x0000000000007918 */ /* 0x000fc80000000000 */
[----:B------:R-:W-:Y:S04]  /*49f00*/  STL.64 [R1+0x3f0], R28 ;  /* 0x0003f01c01007387 */ /* 0x000fe80000100a00 */
[----:B------:R0:W-:Y:S04]  /*49f10*/  STL.64 [R1+0x3f8], R30 ;  /* 0x0003f81e01007387 */ /* 0x0001e80000100a00 */
[----:B0-----:R-:W3:Y:S04]  /*49f20*/  LDL.LU.64 R30, [R1+0x3000] ;  /* 0x00300000011e7983 */ /* 0x001ee80000300a00 */
[----:B------:R-:W3:Y:S04]  /*49f30*/  LDL.LU.64 R28, [R1+0x2ff8] ;  /* 0x002ff800011c7983 */ /* 0x000ee80000300a00 */
[----:B------:R-:W-:Y:S04]  /*49f40*/  STL.64 [R1+0x3e0], R16 ;  /* 0x0003e01001007387 */ /* 0x000fe80000100a00 */
[----:B------:R0:W-:Y:S04]  /*49f50*/  STL.64 [R1+0x3e8], R18 ;  /* 0x0003e81201007387 */ /* 0x0001e80000100a00 */
[----:B0-----:R-:W4:Y:S04]  /*49f60*/  LDL.LU.64 R18, [R1+0x2ff0] ;  /* 0x002ff00001127983 */ /* 0x001f280000300a00 */
[----:B------:R-:W2:Y:S04]  /*49f70*/  LDL.LU.64 R16, [R1+0x2fe8] ;  /* 0x002fe80001107983 */ /* 0x000ea80000300a00 */
[----:B------:R-:W-:Y:S04]  /*49f80*/  STL.64 [R1+0x2f78], R14 ;  /* 0x002f780e01007387 */ /* 0x000fe80000100a00 */
[----:B------:R0:W-:Y:S04]  /*49f90*/  STL.64 [R1+0x2f70], R12 ;  /* 0x002f700c01007387 */ /* 0x0001e80000100a00 */
[----:B0-----:R-:W3:Y:S04]  /*49fa0*/  LDL.LU R12, [R1+0x370] ;  /* 0x00037000010c7983 */ /* 0x001ee80000300800 */
[----:B------:R-:W3:Y:S04]  /*49fb0*/  LDL.LU R13, [R1+0x374] ;  /* 0x00037400010d7983 */ /* 0x000ee80000300800 */
[----:B------:R-:W3:Y:S04]  /*49fc0*/  LDL.LU R14, [R1+0x378] ;  /* 0x00037800010e7983 */ /* 0x000ee80000300800 */
[----:B------:R-:W3:Y:S01]  /*49fd0*/  LDL.LU R15, [R1+0x37c] ;  /* 0x00037c00010f7983 */ /* 0x000ee20000300800 */
[C---:B----4-:R-:W-:Y:S08]  /*49fe0*/  HMMA.16816.F32 R32, R20.reuse, R18, R32 ;  /* 0x000000121420723c */ /* 0x050ff00000001820 */
[----:B--2---:R-:W-:-:S15]  /*49ff0*/  HMMA.16816.F32 R44, R20, R16, R44 ;  /* 0x00000010142c723c */ /* 0x004fde000000182c */
[----:B------:R-:W-:-:S04]  /*4a000*/  NOP ;  /* 0x0000000000007918 */ /* 0x000fc80000000000 */
[----:B------:R0:W-:Y:S04]  /*4a010*/  STL.64 [R1+0x3d0], R44 ;  /* 0x0003d02c01007387 */ /* 0x0001e80000100a00 */
[----:B------:R-:W-:Y:S04]  /*4a020*/  STL.64 [R1+0x3d8], R46 ;  /* 0x0003d82e01007387 */ /* 0x000fe80000100a00 */
[----:B0-----:R-:W2:Y:S04]  /*4a030*/  LDL.LU.64 R44, [R1+0x2fe0] ;  /* 0x002fe000012c7983 */ /* 0x001ea80000300a00 */
        /* <DEDUP_REMOVED lines=13> */
[----:B------:R-:W-:Y:S04]  /*4a110*/  STL.64 [R1+0x3b0], R40 ;  /* 0x0003b02801007387 */ /* 0x000fe80000100a00 */
[----:B------:R0:W-:Y:S04]  /*4a120*/  STL.64 [R1+0x3b8], R42 ;  /* 0x0003b82a01007387 */ /* 0x0001e80000100a00 */
[----:B0-----:R-:W2:Y:S04]  /*4a130*/  LDL.LU.64 R42, [R1+0x2fc8] ;  /* 0x002fc800012a7983 */ /* 0x001ea80000300a00 */
[----:B------:R-:W4:Y:S04]  /*4a140*/  LDL.LU.64 R40, [R1+0x2fc0] ;  /* 0x002fc00001287983 */ /* 0x000f280000300a00 */
[----:B------:R-:W-:Y:S04]  /*4a150*/  STL.64 [R1+0x390], R36 ;  /* 0x0003902401007387 */ /* 0x000fe80000100a00 */
[----:B------:R0:W-:Y:S04]  /*4a160*/  STL.64 [R1+0x398], R38 ;  /* 0x0003982601007387 */ /* 0x0001e80000100a00 */
[----:B0-----:R-:W3:Y:S04]  /*4a170*/  LDL.LU.64 R38, [R1+0x2fb8] ;  /* 0x002fb80001267983 */ /* 0x001ee80000300a00 */
[----:B------:R-:W2:Y:S04]  /*4a180*/  LDL.LU.64 R36, [R1+0x2fb0] ;  /* 0x002fb00001247983 */ /* 0x000ea80000300a00 */
[----:B------:R-:W-:Y:S04]  /*4a190*/  STL.64 [R1+0x2f38], R34 ;  /* 0x002f382201007387 */ /* 0x000fe80000100a00 */
[----:B------:R-:W-:Y:S01]  /*4a1a0*/  STL.64 [R1+0x2f30], R32 ;  /* 0x002f302001007387 */ /* 0x000fe20000100a00 */
[C---:B---3--:R-:W-:Y:S08]  /*4a1b0*/  HMMA.16816.F32 R12, R20.reuse, R38, R12 ;  /* 0x00000026140c723c */ /* 0x048ff0000000180c */
[----:B--2---:R-:W-:Y:S01]  /*4a1c0*/  HMMA.16816.F32 R16, R20, R36, R16 ;  /* 0x000000241410723c */ /* 0x004fe20000001810 */
[----:B------:R-:W-:-:S15]  /*4a1d0*/  STL.64 [R1+0x2f18], R38 ;  /* 0x002f182601007387 */ /* 0x000fde0000100a00 */
[----:B------:R-:W-:-:S03]  /*4a1e0*/  NOP ;  /* 0x0000000000007918 */ /* 0x000fc60000000000 */
[----:B------:R-:W-:Y:S04]  /*4a1f0*/  STL.64 [R1+0x380], R16 ;  /* 0x0003801001007387 */ /* 0x000fe80000100a00 */
[----:B------:R-:W-:Y:S04]  /*4a200*/  STL.64 [R1+0x388], R18 ;  /* 0x0003881201007387 */ /* 0x000fe80000100a00 */
[----:B------:R-:W-:Y:S04]  /*4a210*/  STL.64 [R1+0x2f10], R36 ;  /* 0x002f102401007387 */ /* 0x000fe80000100a00 */
[----:B------:R-:W-:Y:S04]  /*4a220*/  STL.64 [R1+0x360], R12 ;  /* 0x0003600c01007387 */ /* 0x000fe80000100a00 */
[----:B------:R4:W-:Y:S02]  /*4a230*/  STL.64 [R1+0x368], R14 ;  /* 0x0003680e01007387 */ /* 0x0009e40000100a00 */
[C---:B----4-:R-:W-:Y:S08]  /*4a240*/  HMMA.16816.F32 R12, R20.reuse, R40, R8 ;  /* 0x00000028140c723c */ /* 0x050ff00000001808 */
[C---:B------:R-:W-:Y:S01]  /*4a250*/  HMMA.16816.F32 R8, R20.reuse, R42, R52 ;  /* 0x0000002a1408723c */ /* 0x040fe20000001834 */
[----:B------:R-:W-:Y:S10]  /*4a260*/  STL.64 [R1+0x2f28], R42 ;  /* 0x002f282a01007387 */ /* 0x000ff40000100a00 */
        /* <DEDUP_REMOVED lines=10> */
[----:B------:R-:W2:-:S15]  /*4a310*/  LDL.LU R56, [R1+0x170] ;  /* 0x0001700001387983 */ /* 0x000e9e0000300800 */
[----:B------:R-:W-:Y:S02]  /*4a320*/  NOP ;  /* 0x0000000000007918 */ /* 0x000fe40000000000 */
[----:B------:R0:W-:Y:S04]  /*4a330*/  STL.64 [R1+0x2e0], R8 ;  /* 0x0002e00801007387 */ /* 0x0001e80000100a00 */
[----:B------:R1:W-:Y:S04]  /*4a340*/  STL.64 [R1+0x2e8], R10 ;  /* 0x0002e80a01007387 */ /* 0x0003e80000100a00 */
        /* <DEDUP_REMOVED lines=31> */
[----:B0-----:R-:W3:Y:S04]  /*4a540*/  LDL.LU R8, [R1+0x2f0] ;  /* 0x0002f00001087983 */ /* 0x001ee80000300800 */
[----:B------:R-:W3:Y:S04]  /*4a550*/  LDL.LU R9, [R1+0x2f4] ;  /* 0x0002f40001097983 */ /* 0x000ee80000300800 */
[----:B-1----:R-:W3:Y:S04]  /*4a560*/  LDL.LU R10, [R1+0x2f8] ;  /* 0x0002f800010a7983 */ /* 0x002ee80000300800 */
[----:B------:R-:W3:Y:S04]  /*4a570*/  LDL.LU R11, [R1+0x2fc] ;  /* 0x0002fc00010b7983 */ /* 0x000ee80000300800 */
[----:B--2---:R-:W2:Y:S04]  /*4a580*/  LDL.LU R36, [R1+0x300] ;  /* 0x0003000001247983 */ /* 0x004ea80000300800 */
[----:B------:R-:W2:Y:S04]  /*4a590*/  LDL.LU R37, [R1+0x304] ;  /* 0x0003040001257983 */ /* 0x000ea80000300800 */
[----:B------:R-:W2:Y:S04]  /*4a5a0*/  LDL.LU R38, [R1+0x308] ;  /* 0x0003080001267983 */ /* 0x000ea80000300800 */
[----:B------:R-:W2:Y:S01]  /*4a5b0*/  LDL.LU R39, [R1+0x30c] ;  /* 0x00030c0001277983 */ /* 0x000ea20000300800 */
[----:B------:R-:W-:-:S02]  /*4a5c0*/  IMAD R46, R25, 0x100, R24 ;  /* 0x00000100192e7824 */ /* 0x000fc400078e0218 */
[----:B------:R-:W-:Y:S01]  /*4a5d0*/  IMAD R47, R27, 0x100, R26 ;  /* 0x000001001b2f7824 */ /* 0x000fe200078e021a */
[----:B------:R-:W4:Y:S01]  /*4a5e0*/  LDL.LU R52, [R1+0x2d0] ;  /* 0x0002d00001347983 */ /* 0x000f220000300800 */
[----:B------:R-:W-:Y:S02]  /*4a5f0*/  IMAD R60, R49, 0x100, R48 ;  /* 0x00000100313c7824 */ /* 0x000fe400078e0230 */
[----:B------:R-:W-:Y:S01]  /*4a600*/  IMAD R61, R51, 0x100, R50 ;  /* 0x00000100333d7824 */ /* 0x000fe200078e0232 */
[----:B------:R-:W4:Y:S01]  /*4a610*/  LDL.LU R53, [R1+0x2d4] ;  /* 0x0002d40001357983 */ /* 0x000f220000300800 */
[----:B------:R-:W-:Y:S02]  /*4a620*/  F2FP.F16.E5M2.UNPACK_B R20, R46 ;  /* 0x0000002eff14723e */ /* 0x000fe400020004ff */
[----:B------:R-:W-:Y:S01]  /*4a630*/  F2FP.F16.E5M2.UNPACK_B R21, R47 ;  /* 0x0000002fff15723e */ /* 0x000fe200020004ff */
[----:B------:R-:W4:Y:S01]  /*4a640*/  LDL.LU R54, [R1+0x2d8] ;  /* 0x0002d80001367983 */ /* 0x000f220000300800 */
[----:B------:R-:W-:-:S02]  /*4a650*/  F2FP.F16.E5M2.UNPACK_B R22, R60 ;  /* 0x0000003cff16723e */ /* 0x000fc400020004ff */
[----:B------:R-:W-:Y:S01]  /*4a660*/  F2FP.F16.E5M2.UNPACK_B R23, R61 ;  /* 0x0000003dff17723e */ /* 0x000fe200020004ff */
        /* <DEDUP_REMOVED lines=99> */
[----:B------:R2:W-:Y:S01]  /*4aca0*/  STL.64 [R1+0x2f00], R32 ;  /* 0x002f002001007387 */ /* 0x0005e20000100a00 */
[----:B------:R-:W-:-:S02]  /*4acb0*/  IMAD R60, R49, 0x100, R48 ;  /* 0x00000100313c7824 */ /* 0x000fc400078e0230 */
[----:B------:R-:W-:Y:S01]  /*4acc0*/  IMAD R61, R51, 0x100, R50 ;  /* 0x00000100333d7824 */ /* 0x000fe200078e0232 */
[C---:B---3--:R-:W-:Y:S08]  /*4acd0*/  HMMA.16816.F32 R16, R20.reuse, R36, R16 ;  /* 0x000000241410723c */ /* 0x048ff00000001810 */
[C---:B--2---:R-:W-:Y:S11]  /*4ace0*/  HMMA.16816.F32 R32, R20.reuse, R38, R12 ;  /* 0x000000261420723c */ /* 0x044ff6000000180c */
[----:B------:R-:W-:Y:S01]  /*4acf0*/  STL.64 [R1+0x250], R16 ;  /* 0x0002501001007387 */ /* 0x000fe20000100a00 */
[C---:B------:R-:W-:Y:S03]  /*4ad00*/  HMMA.16816.F32 R12, R20.reuse, R42, R52 ;  /* 0x0000002a140c723c */ /* 0x040fe60000001834 */
[----:B------:R4:W-:Y:S05]  /*4ad10*/  STL.64 [R1+0x258], R18 ;  /* 0x0002581201007387 */ /* 0x0009ea0000100a00 */
[C---:B----4-:R-:W-:Y:S08]  /*4ad20*/  HMMA.16816.F32 R16, R20.reuse, R40, R8 ;  /* 0x000000281410723c */ /* 0x050ff00000001808 */
[C---:B------:R-:W-:Y:S01]  /*4ad30*/  HMMA.16816.F32 R8, R20.reuse, R44, R28 ;  /* 0x0000002c1408723c */ /* 0x040fe2000000181c */
[----:B------:R-:W-:Y:S04]  /*4ad40*/  STL.64 [R1+0x240], R32 ;  /* 0x0002402001007387 */ /* 0x000fe80000100a00 */
[----:B------:R-:W-:Y:S06]  /*4ad50*/  STL.64 [R1+0x248], R34 ;  /* 0x0002482201007387 */ /* 0x000fec0000100a00 */
[----:B------:R-:W-:Y:S04]  /*4ad60*/  STL.64 [R1+0x230], R16 ;  /* 0x0002301001007387 */ /* 0x000fe80000100a00 */
        /* <DEDUP_REMOVED lines=8> */
[----:B------:R0:W-:Y:S04]  /*4adf0*/  STL.64 [R1+0x1f0], R8 ;  /* 0x0001f00801007387 */ /* 0x0001e80000100a00 */
[----:B------:R1:W-:Y:S04]  /*4ae00*/  STL.64 [R1+0x1f8], R10 ;  /* 0x0001f80a01007387 */ /* 0x0003e80000100a00 */
[----:B------:R-:W2:Y:S04]  /*4ae10*/  LDL.LU R49, [R1+0xa4] ;  /* 0x0000a40001317983 */ /* 0x000ea80000300800 */
[----:B------:R-:W2:Y:S04]  /*4ae20*/  LDL.LU R50, [R1+0xa8] ;  /* 0x0000a80001327983 */ /* 0x000ea80000300800 */
[----:B------:R-:W2:Y:S04]  /*4ae30*/  LDL.LU R51, [R1+0xac] ;  /* 0x0000ac0001337983 */ /* 0x000ea80000300800 */
        /* <DEDUP_REMOVED lines=8> */
[----:B0-----:R-:W2:Y:S04]  /*4aec0*/  LDL.LU R8, [R1+0x130] ;  /* 0x0001300001087983 */ /* 0x001ea80000300800 */
[----:B------:R-:W2:Y:S04]  /*4aed0*/  LDL.LU R9, [R1+0x134] ;  /* 0x0001340001097983 */ /* 0x000ea80000300800 */
[----:B-1----:R-:W2:Y:S04]  /*4aee0*/  LDL.LU R10, [R1+0x138] ;  /* 0x00013800010a7983 */ /* 0x002ea80000300800 */
[----:B------:R-:W2:Y:S01]  /*4aef0*/  LDL.LU R11, [R1+0x13c] ;  /* 0x00013c00010b7983 */ /* 0x000ea20000300800 */
[----:B------:R-:W-:-:S02]  /*4af00*/  IMAD R46, R25, 0x100, R24 ;  /* 0x00000100192e7824 */ /* 0x000fc400078e0218 */
[----:B------:R-:W-:Y:S01]  /*4af10*/  IMAD R47, R27, 0x100, R26 ;  /* 0x000001001b2f7824 */ /* 0x000fe200078e021a */
[----:B------:R-:W-:Y:S01]  /*4af20*/  F2FP.F16.E5M2.UNPACK_B R22, R60 ;  /* 0x0000003cff16723e */ /* 0x000fe200020004ff */
[----:B------:R-:W3:Y:S01]  /*4af30*/  LDL.LU R16, [R1+0x120] ;  /* 0x0001200001107983 */ /* 0x000ee20000300800 */
[----:B------:R-:W-:Y:S02]  /*4af40*/  F2FP.F16.E5M2.UNPACK_B R20, R46 ;  /* 0x0000002eff14723e */ /* 0x000fe400020004ff */
[----:B------:R-:W-:Y:S01]  /*4af50*/  F2FP.F16.E5M2.UNPACK_B R21, R47 ;  /* 0x0000002fff15723e */ /* 0x000fe200020004ff */
[----:B------:R-:W3:Y:S01]  /*4af60*/  LDL.LU R17, [R1+0x124] ;  /* 0x0001240001117983 */ /* 0x000ee20000300800 */
[----:B------:R-:W-:-:S03]  /*4af70*/  F2FP.F16.E5M2.UNPACK_B R23, R61 ;  /* 0x0000003dff17723e */ /* 0x000fc600020004ff */
        /* <DEDUP_REMOVED lines=21> */
[----:B------:R-:W-:Y:S01]  /*4b0d0*/  IMAD.MOV.U32 R59, RZ, RZ, R0 ;  /* 0x000000ffff3b7224 */ /* 0x000fe200078e0000 */
[C---:B----4-:R-:W-:Y:S08]  /*4b0e0*/  HMMA.16816.F32 R32, R20.reuse, R4, R32 ;  /* 0x000000041420723c */ /* 0x050ff00000001820 */
[----:B--2---:R-:W-:Y:S11]  /*4b0f0*/  HMMA.16816.F32 R8, R20, R6, R8 ;  /* 0x000000061408723c */ /* 0x004ff60000001808 */
[----:B------:R-:W-:Y:S04]  /*4b100*/  STL.64 [R1+0x1c0], R32 ;  /* 0x0001c02001007387 */ /* 0x000fe80000100a00 */
[----:B------:R0:W-:Y:S04]  /*4b110*/  STL.64 [R1+0x1c8], R34 ;  /* 0x0001c82201007387 */ /* 0x0001e80000100a00 */
[----:B0-----:R-:W2:Y:S04]  /*4b120*/  LDL.LU.64 R34, [R1+0x2f08] ;  /* 0x002f080001227983 */ /* 0x001ea80000300a00 */
[----:B------:R-:W4:Y:S01]  /*4b130*/  LDL.LU.64 R32, [R1+0x2f00] ;  /* 0x002f000001207983 */ /* 0x000f220000300a00 */
[----:B------:R-:W-:-:S03]  /*4b140*/  IMAD.MOV.U32 R0, RZ, RZ, R11 ;  /* 0x000000ffff007224 */ /* 0x000fc600078e000b */
[----:B------:R-:W2:Y:S04]  /*4b150*/  LDL.LU R4, [R1+0xd54] ;  /* 0x000d540001047983 */ /* 0x000ea80000300800 */
[----:B------:R-:W2:Y:S04]  /*4b160*/  LDL.LU R5, [R1+0xd50] ;  /* 0x000d500001057983 */ /* 0x000ea80000300800 */
[----:B------:R-:W-:Y:S04]  /*4b170*/  STL.64 [R1+0x1a0], R8 ;  /* 0x0001a00801007387 */ /* 0x000fe80000100a00 */
[----:B------:R0:W-:Y:S04]  /*4b180*/  STL [R1+0x1a8], R10 ;  /* 0x0001a80a01007387 */ /* 0x0001e80000100800 */
[----:B0-----:R-:W2:Y:S04]  /*4b190*/  LDL.LU.64 R10, [R1+0x2ef8] ;  /* 0x002ef800010a7983 */ /* 0x001ea80000300a00 */
[----:B------:R-:W3:Y:S04]  /*4b1a0*/  LDL.LU.64 R8, [R1+0x2ef0] ;  /* 0x002ef00001087983 */ /* 0x000ee80000300a00 */
[----:B------:R-:W2:Y:S04]  /*4b1b0*/  LDL.LU R6, [R1+0xd4c] ;  /* 0x000d4c0001067983 */ /* 0x000ea80000300800 */
[----:B------:R-:W2:Y:S04]  /*4b1c0*/  LDL.LU R7, [R1+0xd48] ;  /* 0x000d480001077983 */ /* 0x000ea80000300800 */
[----:B------:R-:W-:Y:S01]  /*4b1d0*/  STL [R1+0x2e20], R0 ;  /* 0x002e200001007387 */ /* 0x000fe20000100800 */
[C---:B---3--:R-:W-:Y:S08]  /*4b1e0*/  HMMA.16816.F32 R16, R20.reuse, R8, R16 ;  /* 0x000000081410723c */ /* 0x048ff00000001810 */
[C---:B--2---:R-:W-:Y:S11]  /*4b1f0*/  HMMA.16816.F32 R8, R20.reuse, R10, R12 ;  /* 0x0000000a1408723c */ /* 0x044ff6000000180c */
[----:B------:R-:W-:Y:S04]  /*4b200*/  STL.64 [R1+0x190], R16 ;  /* 0x0001901001007387 */ /* 0x000fe80000100a00 */
[----:B------:R0:W-:Y:S04]  /*4b210*/  STL.64 [R1+0x198], R18 ;  /* 0x0001981201007387 */ /* 0x0001e80000100a00 */
[----:B0-----:R-:W2:Y:S04]  /*4b220*/  LDL.LU.64 R18, [R1+0x2ee8] ;  /* 0x002ee80001127983 */ /* 0x001ea80000300a00 */
[----:B------:R-:W3:Y:S04]  /*4b230*/  LDL.LU.64 R16, [R1+0x2ee0] ;  /* 0x002ee00001107983 */ /* 0x000ee80000300a00 */
[----:B------:R-:W2:Y:S04]  /*4b240*/  LDL.LU.64 R14, [R1+0x2ed8] ;  /* 0x002ed800010e7983 */ /* 0x000ea80000300a00 */
[----:B------:R-:W2:Y:S04]  /*4b250*/  LDL.LU.64 R12, [R1+0x2ed0] ;  /* 0x002ed000010c7983 */ /* 0x000ea80000300a00 */
[----:B------:R0:W-:Y:S04]  /*4b260*/  STL.64 [R1+0x170], R8 ;  /* 0x0001700801007387 */ /* 0x0001e80000100a00 */
[----:B------:R1:W-:Y:S04]  /*4b270*/  STL.64 [R1+0x178], R10 ;  /* 0x0001780a01007387 */ /* 0x0003e80000100a00 */
[----:B0-----:R-:W3:Y:S04]  /*4b280*/  LDL.LU R8, [R1+0x10] ;  /* 0x0000100001087983 */ /* 0x001ee80000300800 */
[----:B------:R-:W3:Y:S04]  /*4b290*/  LDL.LU R9, [R1+0x14] ;  /* 0x0000140001097983 */ /* 0x000ee80000300800 */
[----:B-1----:R-:W3:Y:S04]  /*4b2a0*/  LDL.LU R10, [R1+0x18] ;  /* 0x00001800010a7983 */ /* 0x002ee80000300800 */
[----:B------:R-:W3:Y:S01]  /*4b2b0*/  LDL.LU R11, [R1+0x1c] ;  /* 0x00001c00010b7983 */ /* 0x000ee20000300800 */
[C---:B----4-:R-:W-:Y:S08]  /*4b2c0*/  HMMA.16816.F32 R56, R20.reuse, R32, R56 ;  /* 0x000000201438723c */ /* 0x050ff00000001838 */
[C---:B--2---:R-:W-:Y:S08]  /*4b2d0*/  HMMA.16816.F32 R52, R20.reuse, R12, R52 ;  /* 0x0000000c1434723c */ /* 0x044ff00000001834 */
[C---:B------:R-:W-:Y:S08]  /*4b2e0*/  HMMA.16816.F32 R12, R20.reuse, R14, R28 ;  /* 0x0000000e140c723c */ /* 0x040ff0000000181c */
[C---:B---3--:R-:W-:Y:S03]  /*4b2f0*/  HMMA.16816.F32 R24, R20.reuse, R16, R24 ;  /* 0x000000101418723c */ /* 0x048fe60000001818 */
[----:B------:R-:W-:Y:S05]  /*4b300*/  STL.64 [R1+0x140], R52 ;  /* 0x0001403401007387 */ /* 0x000fea0000100a00 */
[C---:B------:R-:W-:Y:S01]  /*4b310*/  HMMA.16816.F32 R16, R20.reuse, R18, R48 ;  /* 0x000000121410723c */ /* 0x040fe20000001830 */
[----:B------:R0:W-:Y:S04]  /*4b320*/  STL.64 [R1+0x148], R54 ;  /* 0x0001483601007387 */ /* 0x0001e80000100a00 */
[----:B0-----:R-:W2:Y:S04]  /*4b330*/  LDL.LU.64 R54, [R1+0x2ec8] ;  /* 0x002ec80001367983 */ /* 0x001ea80000300a00 */
[----:B------:R-:W3:Y:S04]  /*4b340*/  LDL.LU.64 R52, [R1+0x2ec0] ;  /* 0x002ec00001347983 */ /* 0x000ee80000300a00 */
[----:B------:R-:W4:Y:S04]  /*4b350*/  LDL.LU.64 R30, [R1+0x2eb8] ;  /* 0x002eb800011e7983 */ /* 0x000f280000300a00 */
[----:B------:R-:W2:Y:S04]  /*4b360*/  LDL.LU.64 R28, [R1+0x2eb0] ;  /* 0x002eb000011c7983 */ /* 0x000ea80000300a00 */
[----:B------:R0:W-:Y:S04]  /*4b370*/  STL.64 [R1+0x120], R12 ;  /* 0x0001200c01007387 */ /* 0x0001e80000100a00 */
[----:B------:R1:W-:Y:S04]  /*4b380*/  STL.64 [R1+0x128], R14 ;  /* 0x0001280e01007387 */ /* 0x0003e80000100a00 */
[----:B0-----:R-:W2:Y:S04]  /*4b390*/  LDL.LU R12, [R1+0x50] ;  /* 0x00005000010c7983 */ /* 0x001ea80000300800 */
[----:B------:R-:W2:Y:S04]  /*4b3a0*/  LDL.LU R13, [R1+0x54] ;  /* 0x00005400010d7983 */ /* 0x000ea80000300800 */
[----:B-1----:R-:W2:Y:S04]  /*4b3b0*/  LDL.LU R14, [R1+0x58] ;  /* 0x00005800010e7983 */ /* 0x002ea80000300800 */
[----:B------:R-:W2:Y:S04]  /*4b3c0*/  LDL.LU R15, [R1+0x5c] ;  /* 0x00005c00010f7983 */ /* 0x000ea80000300800 */
[----:B------:R-:W-:Y:S04]  /*4b3d0*/  STL.64 [R1+0x100], R24 ;  /* 0x0001001801007387 */ /* 0x000fe80000100a00 */
[----:B------:R0:W-:Y:S04]  /*4b3e0*/  STL.64 [R1+0x108], R26 ;  /* 0x0001081a01007387 */ /* 0x0001e80000100a00 */
[----:B0-----:R-:W2:Y:S04]  /*4b3f0*/  LDL.LU.64 R26, [R1+0x2ea8] ;  /* 0x002ea800011a7983 */ /* 0x001ea80000300a00 */
[----:B------:R-:W2:Y:S04]  /*4b400*/  LDL.LU.64 R24, [R1+0x2ea0] ;  /* 0x002ea00001187983 */ /* 0x000ea80000300a00 */
[----:B------:R-:W3:Y:S04]  /*4b410*/  LDL.LU.64 R50, [R1+0x2e98] ;  /* 0x002e980001327983 */ /* 0x000ee80000300a00 */
[----:B------:R-:W3:Y:S04]  /*4b420*/  LDL.LU.64 R48, [R1+0x2e90] ;  /* 0x002e900001307983 */ /* 0x000ee80000300a00 */
[----:B------:R0:W-:Y:S04]  /*4b430*/  STL.64 [R1+0xe0], R16 ;  /* 0x0000e01001007387 */ /* 0x0001e80000100a00 */
[----:B------:R1:W-:Y:S04]  /*4b440*/  STL.64 [R1+0xe8], R18 ;  /* 0x0000e81201007387 */ /* 0x0003e80000100a00 */
[----:B0-----:R-:W3:Y:S04]  /*4b450*/  LDL.LU R16, [R1+0x60] ;  /* 0x0000600001107983 */ /* 0x001ee80000300800 */
[----:B------:R-:W3:Y:S04]  /*4b460*/  LDL.LU R17, [R1+0x64] ;  /* 0x0000640001117983 */ /* 0x000ee80000300800 */
[----:B-1----:R-:W3:Y:S04]  /*4b470*/  LDL.LU R18, [R1+0x68] ;  /* 0x0000680001127983 */ /* 0x002ee80000300800 */
[----:B------:R-:W3:Y:S04]  /*4b480*/  LDL.LU R19, [R1+0x6c] ;  /* 0x00006c0001137983 */ /* 0x000ee80000300800 */
[----:B------:R-:W-:Y:S04]  /*4b490*/  STL.64 [R1+0xb0], R56 ;  /* 0x0000b03801007387 */ /* 0x000fe80000100a00 */
[----:B------:R0:W-:Y:S04]  /*4b4a0*/  STL.64 [R1+0xb8], R58 ;  /* 0x0000b83a01007387 */ /* 0x0001e80000100a00 */
[----:B0-----:R-:W4:Y:S04]  /*4b4b0*/  LDL.LU.64 R58, [R1+0x2e88] ;  /* 0x002e8800013a7983 */ /* 0x001f280000300a00 */
[----:B------:R-:W4:Y:S01]  /*4b4c0*/  LDL.LU.64 R56, [R1+0x2e80] ;  /* 0x002e800001387983 */ /* 0x000f220000300a00 */
[C---:B--2---:R-:W-:Y:S08]  /*4b4d0*/  HMMA.16816.F32 R24, R20.reuse, R44, R24 ;  /* 0x0000002c1418723c */ /* 0x044ff00000001818 */
[C---:B---3--:R-:W-:Y:S08]  /*4b4e0*/  HMMA.16816.F32 R32, R20.reuse, R34, R16 ;  /* 0x000000221420723c */ /* 0x048ff00000001810 */
[C---:B------:R-:W-:Y:S08]  /*4b4f0*/  HMMA.16816.F32 R16, R20.reuse, R36, R12 ;  /* 0x000000241410723c */ /* 0x040ff0000000180c */
[C---:B------:R-:W-:Y:S08]  /*4b500*/  HMMA.16816.F32 R12, R20.reuse, R38, R8 ;  /* 0x00000026140c723c */ /* 0x040ff00000001808 */
[C---:B----4-:R-:W-:Y:S08]  /*4b510*/  HMMA.16816.F32 R8, R20.reuse, R40, R56 ;  /* 0x000000281408723c */ /* 0x050ff00000001838 */
[----:B------:R-:W-:Y:S01]  /*4b520*/  HMMA.16816.F32 R56, R20, R42, R48 ;  /* 0x0000002a1438723c */ /* 0x000fe20000001830 */
[----:B------:R0:W-:Y:S04]  /*4b530*/  STL.64 [R1+0xa0], R32 ;  /* 0x0000a02001007387 */ /* 0x0001e80000100a00 */
[----:B------:R1:W-:Y:S04]  /*4b540*/  STL.64 [R1+0xa8], R34 ;  /* 0x0000a82201007387 */ /* 0x0003e80000100a00 */
[----:B------:R-:W-:Y:S04]  /*4b550*/  STL.64 [R1+0x50], R16 ;  /* 0x0000501001007387 */ /* 0x000fe80000100a00 */
[----:B------:R-:W-:Y:S04]  /*4b560*/  STL.64 [R1+0x58], R18 ;  /* 0x0000581201007387 */ /* 0x000fe80000100a00 */
[----:B------:R-:W-:Y:S04]  /*4b570*/  STL.64 [R1+0x30], R12 ;  /* 0x0000300c01007387 */ /* 0x000fe80000100a00 */
[----:B------:R-:W-:Y:S04]  /*4b580*/  STL.64 [R1+0x38], R14 ;  /* 0x0000380e01007387 */ /* 0x000fe80000100a00 */
[----:B------:R-:W-:Y:S04]  /*4b590*/  STL.64 [R1+0x2cd0], R58 ;  /* 0x002cd03a01007387 */ /* 0x000fe80000100a00 */
[----:B------:R2:W-:Y:S04]  /*4b5a0*/  STL.64 [R1+0x10], R8 ;  /* 0x0000100801007387 */ /* 0x0005e80000100a00 */
[----:B------:R3:W-:Y:S04]  /*4b5b0*/  STL.64 [R1+0x18], R10 ;  /* 0x0000180a01007387 */ /* 0x0007e80000100a00 */
[----:B------:R-:W-:Y:S01]  /*4b5c0*/  STL.64 [R1+0x2cc8], R56 ;  /* 0x002cc83801007387 */ /* 0x000fe20000100a00 */
[----:B0-----:R-:W-:-:S03]  /*4b5d0*/  IMAD R33, R5, 0x100, R4 ;  /* 0x0000010005217824 */ /* 0x001fc600078e0204 */
[----:B------:R-:W-:Y:S01]  /*4b5e0*/  STL [R1+0x2cec], R24 ;  /* 0x002cec1801007387 */ /* 0x000fe20000100800 */
[----:B-1----:R-:W-:-:S03]  /*4b5f0*/  IMAD R34, R46, 0x100, R61 ;  /* 0x000001002e227824 */ /* 0x002fc600078e023d */
[----:B------:R-:W-:Y:S04]  /*4b600*/  STL [R1+0x2ce8], R25 ;  /* 0x002ce81901007387 */ /* 0x000fe80000100800 */
[----:B------:R-:W-:Y:S04]  /*4b610*/  STL [R1+0x2ce4], R26 ;  /* 0x002ce41a01007387 */ /* 0x000fe80000100800 */
[----:B------:R-:W-:Y:S04]  /*4b620*/  STL [R1+0x2ce0], R27 ;  /* 0x002ce01b01007387 */ /* 0x000fe80000100800 */
[----:B------:R-:W4:Y:S04]  /*4b630*/  LDL R0, [R1+0x6a0] ;  /* 0x0006a00001007983 */ /* 0x000f280000100800 */
[----:B------:R-:W4:Y:S04]  /*4b640*/  LDL R46, [R1+0x6a4] ;  /* 0x0006a400012e7983 */ /* 0x000f280000100800 */
[----:B------:R-:W4:Y:S01]  /*4b650*/  LDL R4, [R1+0x6b0] ;  /* 0x0006b00001047983 */ /* 0x000f220000100800 */
[----:B------:R-:W-:-:S03]  /*4b660*/  IMAD R32, R7, 0x100, R6 ;  /* 0x0000010007207824 */ /* 0x000fc600078e0206 */
[----:B--2---:R-:W2:Y:S01]  /*4b670*/  LDL.LU R8, [R1] ;  /* 0x0000000001087983 */ /* 0x004ea20000300800 */
[----:B------:R-:W-:-:S03]  /*4b680*/  IMAD.MOV.U32 R16, RZ, RZ, R28 ;  /* 0x000000ffff107224 */ /* 0x000fc600078e001c */
[----:B------:R-:W2:Y:S01]  /*4b690*/  LDL.LU R9, [R1+0x4] ;  /* 0x0000040001097983 */ /* 0x000ea20000300800 */
[----:B------:R-:W-:-:S03]  /*4b6a0*/  IMAD.MOV.U32 R17, RZ, RZ, R29 ;  /* 0x000000ffff117224 */ /* 0x000fc600078e001d */
[----:B---3--:R-:W2:Y:S01]  /*4b6b0*/  LDL.LU R10, [R1+0x8] ;  /* 0x00000800010a7983 */ /* 0x008ea20000300800 */
[----:B------:R-:W-:-:S03]  /*4b6c0*/  IMAD.MOV.U32 R18, RZ, RZ, R30 ;  /* 0x000000ffff127224 */ /* 0x000fc600078e001e */
[----:B------:R-:W2:Y:S01]  /*4b6d0*/  LDL.LU R11, [R1+0xc] ;  /* 0x00000c00010b7983 */ /* 0x000ea20000300800 */
[----:B------:R-:W-:-:S03]  /*4b6e0*/  IMAD.MOV.U32 R19, RZ, RZ, R31 ;  /* 0x000000ffff137224 */ /* 0x000fc600078e001f */
[----:B------:R-:W3:Y:S04]  /*4b6f0*/  LDL R5, [R1+0x6b4] ;  /* 0x0006b40001057983 */ /* 0x000ee80000100800 */
[----:B------:R-:W2:Y:S04]  /*4b700*/  LDL R6, [R1+0x6d0] ;  /* 0x0006d00001067983 */ /* 0x000ea80000100800 */
[----:B------:R-:W2:Y:S04]  /*4b710*/  LDL.LU R28, [R1+0x2e7c] ;  /* 0x002e7c00011c7983 */ /* 0x000ea80000300800 */
[----:B------:R-:W2:Y:S04]  /*4b720*/  LDL.LU R29, [R1+0x2e78] ;  /* 0x002e7800011d7983 */ /* 0x000ea80000300800 */
[----:B------:R-:W2:Y:S04]  /*4b730*/  LDL.LU R30, [R1+0x2e74] ;  /* 0x002e7400011e7983 */ /* 0x000ea80000300800 */
[----:B------:R-:W2:Y:S01]  /*4b740*/  LDL.LU R31, [R1+0x2e70] ;  /* 0x002e7000011f7983 */ /* 0x000ea20000300800 */
[----:B------:R-:W-:-:S02]  /*4b750*/  IMAD.MOV.U32 R12, RZ, RZ, R52 ;  /* 0x000000ffff0c7224 */ /* 0x000fc400078e0034 */
[----:B------:R-:W-:Y:S01]  /*4b760*/  IMAD.MOV.U32 R13, RZ, RZ, R53 ;  /* 0x000000ffff0d7224 */ /* 0x000fe200078e0035 */
[----:B------:R-:W2:Y:S01]  /*4b770*/  LDL R7, [R1+0x6d4] ;  /* 0x0006d40001077983 */ /* 0x000ea20000100800 */
[----:B------:R-:W-:-:S03]  /*4b780*/  IMAD.MOV.U32 R14, RZ, RZ, R54 ;  /* 0x000000ffff0e7224 */ /* 0x000fc600078e0036 */
[----:B------:R-:W2:Y:S01]  /*4b790*/  LDL R61, [R1+0x6c0] ;  /* 0x0006c000013d7983 */ /* 0x000ea20000100800 */
[----:B------:R-:W-:-:S03]  /*4b7a0*/  IMAD.MOV.U32 R15, RZ, RZ, R55 ;  /* 0x000000ffff0f7224 */ /* 0x000fc600078e0037 */
[----:B------:R-:W2:Y:S04]  /*4b7b0*/  LDL.LU R52, [R1+0x2e6c] ;  /* 0x002e6c0001347983 */ /* 0x000ea80000300800 */
[----:B------:R-:W2:Y:S04]  /*4b7c0*/  LDL.LU R53, [R1+0x2e68] ;  /* 0x002e680001357983 */ /* 0x000ea80000300800 */
[----:B------:R-:W2:Y:S04]  /*4b7d0*/  LDL.LU R54, [R1+0x2e64] ;  /* 0x002e640001367983 */ /* 0x000ea80000300800 */
[----:B------:R-:W2:Y:S01]  /*4b7e0*/  LDL.LU R55, [R1+0x2e60] ;  /* 0x002e600001377983 */ /* 0x000ea20000300800 */
[----:B------:R-:W-:-:S03]  /*4b7f0*/  IMAD R35, R47, 0x100, R60 ;  /* 0x000001002f237824 */ /* 0x000fc600078e023c */
[----:B------:R-:W2:Y:S01]  /*4b800*/  LDL R60, [R1+0x6c4] ;  /* 0x0006c400013c7983 */ /* 0x000ea20000100800 */
[----:B------:R-:W-:Y:S02]  /*4b810*/  F2FP.F16.E5M2.UNPACK_B R32, R32 ;  /* 0x00000020ff20723e */ /* 0x000fe400020004ff */
[----:B------:R-:W-:Y:S01]  /*4b820*/  F2FP.F16.E5M2.UNPACK_B R33, R33 ;  /* 0x00000021ff21723e */ /* 0x000fe200020004ff */
[----:B------:R-:W2:Y:S01]  /*4b830*/  LDL R47, [R1+0x6e0] ;  /* 0x0006e000012f7983 */ /* 0x000ea20000100800 */
[----:B------:R-:W-:Y:S02]  /*4b840*/  F2FP.F16.E5M2.UNPACK_B R34, R34 ;  /* 0x00000022ff22723e */ /* 0x000fe400020004ff */
[----:B------:R-:W-:Y:S02]  /*4b850*/  F2FP.F16.E5M2.UNPACK_B R35, R35 ;  /* 0x00000023ff23723e */ /* 0x000fe400020004ff */
[----:B----4-:R-:W-:Y:S02]  /*4b860*/  F2FP.F16.E5M2.UNPACK_B R4, R4 ;  /* 0x00000004ff04723e */ /* 0x010fe400020004ff */
[----:B---3--:R-:W-:Y:S01]  /*4b870*/  F2FP.F16.E5M2.UNPACK_B R5, R5 ;  /* 0x00000005ff05723e */ /* 0x008fe200020004ff */
[----:B--2---:R-:W-:Y:S01]  /*4b880*/  HMMA.16816.F32 R28, R20, R2, R28 ;  /* 0x00000002141c723c */ /* 0x004fe2000000181c */
[----:B------:R-:W-:-:S02]  /*4b890*/  F2FP.F16.E5M2.UNPACK_B R2, R0 ;  /* 0x00000000ff02723e */ /* 0x000fc400020004ff */
[----:B------:R-:W-:Y:S02]  /*4b8a0*/  F2FP.F16.E5M2.UNPACK_B R3, R46 ;  /* 0x0000002eff03723e */ /* 0x000fe400020004ff */
[----:B------:R-:W-:-:S05]  /*4b8b0*/  F2FP.F16.E5M2.UNPACK_B R6, R6 ;  /* 0x00000006ff06723e */ /* 0x000fca00020004ff */
[C---:B------:R-:W-:Y:S08]  /*4b8c0*/  HMMA.16816.F32 R48, R32.reuse, R2, R52 ;  /* 0x000000022030723c */ /* 0x040ff00000001834 */
[----:B------:R-:W-:Y:S01]  /*4b8d0*/  HMMA.16816.F32 R52, R32, R4, R8 ;  /* 0x000000042034723c */ /* 0x000fe20000001808 */
[----:B------:R-:W-:Y:S04]  /*4b8e0*/  STL [R1+0x2cf4], R28 ;  /* 0x002cf41c01007387 */ /* 0x000fe80000100800 */
[----:B------:R-:W-:Y:S04]  /*4b8f0*/  STL [R1+0x2cf0], R29 ;  /* 0x002cf01d01007387 */ /* 0x000fe80000100800 */
[----:B------:R-:W-:Y:S01]  /*4b900*/  STL [R1+0x2cdc], R30 ;  /* 0x002cdc1e01007387 */ /* 0x000fe20000100800 */
[----:B------:R-:W-:-:S03]  /*4b910*/  F2FP.F16.E5M2.UNPACK_B R7, R7 ;  /* 0x00000007ff07723e */ /* 0x000fc600020004ff */
[----:B------:R-:W-:Y:S01]  /*4b920*/  STL [R1+0x2cd8], R31 ;  /* 0x002cd81f01007387 */ /* 0x000fe20000100800 */
[----:B------:R-:W-:-:S03]  /*4b930*/  F2FP.F16.E5M2.UNPACK_B R8, R61 ;  /* 0x0000003dff08723e */ /* 0x000fc600020004ff */
[----:B------:R-:W2:Y:S01]  /*4b940*/  LDL R46, [R1+0x6e4] ;  /* 0x0006e400012e7983 */ /* 0x000ea20000100800 */
[----:B------:R-:W-:-:S03]  /*4b950*/  F2FP.F16.E5M2.UNPACK_B R9, R60 ;  /* 0x0000003cff09723e */ /* 0x000fc600020004ff */
[----:B------:R-:W-:Y:S04]  /*4b960*/  STL [R1+0x2e28], R2 ;  /* 0x002e280201007387 */ /* 0x000fe80000100800 */
[----:B------:R-:W-:Y:S04]  /*4b970*/  STL [R1+0x2e24], R3 ;  /* 0x002e240301007387 */ /* 0x000fe80000100800 */
[----:B------:R-:W-:Y:S04]  /*4b980*/  STL.64 [R1+0x2d00], R50 ;  /* 0x002d003201007387 */ /* 0x000fe80000100a00 */
[----:B------:R-:W-:Y:S04]  /*4b990*/  STL.64 [R1+0x2cf8], R48 ;  /* 0x002cf83001007387 */ /* 0x000fe80000100a00 */
[----:B------:R-:W-:Y:S01]  /*4b9a0*/  STL [R1+0x2e2c], R5 ;  /* 0x002e2c0501007387 */ /* 0x000fe20000100800 */
[C---:B------:R-:W-:Y:S03]  /*4b9b0*/  HMMA.16816.F32 R16, R32.reuse, R6, R16 ;  /* 0x000000062010723c */ /* 0x040fe60000001810 */
[----:B------:R-:W-:Y:S04]  /*4b9c0*/  STL.64 [R1+0x2d10], R54 ;  /* 0x002d103601007387 */ /* 0x000fe80000100a00 */
[----:B------:R-:W-:Y:S04]  /*4b9d0*/  STL.64 [R1+0x2d08], R52 ;  /* 0x002d083401007387 */ /* 0x000fe80000100a00 */
[----:B------:R-:W-:Y:S04]  /*4b9e0*/  STL.64 [R1+0x2e58], R6 ;  /* 0x002e580601007387 */ /* 0x000fe80000100a00 */
[----:B------:R0:W-:Y:S02]  /*4b9f0*/  STL [R1+0x2e50], R4 ;  /* 0x002e500401007387 */ /* 0x0001e40000100800 */
[----:B0-----:R-:W-:Y:S02]  /*4ba00*/  HMMA.16816.F32 R4, R32, R8, R12 ;  /* 0x000000082004723c */ /* 0x001fe4000000180c */
[----:B------:R-:W-:-:S02]  /*4ba10*/  IMAD.MOV.U32 R28, RZ, RZ, R16 ;  /* 0x000000ffff1c7224 */ /* 0x000fc400078e0010 */
[----:B------:R-:W-:Y:S02]  /*4ba20*/  IMAD.MOV.U32 R29, RZ, RZ, R17 ;  /* 0x000000ffff1d7224 */ /* 0x000fe400078e0011 */
[----:B------:R-:W-:Y:S02]  /*4ba30*/  IMAD.MOV.U32 R24, RZ, RZ, R18 ;  /* 0x000000ffff187224 */ /* 0x000fe400078e0012 */
[----:B------:R-:W-:-:S11]  /*4ba40*/  IMAD.MOV.U32 R25, RZ, RZ, R19 ;  /* 0x000000ffff197224 */ /* 0x000fd600078e0013 */
[----:B------:R-:W-:Y:S02]  /*4ba50*/  IMAD.MOV.U32 R30, RZ, RZ, R6 ;  /* 0x000000ffff1e7224 */ /* 0x000fe400078e0006 */
[----:B------:R-:W-:Y:S02]  /*4ba60*/  IMAD.MOV.U32 R31, RZ, RZ, R7 ;  /* 0x000000ffff1f7224 */ /* 0x000fe400078e0007 */
[----:B------:R-:W-:Y:S02]  /*4ba70*/  IMAD.MOV.U32 R26, RZ, RZ, R4 ;  /* 0x000000ffff1a7224 */ /* 0x000fe400078e0004 */
[----:B------:R-:W-:Y:S01]  /*4ba80*/  IMAD.MOV.U32 R27, RZ, RZ, R5 ;  /* 0x000000ffff1b7224 */ /* 0x000fe200078e0005 */
[----:B------:R-:W-:Y:S04]  /*4ba90*/  STL.64 [R1+0x2d30], R30 ;  /* 0x002d301e01007387 */ /* 0x000fe80000100a00 */
[----:B------:R0:W-:Y:S04]  /*4baa0*/  STL.64 [R1+0x2d28], R28 ;  /* 0x002d281c01007387 */ /* 0x0001e80000100a00 */
[----:B------:R-:W-:Y:S04]  /*4bab0*/  STL.64 [R1+0x2d20], R26 ;  /* 0x002d201a01007387 */ /* 0x000fe80000100a00 */
[----:B------:R1:W-:Y:S04]  /*4bac0*/  STL.64 [R1+0x2d18], R24 ;  /* 0x002d181801007387 */ /* 0x0003e80000100a00 */
        /* <DEDUP_REMOVED lines=10> */
[----:B------:R-:W3:Y:S04]  /*4bb70*/  LDL.LU R30, [R1+0x158] ;  /* 0x00015800011e7983 */ /* 0x000ee80000300800 */
[----:B------:R-:W3:Y:S04]  /*4bb80*/  LDL.LU R31, [R1+0x15c] ;  /* 0x00015c00011f7983 */ /* 0x000ee80000300800 */
[----:B------:R-:W3:Y:S04]  /*4bb90*/  LDL.LU R4, [R1+0x90] ;  /* 0x0000900001047983 */ /* 0x000ee80000300800 */
[----:B------:R-:W3:Y:S04]  /*4bba0*/  LDL.LU R5, [R1+0x94] ;  /* 0x0000940001057983 */ /* 0x000ee80000300800 */
[----:B------:R-:W3:Y:S04]  /*4bbb0*/  LDL.LU R6, [R1+0x98] ;  /* 0x0000980001067983 */ /* 0x000ee80000300800 */
[----:B------:R-:W3:Y:S01]  /*4bbc0*/  LDL.LU R7, [R1+0x9c] ;  /* 0x00009c0001077983 */ /* 0x000ee20000300800 */
[----:B------:R-:W-:-:S03]  /*4bbd0*/  F2FP.F16.E5M2.UNPACK_B R10, R47 ;  /* 0x0000002fff0a723e */ /* 0x000fc600020004ff */
[----:B------:R-:W4:Y:S04]  /*4bbe0*/  LDL R12, [R1+0x6f0] ;  /* 0x0006f000010c7983 */ /* 0x000f280000100800 */
[----:B-1----:R-:W4:Y:S04]  /*4bbf0*/  LDL.LU R24, [R1+0xf0] ;  /* 0x0000f00001187983 */ /* 0x002f280000300800 */
        /* <DEDUP_REMOVED lines=29> */
[----:B------:R-:W4:Y:S01]  /*4bdd0*/  LDL R47, [R1+0x764] ;  /* 0x00076400012f7983 */ /* 0x000f220000100800 */
[----:B--2---:R-:W-:-:S03]  /*4bde0*/  F2FP.F16.E5M2.UNPACK_B R11, R46 ;  /* 0x0000002eff0b723e */ /* 0x004fc600020004ff */
[----:B------:R-:W2:Y:S04]  /*4bdf0*/  LDL R46, [R1+0x770] ;  /* 0x00077000012e7983 */ /* 0x000ea80000100800 */
[----:B---3--:R-:W-:-:S15]  /*4be00*/  HMMA.16816.F32 R4, R32, R10, R4 ;  /* 0x0000000a2004723c */ /* 0x008fde0000001804 */
[----:B------:R-:W-:-:S04]  /*4be10*/  NOP ;  /* 0x0000000000007918 */ /* 0x000fc80000000000 */
[----:B------:R-:W-:Y:S04]  /*4be20*/  STL.64 [R1+0x80], R4 ;  /* 0x0000800401007387 */ /* 0x000fe80000100a00 */
[----:B------:R0:W-:Y:S04]  /*4be30*/  STL.64 [R1+0x88], R6 ;  /* 0x0000880601007387 */ /* 0x0001e80000100a00 */
[----:B0-----:R-:W3:Y:S04]  /*4be40*/  LDL.LU.64 R6, [R1+0x2e58] ;  /* 0x002e580001067983 */ /* 0x001ee80000300a00 */
[----:B------:R-:W2:Y:S04]  /*4be50*/  LDL.LU R4, [R1+0x2e50] ;  /* 0x002e500001047983 */ /* 0x000ea80000300800 */
[----:B------:R-:W-:Y:S04]  /*4be60*/  STL.64 [R1+0x2e38], R10 ;  /* 0x002e380a01007387 */ /* 0x000fe80000100a00 */
[----:B------:R0:W-:Y:S04]  /*4be70*/  STL.64 [R1+0x2e30], R8 ;  /* 0x002e300801007387 */ /* 0x0001e80000100a00 */
[----:B0-----:R-:W2:Y:S04]  /*4be80*/  LDL.LU R8, [R1+0xc0] ;  /* 0x0000c00001087983 */ /* 0x001ea80000300800 */
[----:B------:R-:W2:Y:S04]  /*4be90*/  LDL.LU R9, [R1+0xc4] ;  /* 0x0000c40001097983 */ /* 0x000ea80000300800 */
[----:B------:R-:W2:Y:S04]  /*4bea0*/  LDL.LU R10, [R1+0xc8] ;  /* 0x0000c800010a7983 */ /* 0x000ea80000300800 */
[----:B------:R-:W2:Y:S01]  /*4beb0*/  LDL.LU R11, [R1+0xcc] ;  /* 0x0000cc00010b7983 */ /* 0x000ea20000300800 */
[----:B----4-:R-:W-:-:S02]  /*4bec0*/  F2FP.F16.E5M2.UNPACK_B R12, R12 ;  /* 0x0000000cff0c723e */ /* 0x010fc400020004ff */
[----:B------:R-:W-:Y:S02]  /*4bed0*/  F2FP.F16.E5M2.UNPACK_B R13, R13 ;  /* 0x0000000dff0d723e */ /* 0x000fe400020004ff */
[----:B------:R-:W-:Y:S02]  /*4bee0*/  F2FP.F16.E5M2.UNPACK_B R14, R14 ;  /* 0x0000000eff0e723e */ /* 0x000fe400020004ff */
[----:B------:R-:W-:Y:S02]  /*4bef0*/  F2FP.F16.E5M2.UNPACK_B R15, R15 ;  /* 0x0000000fff0f723e */ /* 0x000fe400020004ff */
[----:B------:R-:W-:Y:S02]  /*4bf00*/  F2FP.F16.E5M2.UNPACK_B R16, R16 ;  /* 0x00000010ff10723e */ /* 0x000fe400020004ff */
[----:B------:R-:W-:Y:S02]  /*4bf10*/  F2FP.F16.E5M2.UNPACK_B R17, R17 ;  /* 0x00000011ff11723e */ /* 0x000fe400020004ff */
[----:B------:R-:W-:-:S02]  /*4bf20*/  F2FP.F16.E5M2.UNPACK_B R18, R18 ;  /* 0x00000012ff12723e */ /* 0x000fc400020004ff */
[----:B------:R-:W-:Y:S01]  /*4bf30*/  F2FP.F16.E5M2.UNPACK_B R19, R19 ;  /* 0x00000013ff13723e */ /* 0x000fe200020004ff */
[----:B--2---:R-:W-:-:S15]  /*4bf40*/  HMMA.16816.F32 R8, R32, R12, R8 ;  /* 0x0000000c2008723c */ /* 0x004fde0000001808 */
[----:B------:R-:W-:-:S04]  /*4bf50*/  NOP ;  /* 0x0000000000007918 */ /* 0x000fc80000000000 */
[----:B------:R-:W-:Y:S04]  /*4bf60*/  STL.64 [R1+0x90], R8 ;  /* 0x0000900801007387 */ /* 0x000fe80000100a00 */
[----:B------:R0:W-:Y:S02]  /*4bf70*/  STL.64 [R1+0x98], R10 ;  /* 0x0000980a01007387 */ /* 0x0001e40000100a00 */
[----:B0-----:R-:W-:Y:S02]  /*4bf80*/  HMMA.16816.F32 R8, R32, R14, R24 ;  /* 0x0000000e2008723c */ /* 0x001fe40000001818 */
[----:B------:R-:W-:Y:S04]  /*4bf90*/  STL.64 [R1+0x2e48], R14 ;  /* 0x002e480e01007387 */ /* 0x000fe80000100a00 */
[----:B------:R-:W-:-:S13]  /*4bfa0*/  STL.64 [R1+0x2e40], R12 ;  /* 0x002e400c01007387 */ /* 0x000fda0000100a00 */
[----:B------:R-:W-:Y:S04]  /*4bfb0*/  STL.64 [R1+0xc0], R8 ;  /* 0x0000c00801007387 */ /* 0x000fe80000100a00 */
[----:B------:R0:W-:Y:S02]  /*4bfc0*/  STL.64 [R1+0xc8], R10 ;  /* 0x0000c80a01007387 */ /* 0x0001e40000100a00 */
[----:B0-----:R-:W-:Y:S01]  /*4bfd0*/  HMMA.16816.F32 R8, R32, R16, R20 ;  /* 0x000000102008723c */ /* 0x001fe20000001814 */
[----:B------:R-:W-:Y:S02]  /*4bfe0*/  F2FP.F16.E5M2.UNPACK_B R20, R38 ;  /* 0x00000026ff14723e */ /* 0x000fe400020004ff */
[----:B------:R-:W-:-:S15]  /*4bff0*/  F2FP.F16.E5M2.UNPACK_B R21, R39 ;  /* 0x00000027ff15723e */ /* 0x000fde00020004ff */
[----:B------:R-:W-:Y:S01]  /*4c000*/  NOP ;  /* 0x0000000000007918 */ /* 0x000fe20000000000 */
        /* <DEDUP_REMOVED lines=49> */
[----:B------:R-:W2:Y:S04]  /*4c320*/  LDL R41, [R1+0x774] ;  /* 0x0007740001297983 */ /* 0x000ea80000100800 */
[----:B------:R-:W3:Y:S04]  /*4c330*/  LDL R42, [R1+0x780] ;  /* 0x00078000012a7983 */ /* 0x000ee80000100800 */
[----:B------:R-:W4:Y:S04]  /*4c340*/  LDL R43, [R1+0x784] ;  /* 0x00078400012b7983 */ /* 0x000f280000100800 */
[----:B------:R-:W4:Y:S04]  /*4c350*/  LDL R44, [R1+0x790] ;  /* 0x00079000012c7983 */ /* 0x000f280000100800 */
[----:B------:R-:W4:Y:S04]  /*4c360*/  LDL.LU R24, [R1+0x420] ;  /* 0x0004200001187983 */ /* 0x000f280000300800 */
[----:B------:R-:W4:Y:S01]  /*4c370*/  LDL.LU R25, [R1+0x424] ;  /* 0x0004240001197983 */ /* 0x000f220000300800 */
[----:B------:R-:W-:-:S03]  /*4c380*/  F2FP.F16.E5M2.UNPACK_B R40, R46 ;  /* 0x0000002eff28723e */ /* 0x000fc600020004ff */
[----:B------:R-:W4:Y:S04]  /*4c390*/  LDL.LU R26, [R1+0x428] ;  /* 0x00042800011a7983 */ /* 0x000f280000300800 */
[----:B------:R-:W4:Y:S04]  /*4c3a0*/  LDL.LU R27, [R1+0x42c] ;  /* 0x00042c00011b7983 */ /* 0x000f280000300800 */
        /* <DEDUP_REMOVED lines=17> */
[----:B------:R-:W-:Y:S04]  /*4c4c0*/  STL.64 [R1+0x2de8], R38 ;  /* 0x002de82601007387 */ /* 0x000fe80000100a00 */
[----:B------:R0:W-:Y:S04]  /*4c4d0*/  STL.64 [R1+0x2de0], R36 ;  /* 0x002de02401007387 */ /* 0x0001e80000100a00 */
[----:B0-----:R-:W4:Y:S04]  /*4c4e0*/  LDL.LU R36, [R1+0x460] ;  /* 0x0004600001247983 */ /* 0x001f280000300800 */
[----:B------:R-:W4:Y:S04]  /*4c4f0*/  LDL.LU R37, [R1+0x464] ;  /* 0x0004640001257983 */ /* 0x000f280000300800 */
[----:B------:R-:W4:Y:S04]  /*4c500*/  LDL.LU R38, [R1+0x468] ;  /* 0x0004680001267983 */ /* 0x000f280000300800 */
[----:B------:R-:W4:Y:S01]  /*4c510*/  LDL.LU R39, [R1+0x46c] ;  /* 0x00046c0001277983 */ /* 0x000f220000300800 */
[----:B--2---:R-:W-:-:S02]  /*4c520*/  F2FP.F16.E5M2.UNPACK_B R41, R41 ;  /* 0x00000029ff29723e */ /* 0x004fc400020004ff */
[----:B---3--:R-:W-:Y:S02]  /*4c530*/  F2FP.F16.E5M2.UNPACK_B R42, R42 ;  /* 0x0000002aff2a723e */ /* 0x008fe400020004ff */
[----:B----4-:R-:W-:-:S03]  /*4c540*/  F2FP.F16.E5M2.UNPACK_B R43, R43 ;  /* 0x0000002bff2b723e */ /* 0x010fc600020004ff */
[C---:B------:R-:W-:Y:S08]  /*4c550*/  HMMA.16816.F32 R12, R32.reuse, R40, R12 ;  /* 0x00000028200c723c */ /* 0x040ff0000000180c */
[----:B------:R-:W-:Y:S11]  /*4c560*/  HMMA.16816.F32 R8, R32, R42, R8 ;  /* 0x0000002a2008723c */ /* 0x000ff60000001808 */
        /* <DEDUP_REMOVED lines=14> */
[----:B------:R-:W-:-:S02]  /*4c650*/  IMAD R46, R46, 0x100, R5 ;  /* 0x000001002e2e7824 */ /* 0x000fc400078e0205 */
[----:B------:R-:W-:Y:S01]  /*4c660*/  IMAD R47, R47, 0x100, R2 ;  /* 0x000001002f2f7824 */ /* 0x000fe200078e0202 */
[----:B------:R-:W3:Y:S01]  /*4c670*/  LDL.LU R5, [R1+0x2e2c] ;  /* 0x002e2c0001057983 */ /* 0x000ee20000300800 */
[----:B------:R-:W-:-:S03]  /*4c680*/  IMAD R60, R60, 0x100, R3 ;  /* 0x000001003c3c7824 */ /* 0x000fc600078e0203 */
[----:B------:R-:W3:Y:S04]  /*4c690*/  LDL.LU R2, [R1+0x2e28] ;  /* 0x002e280001027983 */ /* 0x000ee80000300800 */
[----:B------:R-:W3:Y:S01]  /*4c6a0*/  LDL.LU R3, [R1+0x2e24] ;  /* 0x002e240001037983 */ /* 0x000ee20000300800 */
[----:B------:R-:W-:Y:S02]  /*4c6b0*/  F2FP.F16.E5M2.UNPACK_B R44, R44 ;  /* 0x0000002cff2c723e */ /* 0x000fe400020004ff */
[----:B------:R-:W-:Y:S01]  /*4c6c0*/  F2FP.F16.E5M2.UNPACK_B R45, R45 ;  /* 0x0000002dff2d723e */ /* 0x000fe200020004ff */
[----:B------:R-:W-:Y:S02]  /*4c6d0*/  IMAD R61, R61, 0x100, R0 ;  /* 0x000001003d3d7824 */ /* 0x000fe400078e0200 */
[----:B------:R-:W3:Y:S04]  /*4c6e0*/  LDL.LU R0, [R1+0x2e20] ;  /* 0x002e200001007983 */ /* 0x000ee80000300800 */
[----:B--2---:R-:W-:Y:S01]  /*4c6f0*/  HMMA.16816.F32 R40, R32, R44, R40 ;  /* 0x0000002c2028723c */ /* 0x004fe20000001828 */
[----:B------:R-:W-:-:S02]  /*4c700*/  F2FP.F16.E5M2.UNPACK_B R32, R46 ;  /* 0x0000002eff20723e */ /* 0x000fc400020004ff */
[----:B------:R-:W-:Y:S02]  /*4c710*/  F2FP.F16.E5M2.UNPACK_B R33, R47 ;  /* 0x0000002fff21723e */ /* 0x000fe400020004ff */
[----:B------:R-:W-:Y:S02]  /*4c720*/  F2FP.F16.E5M2.UNPACK_B R34, R60 ;  /* 0x0000003cff22723e */ /* 0x000fe400020004ff */
[----:B------:R-:W-:-:S12]  /*4c730*/  F2FP.F16.E5M2.UNPACK_B R35, R61 ;  /* 0x0000003dff23723e */ /* 0x000fd800020004ff */
[----:B------:R-:W-:Y:S04]  /*4c740*/  STL.64 [R1+0x210], R40 ;  /* 0x0002102801007387 */ /* 0x000fe80000100a00 */
[----:B------:R3:W-:Y:S02]  /*4c750*/  STL.64 [R1+0x218], R42 ;  /* 0x0002182a01007387 */ /* 0x0007e40000100a00 */
[C---:B---3--:R-:W-:Y:S08]  /*4c760*/  HMMA.16816.F32 R40, R32.reuse, R2, R36 ;  /* 0x000000022028723c */ /* 0x048ff00000001824 */
[C---:B------:R-:W-:Y:S08]  /*4c770*/  HMMA.16816.F32 R36, R32.reuse, R4, R20 ;  /* 0x000000042024723c */ /* 0x040ff00000001814 */
[C---:B------:R-:W-:Y:S03]  /*4c780*/  HMMA.16816.F32 R20, R32.reuse, R6, R24 ;  /* 0x000000062014723c */ /* 0x040fe60000001818 */
[----:B------:R-:W-:Y:S04]  /*4c790*/  STL.64 [R1+0x440], R40 ;  /* 0x0004402801007387 */ /* 0x000fe80000100a00 */
[----:B------:R-:W-:Y:S04]  /*4c7a0*/  STL.64 [R1+0x448], R42 ;  /* 0x0004482a01007387 */ /* 0x000fe80000100a00 */
[----:B------:R-:W-:Y:S04]  /*4c7b0*/  STL.64 [R1+0x2db8], R6 ;  /* 0x002db80601007387 */ /* 0x000fe80000100a00 */
[----:B------:R-:W-:Y:S04]  /*4c7c0*/  STL.64 [R1+0x430], R36 ;  /* 0x0004302401007387 */ /* 0x000fe80000100a00 */
[----:B------:R-:W-:Y:S04]  /*4c7d0*/  STL.64 [R1+0x438], R38 ;  /* 0x0004382601007387 */ /* 0x000fe80000100a00 */
[----:B------:R4:W-:Y:S04]  /*4c7e0*/  STL.64 [R1+0x2db0], R4 ;  /* 0x002db00401007387 */ /* 0x0009e80000100a00 */
[----:B------:R-:W-:Y:S04]  /*4c7f0*/  STL.64 [R1+0x420], R20 ;  /* 0x0004201401007387 */ /* 0x000fe80000100a00 */
[----:B------:R0:W-:Y:S01]  /*4c800*/  STL.64 [R1+0x428], R22 ;  /* 0x0004281601007387 */ /* 0x0001e20000100a00 */
[C---:B----4-:R-:W-:Y:S08]  /*4c810*/  HMMA.16816.F32 R4, R32.reuse, R10, R52 ;  /* 0x0000000a2004723c */ /* 0x050ff00000001834 */
[----:B0-----:R-:W-:Y:S01]  /*4c820*/  HMMA.16816.F32 R20, R32, R8, R28 ;  /* 0x000000082014723c */ /* 0x001fe2000000181c */
        /* <DEDUP_REMOVED lines=14> */
[----:B------:R-:W-:Y:S04]  /*4c910*/  STL.64 [R1+0x3d8], R6 ;  /* 0x0003d80601007387 */ /* 0x000fe80000100a00 */
        /* <DEDUP_REMOVED lines=77> */
[----:B------:R-:W4:Y:S04]  /*4cdf0*/  LDL.LU.64 R12, [R1+0x2df0] ;  /* 0x002df000010c7983 */ /* 0x000f280000300a00 */
[----:B------:R-:W-:Y:S04]  /*4ce00*/  STL.64 [R1+0x370], R36 ;  /* 0x0003702401007387 */ /* 0x000fe80000100a00 */
[----:B------:R0:W-:Y:S04]  /*4ce10*/  STL.64 [R1+0x378], R38 ;  /* 0x0003782601007387 */ /* 0x0001e80000100a00 */
[----:B0-----:R-:W2:Y:S04]  /*4ce20*/  LDL.LU.64 R38, [R1+0x2de8] ;  /* 0x002de80001267983 */ /* 0x001ea80000300a00 */
[----:B------:R-:W3:Y:S04]  /*4ce30*/  LDL.LU.64 R36, [R1+0x2de0] ;  /* 0x002de00001247983 */ /* 0x000ee80000300a00 */
[----:B------:R0:W-:Y:S04]  /*4ce40*/  STL.64 [R1+0x2d80], R22 ;  /* 0x002d801601007387 */ /* 0x0001e80000100a00 */
[----:B0-----:R-:W4:Y:S04]  /*4ce50*/  LDL.LU R22, [R1+0xda0] ;  /* 0x000da00001167983 */ /* 0x001f280000300800 */
[----:B------:R-:W4:Y:S04]  /*4ce60*/  LDL.LU R23, [R1+0xda8] ;  /* 0x000da80001177983 */ /* 0x000f280000300800 */
[----:B------:R0:W-:Y:S04]  /*4ce70*/  STL.64 [R1+0x2d78], R20 ;  /* 0x002d781401007387 */ /* 0x0001e80000100a00 */
[----:B0-----:R-:W4:Y:S04]  /*4ce80*/  LDL.LU R20, [R1+0xd90] ;  /* 0x000d900001147983 */ /* 0x001f280000300800 */
        /* <DEDUP_REMOVED lines=11> */
[----:B------:R-:W2:Y:S04]  /*4cf40*/  LDL.LU.64 R40, [R1+0x2dc0] ;  /* 0x002dc00001287983 */ /* 0x000ea80000300a00 */
[----:B------:R-:W-:Y:S04]  /*4cf50*/  STL.64 [R1+0x2d90], R38 ;  /* 0x002d902601007387 */ /* 0x000fe80000100a00 */
[----:B------:R0:W-:Y:S04]  /*4cf60*/  STL.64 [R1+0x2d88], R36 ;  /* 0x002d882401007387 */ /* 0x0001e80000100a00 */
[----:B0-----:R-:W3:Y:S04]  /*4cf70*/  LDL.LU R36, [R1+0x320] ;  /* 0x0003200001247983 */ /* 0x001ee80000300800 */
        /* <DEDUP_REMOVED lines=8> */
[----:B------:R-:W2:Y:S01]  /*4d000*/  LDL.LU.64 R4, [R1+0x2db0] ;  /* 0x002db00001047983 */ /* 0x000ea20000300a00 */
[----:B---3--:R-:W-:Y:S01]  /*4d010*/  HMMA.16816.F32 R36, R32, R42, R36 ;  /* 0x0000002a2024723c */ /* 0x008fe20000001824 */
[----:B----4-:R-:W-:-:S07]  /*4d020*/  IMAD R46, R46, 0x100, R20 ;  /* 0x000001002e2e7824 */ /* 0x010fce00078e0214 */
[----:B------:R-:W-:Y:S01]  /*4d030*/  HMMA.16816.F32 R16, R32, R44, R16 ;  /* 0x0000002c2010723c */ /* 0x000fe20000001810 */
[----:B------:R-:W-:Y:S02]  /*4d040*/  IMAD R47, R47, 0x100, R21 ;  /* 0x000001002f2f7824 */ /* 0x000fe400078e0215 */
[----:B------:R-:W-:Y:S02]  /*4d050*/  IMAD R60, R60, 0x100, R22 ;  /* 0x000001003c3c7824 */ /* 0x000fe400078e0216 */
[----:B------:R-:W-:Y:S01]  /*4d060*/  IMAD R61, R61, 0x100, R23 ;  /* 0x000001003d3d7824 */ /* 0x000fe200078e0217 */
[----:B------:R-:W-:Y:S02]  /*4d070*/  F2FP.F16.E5M2.UNPACK_B R32, R46 ;  /* 0x0000002eff20723e */ /* 0x000fe400020004ff */
[----:B------:R-:W-:Y:S02]  /*4d080*/  F2FP.F16.E5M2.UNPACK_B R33, R47 ;  /* 0x0000002fff21723e */ /* 0x000fe400020004ff */
[----:B------:R-:W-:-:S02]  /*4d090*/  F2FP.F16.E5M2.UNPACK_B R34, R60 ;  /* 0x0000003cff22723e */ /* 0x000fc400020004ff */
[----:B------:R-:W-:Y:S01]  /*4d0a0*/  F2FP.F16.E5M2.UNPACK_B R35, R61 ;  /* 0x0000003dff23723e */ /* 0x000fe200020004ff */
[----:B------:R-:W-:Y:S04]  /*4d0b0*/  STL.64 [R1+0x2d70], R42 ;  /* 0x002d702a01007387 */ /* 0x000fe80000100a00 */
[----:B------:R-:W-:Y:S02]  /*4d0c0*/  STL.64 [R1+0x2d68], R40 ;  /* 0x002d682801007387 */ /* 0x000fe40000100a00 */
[C---:B------:R-:W-:Y:S02]  /*4d0d0*/  HMMA.16816.F32 R20, R32.reuse, R2, R24 ;  /* 0x000000022014723c */ /* 0x040fe40000001818 */
[----:B------:R-:W-:Y:S04]  /*4d0e0*/  STL.64 [R1+0x320], R36 ;  /* 0x0003202401007387 */ /* 0x000fe80000100a00 */
[----:B------:R-:W-:Y:S04]  /*4d0f0*/  STL.64 [R1+0x328], R38 ;  /* 0x0003282601007387 */ /* 0x000fe80000100a00 */
[----:B------:R-:W-:Y:S04]  /*4d100*/  STL.64 [R1+0x2e0], R16 ;  /* 0x0002e01001007387 */ /* 0x000fe80000100a00 */
[----:B------:R-:W-:Y:S04]  /*4d110*/  STL.64 [R1+0x2e8], R18 ;  /* 0x0002e81201007387 */ /* 0x000fe80000100a00 */
[----:B------:R-:W-:Y:S04]  /*4d120*/  STL.64 [R1+0x2da8], R44 ;  /* 0x002da82c01007387 */ /* 0x000fe80000100a00 */
[----:B------:R-:W-:Y:S04]  /*4d130*/  STL.64 [R1+0x310], R20 ;  /* 0x0003101401007387 */ /* 0x000fe80000100a00 */
[----:B------:R0:W-:Y:S02]  /*4d140*/  STL.64 [R1+0x318], R22 ;  /* 0x0003181601007387 */ /* 0x0001e40000100a00 */
[C---:B0-----:R-:W-:Y:S08]  /*4d150*/  HMMA.16816.F32 R20, R32.reuse, R8, R48 ;  /* 0x000000082014723c */ /* 0x041ff00000001830 */
[C---:B--2---:R-:W-:Y:S08]  /*4d160*/  HMMA.16816.F32 R16, R32.reuse, R4, R28 ;  /* 0x000000042010723c */ /* 0x044ff0000000181c */
[C---:B------:R-:W-:Y:S11]  /*4d170*/  HMMA.16816.F32 R24, R32.reuse, R6, R52 ;  /* 0x000000062018723c */ /* 0x040ff60000001834 */
[----:B------:R-:W-:Y:S04]  /*4d180*/  STL.64 [R1+0x300], R16 ;  /* 0x0003001001007387 */ /* 0x000fe80000100a00 */
[----:B------:R0:W-:Y:S02]  /*4d190*/  STL.64 [R1+0x308], R18 ;  /* 0x0003081201007387 */ /* 0x0001e40000100a00 */
[C---:B0-----:R-:W-:Y:S02]  /*4d1a0*/  HMMA.16816.F32 R16, R32.reuse, R10, R56 ;  /* 0x0000000a2010723c */ /* 0x041fe40000001838 */
[----:B------:R-:W-:Y:S04]  /*4d1b0*/  STL.64 [R1+0x2f0], R24 ;  /* 0x0002f01801007387 */ /* 0x000fe80000100a00 */
[----:B------:R-:W-:Y:S04]  /*4d1c0*/  STL.64 [R1+0x2f8], R26 ;  /* 0x0002f81a01007387 */ /* 0x000fe80000100a00 */
[----:B------:R-:W2:Y:S04]  /*4d1d0*/  LDL.LU R48, [R1+0x250] ;  /* 0x0002500001307983 */ /* 0x000ea80000300800 */
[----:B------:R-:W-:Y:S04]  /*4d1e0*/  STL.64 [R1+0x2d0], R20 ;  /* 0x0002d01401007387 */ /* 0x000fe80000100a00 */
[----:B------:R-:W-:Y:S04]  /*4d1f0*/  STL.64 [R1+0x2d8], R22 ;  /* 0x0002d81601007387 */ /* 0x000fe80000100a00 */
        /* <DEDUP_REMOVED lines=11> */
[----:B-1----:R-:W4:Y:S04]  /*4d2b0*/  LDL.LU R18, [R1+0x298] ;  /* 0x0002980001127983 */ /* 0x002f280000300800 */
        /* <DEDUP_REMOVED lines=62> */
[----:B------:R-:W-:Y:S04]  /*4d6a0*/  STL.64 [R1+0x2d40], R18 ;  /* 0x002d401201007387 */ /* 0x000fe80000100a00 */
[----:B------:R0:W-:Y:S04]  /*4d6b0*/  STL.64 [R1+0x2d38], R16 ;  /* 0x002d381001007387 */ /* 0x0001e80000100a00 */
[----:B0-----:R-:W3:Y:S04]  /*4d6c0*/  LDL.LU R16, [R1+0x230] ;  /* 0x0002300001107983 */ /* 0x001ee80000300800 */
[----:B------:R-:W3:Y:S04]  /*4d6d0*/  LDL.LU R17, [R1+0x234] ;  /* 0x0002340001117983 */ /* 0x000ee80000300800 */
[----:B------:R-:W3:Y:S04]  /*4d6e0*/  LDL.LU R18, [R1+0x238] ;  /* 0x0002380001127983 */ /* 0x000ee80000300800 */
[----:B------:R-:W3:Y:S01]  /*4d6f0*/  LDL.LU R19, [R1+0x23c] ;  /* 0x00023c0001137983 */ /* 0x000ee20000300800 */
[C---:B----4-:R-:W-:Y:S08]  /*4d700*/  HMMA.16816.F32 R40, R32.reuse, R36, R40 ;  /* 0x000000242028723c */ /* 0x050ff00000001828 */
[C---:B--2---:R-:W-:Y:S08]  /*4d710*/  HMMA.16816.F32 R48, R32.reuse, R22, R48 ;  /* 0x000000162030723c */ /* 0x044ff00000001830 */
[----:B---3--:R-:W-:-:S15]  /*4d720*/  HMMA.16816.F32 R52, R32, R20, R52 ;  /* 0x000000142034723c */ /* 0x008fde0000001834 */
[----:B------:R-:W-:-:S04]  /*4d730*/  NOP ;  /* 0x0000000000007918 */ /* 0x000fc80000000000 */
[----:B------:R0:W-:Y:S04]  /*4d740*/  STL.64 [R1+0x270], R52 ;  /* 0x0002703401007387 */ /* 0x0001e80000100a00 */
[----:B------:R1:W-:Y:S04]  /*4d750*/  STL.64 [R1+0x278], R54 ;  /* 0x0002783601007387 */ /* 0x0003e80000100a00 */
[----:B0-----:R-:W2:Y:S04]  /*4d760*/  LDL.LU R52, [R1+0x1c0] ;  /* 0x0001c00001347983 */ /* 0x001ea80000300800 */
[----:B------:R0:W-:Y:S04]  /*4d770*/  STL.64 [R1+0x260], R48 ;  /* 0x0002603001007387 */ /* 0x0001e80000100a00 */
[----:B------:R3:W-:Y:S04]  /*4d780*/  STL.64 [R1+0x268], R50 ;  /* 0x0002683201007387 */ /* 0x0007e80000100a00 */
[----:B------:R-:W2:Y:S04]  /*4d790*/  LDL.LU R53, [R1+0x1c4] ;  /* 0x0001c40001357983 */ /* 0x000ea80000300800 */
[----:B-1----:R-:W2:Y:S04]  /*4d7a0*/  LDL.LU R54, [R1+0x1c8] ;  /* 0x0001c80001367983 */ /* 0x002ea80000300800 */
[----:B------:R-:W2:Y:S04]  /*4d7b0*/  LDL.LU R55, [R1+0x1cc] ;  /* 0x0001cc0001377983 */ /* 0x000ea80000300800 */
[----:B0-----:R-:W4:Y:S04]  /*4d7c0*/  LDL.LU R48, [R1+0x1a0] ;  /* 0x0001a00001307983 */ /* 0x001f280000300800 */
[----:B------:R-:W4:Y:S04]  /*4d7d0*/  LDL.LU R49, [R1+0x1a4] ;  /* 0x0001a40001317983 */ /* 0x000f280000300800 */
[----:B---3--:R-:W4:Y:S04]  /*4d7e0*/  LDL.LU R50, [R1+0x1a8] ;  /* 0x0001a80001327983 */ /* 0x008f280000300800 */
[----:B------:R-:W-:Y:S04]  /*4d7f0*/  STL.64 [R1+0x250], R40 ;  /* 0x0002502801007387 */ /* 0x000fe80000100a00 */
[----:B------:R0:W-:Y:S04]  /*4d800*/  STL.64 [R1+0x258], R42 ;  /* 0x0002582a01007387 */ /* 0x0001e80000100a00 */
[----:B0-----:R-:W3:Y:S04]  /*4d810*/  LDL.LU.64 R42, [R1+0x2d70] ;  /* 0x002d7000012a7983 */ /* 0x001ee80000300a00 */
[----:B------:R-:W2:Y:S01]  /*4d820*/  LDL.LU.64 R40, [R1+0x2d68] ;  /* 0x002d680001287983 */ /* 0x000ea20000300a00 */
[----:B------:R-:W-:Y:S01]  /*4d830*/  HMMA.16816.F32 R16, R32, R38, R16 ;  /* 0x000000262010723c */ /* 0x000fe20000001810 */
[----:B------:R-:W-:-:S07]  /*4d840*/  IMAD.MOV.U32 R51, RZ, RZ, R0 ;  /* 0x000000ffff337224 */ /* 0x000fce00078e0000 */
[C---:B--2---:R-:W-:Y:S08]  /*4d850*/  HMMA.16816.F32 R12, R32.reuse, R40, R12 ;  /* 0x00000028200c723c */ /* 0x044ff0000000180c */
[C---:B---3--:R-:W-:Y:S11]  /*4d860*/  HMMA.16816.F32 R8, R32.reuse, R42, R8 ;  /* 0x0000002a2008723c */ /* 0x048ff60000001808 */
[----:B------:R-:W-:Y:S01]  /*4d870*/  IMAD.MOV.U32 R0, RZ, RZ, R15 ;  /* 0x000000ffff007224 */ /* 0x000fe200078e000f */
[----:B------:R-:W-:Y:S04]  /*4d880*/  STL.64 [R1+0x230], R12 ;  /* 0x0002300c01007387 */ /* 0x000fe80000100a00 */
[----:B------:R-:W-:Y:S04]  /*4d890*/  STL.64 [R1+0x240], R16 ;  /* 0x0002401001007387 */ /* 0x000fe80000100a00 */
[----:B------:R-:W-:Y:S04]  /*4d8a0*/  STL.64 [R1+0x248], R18 ;  /* 0x0002481201007387 */ /* 0x000fe80000100a00 */
[----:B------:R-:W-:Y:S04]  /*4d8b0*/  STL [R1+0x238], R14 ;  /* 0x0002380e01007387 */ /* 0x000fe80000100800 */
[----:B------:R-:W-:Y:S04]  /*4d8c0*/  STL [R1+0x2c18], R0 ;  /* 0x002c180001007387 */ /* 0x000fe80000100800 */
[----:B------:R-:W-:Y:S04]  /*4d8d0*/  STL.64 [R1+0x220], R8 ;  /* 0x0002200801007387 */ /* 0x000fe80000100a00 */
[----:B------:R0:W-:Y:S02]  /*4d8e0*/  STL.64 [R1+0x228], R10 ;  /* 0x0002280a01007387 */ /* 0x0001e40000100a00 */
[----:B0-----:R-:W-:-:S15]  /*4d8f0*/  HMMA.16816.F32 R8, R32, R44, R56 ;  /* 0x0000002c2008723c */ /* 0x001fde0000001838 */
[----:B------:R-:W-:-:S04]  /*4d900*/  NOP ;  /* 0x0000000000007918 */ /* 0x000fc80000000000 */
[----:B------:R0:W-:Y:S04]  /*4d910*/  STL.64 [R1+0x200], R8 ;  /* 0x0002000801007387 */ /* 0x0001e80000100a00 */
[----:B------:R1:W-:Y:S04]  /*4d920*/  STL [R1+0x208], R10 ;  /* 0x0002080a01007387 */ /* 0x0003e80000100800 */
[----:B------:R-:W2:Y:S04]  /*4d930*/  LDL.LU R56, [R1+0x120] ;  /* 0x0001200001387983 */ /* 0x000ea80000300800 */
[----:B------:R-:W2:Y:S04]  /*4d940*/  LDL.LU R57, [R1+0x124] ;  /* 0x0001240001397983 */ /* 0x000ea80000300800 */
[----:B------:R-:W2:Y:S01]  /*4d950*/  LDL.LU R58, [R1+0x128] ;  /* 0x00012800013a7983 */ /* 0x000ea20000300800 */
[----:B------:R-:W-:-:S03]  /*4d960*/  IMAD.MOV.U32 R0, RZ, RZ, R11 ;  /* 0x000000ffff007224 */ /* 0x000fc600078e000b */
[----:B------:R-:W2:Y:S04]  /*4d970*/  LDL.LU R59, [R1+0x12c] ;  /* 0x00012c00013b7983 */ /* 0x000ea80000300800 */
[----:B0-----:R-:W3:Y:S04]  /*4d980*/  LDL.LU R8, [R1+0x190] ;  /* 0x0001900001087983 */ /* 0x001ee80000300800 */
[----:B------:R-:W3:Y:S04]  /*4d990*/  LDL.LU R9, [R1+0x194] ;  /* 0x0001940001097983 */ /* 0x000ee80000300800 */
[----:B-1----:R-:W3:Y:S04]  /*4d9a0*/  LDL.LU R10, [R1+0x198] ;  /* 0x00019800010a7983 */ /* 0x002ee80000300800 */
[----:B------:R-:W3:Y:S01]  /*4d9b0*/  LDL.LU R11, [R1+0x19c] ;  /* 0x00019c00010b7983 */ /* 0x000ee20000300800 */
[----:B------:R-:W-:-:S02]  /*4d9c0*/  IMAD R46, R25, 0x100, R24 ;  /* 0x00000100192e7824 */ /* 0x000fc400078e0218 */
[----:B------:R-:W-:Y:S01]  /*4d9d0*/  IMAD R47, R27, 0x100, R26 ;  /* 0x000001001b2f7824 */ /* 0x000fe200078e021a */
[----:B------:R-:W2:Y:S01]  /*4d9e0*/  LDL.LU R12, [R1+0x170] ;  /* 0x00017000010c7983 */ /* 0x000ea20000300800 */
[----:B------:R-:W-:Y:S02]  /*4d9f0*/  IMAD R60, R29, 0x100, R28 ;  /* 0x000001001d3c7824 */ /* 0x000fe400078e021c */
[----:B------:R-:W-:Y:S01]  /*4da00*/  IMAD R61, R31, 0x100, R30 ;  /* 0x000001001f3d7824 */ /* 0x000fe200078e021e */
[----:B------:R-:W-:Y:S01]  /*4da10*/  F2FP.F16.E5M2.UNPACK_B R32, R46 ;  /* 0x0000002eff20723e */ /* 0x000fe200020004ff */
[----:B------:R-:W2:Y:S01]  /*4da20*/  LDL.LU R13, [R1+0x174] ;  /* 0x00017400010d7983 */ /* 0x000ea20000300800 */
[----:B------:R-:W-:Y:S02]  /*4da30*/  F2FP.F16.E5M2.UNPACK_B R33, R47 ;  /* 0x0000002fff21723e */ /* 0x000fe400020004ff */
[----:B------:R-:W-:Y:S01]  /*4da40*/  F2FP.F16.E5M2.UNPACK_B R34, R60 ;  /* 0x0000003cff22723e */ /* 0x000fe200020004ff */
[----:B------:R-:W2:Y:S01]  /*4da50*/  LDL.LU R14, [R1+0x178] ;  /* 0x00017800010e7983 */ /* 0x000ea20000300800 */
[----:B------:R-:W-:-:S03]  /*4da60*/  F2FP.F16.E5M2.UNPACK_B R35, R61 ;  /* 0x0000003dff23723e */ /* 0x000fc600020004ff */
[----:B------:R-:W2:Y:S04]  /*4da70*/  LDL.LU R15, [R1+0x17c] ;  /* 0x00017c00010f7983 */ /* 0x000ea80000300800 */
[C---:B------:R-:W-:Y:S08]  /*4da80*/  HMMA.16816.F32 R24, R32.reuse, R2, R52 ;  /* 0x000000022018723c */ /* 0x040ff00000001834 */
[C---:B----4-:R-:W-:Y:S01]  /*4da90*/  HMMA.16816.F32 R16, R32.reuse, R4, R48 ;  /* 0x000000042010723c */ /* 0x050fe20000001830 */
[----:B------:R-:W-:Y:S04]  /*4daa0*/  STL [R1+0x2c1c], R0 ;  /* 0x002c1c0001007387 */ /* 0x000fe80000100800 */
[----:B------:R-:W4:Y:S06]  /*4dab0*/  LDL.LU R28, [R1+0xe0] ;  /* 0x0000e000011c7983 */ /* 0x000f2c0000300800 */
[----:B------:R-:W-:Y:S04]  /*4dac0*/  STL.64 [R1+0x1f0], R24 ;  /* 0x0001f01801007387 */ /* 0x000fe80000100a00 */
[----:B------:R-:W-:Y:S04]  /*4dad0*/  STL.64 [R1+0x1f8], R26 ;  /* 0x0001f81a01007387 */ /* 0x000fe80000100a00 */
[----:B------:R0:W-:Y:S04]  /*4dae0*/  STL.64 [R1+0x1d0], R16 ;  /* 0x0001d01001007387 */ /* 0x0001e80000100a00 */
[----:B------:R1:W-:Y:S04]  /*4daf0*/  STL.64 [R1+0x1d8], R18 ;  /* 0x0001d81201007387 */ /* 0x0003e80000100a00 */
[----:B------:R-:W4:Y:S04]  /*4db00*/  LDL.LU R29, [R1+0xe4] ;  /* 0x0000e400011d7983 */ /* 0x000f280000300800 */
[----:B------:R-:W4:Y:S04]  /*4db10*/  LDL.LU R30, [R1+0xe8] ;  /* 0x0000e800011e7983 */ /* 0x000f280000300800 */
[----:B------:R-:W4:Y:S04]  /*4db20*/  LDL.LU R31, [R1+0xec] ;  /* 0x0000ec00011f7983 */ /* 0x000f280000300800 */
        /* <DEDUP_REMOVED lines=16> */
[----:B---3--:R-:W-:Y:S03]  /*4dc30*/  HMMA.16816.F32 R4, R32, R6, R8 ;  /* 0x000000062004723c */ /* 0x008fe60000001808 */
[----:B------:R-:W3:Y:S04]  /*4dc40*/  LDL.LU.64 R10, [R1+0x2d60] ;  /* 0x002d6000010a7983 */ /* 0x000ee80000300a00 */
[----:B------:R-:W2:-:S12]  /*4dc50*/  LDL.LU.64 R8, [R1+0x2d58] ;  /* 0x002d580001087983 */ /* 0x000e980000300a00 */
[----:B------:R0:W-:Y:S01]  /*4dc60*/  STL.64 [R1+0x1c0], R4 ;  /* 0x0001c00401007387 */ /* 0x0001e20000100a00 */
[----:B------:R-:W-:-:S03]  /*4dc70*/  IMAD.MOV.U32 R0, RZ, RZ, R6 ;  /* 0x000000ffff007224 */ /* 0x000fc600078e0006 */
[----:B------:R1:W-:Y:S04]  /*4dc80*/  STL [R1+0x1cc], R7 ;  /* 0x0001cc0701007387 */ /* 0x0003e80000100800 */
[----:B0-----:R-:W3:Y:S04]  /*4dc90*/  LDL.LU R4, [R1+0x140] ;  /* 0x0001400001047983 */ /* 0x001ee80000300800 */
[----:B------:R-:W3:Y:S04]  /*4dca0*/  LDL.LU R5, [R1+0x144] ;  /* 0x0001440001057983 */ /* 0x000ee80000300800 */
[----:B------:R-:W3:Y:S04]  /*4dcb0*/  LDL.LU R6, [R1+0x148] ;  /* 0x0001480001067983 */ /* 0x000ee80000300800 */
[----:B-1----:R-:W3:Y:S04]  /*4dcc0*/  LDL.LU R7, [R1+0x14c] ;  /* 0x00014c0001077983 */ /* 0x002ee80000300800 */
[----:B------:R-:W-:Y:S01]  /*4dcd0*/  STL [R1+0x2c20], R0 ;  /* 0x002c200001007387 */ /* 0x000fe20000100800 */
[----:B--2---:R-:W-:-:S15]  /*4dce0*/  HMMA.16816.F32 R12, R32, R8, R12 ;  /* 0x00000008200c723c */ /* 0x004fde000000180c */
[----:B------:R-:W-:-:S04]  /*4dcf0*/  NOP ;  /* 0x0000000000007918 */ /* 0x000fc80000000000 */
[----:B------:R-:W-:Y:S04]  /*4dd00*/  STL.64 [R1+0x1a0], R12 ;  /* 0x0001a00c01007387 */ /* 0x000fe80000100a00 */
[----:B------:R0:W-:Y:S04]  /*4dd10*/  STL.64 [R1+0x1a8], R14 ;  /* 0x0001a80e01007387 */ /* 0x0001e80000100a00 */
[----:B0-----:R-:W2:Y:S04]  /*4dd20*/  LDL.LU.64 R14, [R1+0x2d50] ;  /* 0x002d5000010e7983 */ /* 0x001ea80000300a00 */
[----:B------:R-:W2:Y:S01]  /*4dd30*/  LDL.LU.64 R12, [R1+0x2d48] ;  /* 0x002d4800010c7983 */ /* 0x000ea20000300a00 */
[C---:B---3--:R-:W-:Y:S08]  /*4dd40*/  HMMA.16816.F32 R8, R32.reuse, R10, R4 ;  /* 0x0000000a2008723c */ /* 0x048ff00000001804 */
[C---:B--2---:R-:W-:Y:S08]  /*4dd50*/  HMMA.16816.F32 R4, R32.reuse, R12, R56 ;  /* 0x0000000c2004723c */ /* 0x044ff00000001838 */
[----:B------:R-:W-:Y:S11]  /*4dd60*/  HMMA.16816.F32 R16, R32, R14, R16 ;  /* 0x0000000e2010723c */ /* 0x000ff60000001810 */
[----:B------:R0:W-:Y:S04]  /*4dd70*/  STL.64 [R1+0x170], R4 ;  /* 0x0001700401007387 */ /* 0x0001e80000100a00 */
[----:B------:R-:W-:Y:S04]  /*4dd80*/  STL.64 [R1+0x190], R8 ;  /* 0x0001900801007387 */ /* 0x000fe80000100a00 */
[----:B------:R1:W-:Y:S04]  /*4dd90*/  STL.64 [R1+0x198], R10 ;  /* 0x0001980a01007387 */ /* 0x0003e80000100a00 */
[----:B------:R-:W-:Y:S04]  /*4dda0*/  STL [R1+0x178], R6 ;  /* 0x0001780601007387 */ /* 0x000fe80000100800 */
[----:B------:R-:W2:Y:S04]  /*4ddb0*/  LDL.LU R56, [R1+0x10] ;  /* 0x0000100001387983 */ /* 0x000ea80000300800 */
[----:B------:R-:W2:Y:S04]  /*4ddc0*/  LDL.LU R57, [R1+0x14] ;  /* 0x0000140001397983 */ /* 0x000ea80000300800 */
[----:B------:R-:W2:Y:S01]  /*4ddd0*/  LDL.LU R58, [R1+0x18] ;  /* 0x00001800013a7983 */ /* 0x000ea20000300800 */
[----:B------:R-:W-:-:S03]  /*4dde0*/  IMAD.MOV.U32 R0, RZ, RZ, R7 ;  /* 0x000000ffff007224 */ /* 0x000fc600078e0007 */
[----:B------:R-:W2:Y:S04]  /*4ddf0*/  LDL.LU R59, [R1+0x1c] ;  /* 0x00001c00013b7983 */ /* 0x000ea80000300800 */
[----:B------:R-:W3:Y:S04]  /*4de00*/  LDL.LU R2, [R1+0xdcc] ;  /* 0x000dcc0001027983 */ /* 0x000ee80000300800 */
[----:B------:R-:W2:Y:S04]  /*4de10*/  LDL.LU R12, [R1+0xdd8] ;  /* 0x000dd800010c7983 */ /* 0x000ea80000300800 */
[----:B------:R-:W2:Y:S04]  /*4de20*/  LDL.LU R3, [R1+0xdd4] ;  /* 0x000dd40001037983 */ /* 0x000ea80000300800 */
[----:B------:R-:W2:Y:S04]  /*4de30*/  LDL.LU R13, [R1+0xde0] ;  /* 0x000de000010d7983 */ /* 0x000ea80000300800 */
[----:B0-----:R-:W2:Y:S04]  /*4de40*/  LDL.LU R4, [R1+0xddc] ;  /* 0x000ddc0001047983 */ /* 0x001ea80000300800 */
[----:B-1----:R-:W2:Y:S04]  /*4de50*/  LDL.LU R10, [R1+0xde8] ;  /* 0x000de800010a7983 */ /* 0x002ea80000300800 */
[----:B------:R-:W2:Y:S04]  /*4de60*/  LDL.LU R5, [R1+0xde4] ;  /* 0x000de40001057983 */ /* 0x000ea80000300800 */
[----:B------:R0:W-:Y:S04]  /*4de70*/  STL [R1+0x2cb8], R0 ;  /* 0x002cb80001007387 */ /* 0x0001e80000100800 */
[----:B0-----:R-:W3:Y:S04]  /*4de80*/  LDL.LU R0, [R1+0xdd0] ;  /* 0x000dd00001007983 */ /* 0x001ee80000300800 */
[----:B------:R-:W-:Y:S04]  /*4de90*/  STL.64 [R1+0x150], R16 ;  /* 0x0001501001007387 */ /* 0x000fe80000100a00 */
[----:B------:R0:W-:Y:S04]  /*4dea0*/  STL.64 [R1+0x158], R18 ;  /* 0x0001581201007387 */ /* 0x0001e80000100a00 */
[----:B0-----:R-:W2:Y:S04]  /*4deb0*/  LDL.LU.64 R18, [R1+0x2d40] ;  /* 0x002d400001127983 */ /* 0x001ea80000300a00 */
[----:B------:R-:W4:Y:S02]  /*4dec0*/  LDL.LU.64 R16, [R1+0x2d38] ;  /* 0x002d380001107983 */ /* 0x000f240000300a00 */
[C---:B----4-:R-:W-:Y:S08]  /*4ded0*/  HMMA.16816.F32 R28, R32.reuse, R16, R28 ;  /* 0x00000010201c723c */ /* 0x050ff0000000181c */
[C---:B--2---:R-:W-:Y:S11]  /*4dee0*/  HMMA.16816.F32 R16, R32.reuse, R18, R24 ;  /* 0x000000122010723c */ /* 0x044ff60000001818 */
        /* <DEDUP_REMOVED lines=12> */
[C---:B------:R-:W-:Y:S08]  /*4dfb0*/  HMMA.16816.F32 R52, R32.reuse, R20, R52 ;  /* 0x000000142034723c */ /* 0x040ff00000001834 */
[----:B------:R-:W-:Y:S11]  /*4dfc0*/  HMMA.16816.F32 R20, R32, R22, R48 ;  /* 0x000000162014723c */ /* 0x000ff60000001830 */
[----:B------:R-:W-:Y:S04]  /*4dfd0*/  STL.64 [R1+0x110], R52 ;  /* 0x0001103401007387 */ /* 0x000fe80000100a00 */
[----:B------:R0:W-:Y:S04]  /*4dfe0*/  STL.64 [R1+0x118], R54 ;  /* 0x0001183601007387 */ /* 0x0001e80000100a00 */
[----:B0-----:R-:W3:Y:S04]  /*4dff0*/  LDL.LU.64 R54, [R1+0x2d10] ;  /* 0x002d100001367983 */ /* 0x001ee80000300a00 */
[----:B------:R-:W3:Y:S04]  /*4e000*/  LDL.LU.64 R52, [R1+0x2d08] ;  /* 0x002d080001347983 */ /* 0x000ee80000300a00 */
[----:B------:R-:W3:Y:S04]  /*4e010*/  LDL.LU R11, [R1+0x6a0] ;  /* 0x0006a000010b7983 */ /* 0x000ee80000300800 */
[----:B------:R-:W3:Y:S04]  /*4e020*/  LDL.LU R8, [R1+0x6a4] ;  /* 0x0006a40001087983 */ /* 0x000ee80000300800 */
[----:B------:R-:W3:Y:S04]  /*4e030*/  LDL.LU R9, [R1+0x6b0] ;  /* 0x0006b00001097983 */ /* 0x000ee80000300800 */
[----:B------:R-:W3:Y:S04]  /*4e040*/  LDL.LU.64 R50, [R1+0x2d00] ;  /* 0x002d000001327983 */ /* 0x000ee80000300a00 */
[----:B------:R-:W3:Y:S04]  /*4e050*/  LDL.LU.64 R48, [R1+0x2cf8] ;  /* 0x002cf80001307983 */ /* 0x000ee80000300a00 */
[----:B------:R-:W3:Y:S04]  /*4e060*/  LDL.LU R6, [R1+0x6b4] ;  /* 0x0006b40001067983 */ /* 0x000ee80000300800 */
[----:B------:R-:W3:Y:S04]  /*4e070*/  LDL.LU R7, [R1+0x6d0] ;  /* 0x0006d00001077983 */ /* 0x000ee80000300800 */
[----:B------:R4:W-:Y:S04]  /*4e080*/  STL.64 [R1+0x100], R20 ;  /* 0x0001001401007387 */ /* 0x0009e80000100a00 */
[----:B------:R2:W-:Y:S04]  /*4e090*/  STL.64 [R1+0x108], R22 ;  /* 0x0001081601007387 */ /* 0x0005e80000100a00 */
[----:B------:R-:W3:Y:S04]  /*4e0a0*/  LDL.LU R61, [R1+0x6d4] ;  /* 0x0006d400013d7983 */ /* 0x000ee80000300800 */
[----:B------:R-:W3:Y:S01]  /*4e0b0*/  LDL.LU R60, [R1+0x6c0] ;  /* 0x0006c000013c7983 */ /* 0x000ee20000300800 */
[----:B----4-:R-:W-:-:S03]  /*4e0c0*/  IMAD.MOV.U32 R20, RZ, RZ, R28 ;  /* 0x000000ffff147224 */ /* 0x010fc600078e001c */
[----:B------:R-:W4:Y:S01]  /*4e0d0*/  LDL.LU R28, [R1+0x2cf4] ;  /* 0x002cf400011c7983 */ /* 0x000f220000300800 */
[----:B------:R-:W-:-:S03]  /*4e0e0*/  IMAD.MOV.U32 R21, RZ, RZ, R29 ;  /* 0x000000ffff157224 */ /* 0x000fc600078e001d */
[----:B------:R-:W4:Y:S01]  /*4e0f0*/  LDL.LU R29, [R1+0x2cf0] ;  /* 0x002cf000011d7983 */ /* 0x000f220000300800 */
[----:B--2---:R-:W-:-:S03]  /*4e100*/  IMAD.MOV.U32 R22, RZ, RZ, R24 ;  /* 0x000000ffff167224 */ /* 0x004fc600078e0018 */
[----:B------:R-:W2:Y:S01]  /*4e110*/  LDL.LU R24, [R1+0x2cec] ;  /* 0x002cec0001187983 */ /* 0x000ea20000300800 */
[----:B------:R-:W-:-:S03]  /*4e120*/  IMAD.MOV.U32 R23, RZ, RZ, R25 ;  /* 0x000000ffff177224 */ /* 0x000fc600078e0019 */
[----:B------:R-:W2:Y:S04]  /*4e130*/  LDL.LU R25, [R1+0x2ce8] ;  /* 0x002ce80001197983 */ /* 0x000ea80000300800 */
[----:B------:R-:W2:Y:S04]  /*4e140*/  LDL.LU R47, [R1+0x6c4] ;  /* 0x0006c400012f7983 */ /* 0x000ea80000300800 */
[----:B------:R-:W2:Y:S01]  /*4e150*/  LDL.LU R46, [R1+0x6e0] ;  /* 0x0006e000012e7983 */ /* 0x000ea20000300800 */
[C---:B---3--:R-:W-:Y:S08]  /*4e160*/  HMMA.16816.F32 R16, R32.reuse, R36, R16 ;  /* 0x000000242010723c */ /* 0x048ff00000001810 */
[----:B------:R-:W-:Y:S11]  /*4e170*/  HMMA.16816.F32 R36, R32, R38, R56 ;  /* 0x000000262024723c */ /* 0x000ff60000001838 */
[----:B------:R0:W-:Y:S04]  /*4e180*/  STL.64 [R1+0xb0], R16 ;  /* 0x0000b01001007387 */ /* 0x0001e80000100a00 */
[----:B------:R1:W-:Y:S01]  /*4e190*/  STL.64 [R1+0xb8], R18 ;  /* 0x0000b81201007387 */ /* 0x0003e20000100a00 */
[----:B0-----:R-:W-:-:S03]  /*4e1a0*/  IMAD.MOV.U32 R16, RZ, RZ, R26 ;  /* 0x000000ffff107224 */ /* 0x001fc600078e001a */
[----:B------:R-:W2:Y:S01]  /*4e1b0*/  LDL.LU R26, [R1+0x2ce4] ;  /* 0x002ce400011a7983 */ /* 0x000ea20000300800 */
[----:B------:R-:W-:Y:S02]  /*4e1c0*/  IMAD.MOV.U32 R17, RZ, RZ, R27 ;  /* 0x000000ffff117224 */ /* 0x000fe400078e001b */
[----:B-1----:R-:W-:Y:S01]  /*4e1d0*/  IMAD.MOV.U32 R18, RZ, RZ, R30 ;  /* 0x000000ffff127224 */ /* 0x002fe200078e001e */
[----:B------:R-:W2:Y:S01]  /*4e1e0*/  LDL.LU R27, [R1+0x2ce0] ;  /* 0x002ce000011b7983 */ /* 0x000ea20000300800 */
[----:B------:R-:W-:-:S03]  /*4e1f0*/  IMAD.MOV.U32 R19, RZ, RZ, R31 ;  /* 0x000000ffff137224 */ /* 0x000fc600078e001f */
[----:B------:R-:W4:Y:S04]  /*4e200*/  LDL.LU R30, [R1+0x2cdc] ;  /* 0x002cdc00011e7983 */ /* 0x000f280000300800 */
[----:B------:R-:W4:Y:S04]  /*4e210*/  LDL.LU R31, [R1+0x2cd8] ;  /* 0x002cd800011f7983 */ /* 0x000f280000300800 */
[----:B------:R-:W3:Y:S04]  /*4e220*/  LDL.LU.64 R58, [R1+0x2cd0] ;  /* 0x002cd000013a7983 */ /* 0x000ee80000300a00 */
[----:B------:R-:W3:Y:S04]  /*4e230*/  LDL.LU.64 R56, [R1+0x2cc8] ;  /* 0x002cc80001387983 */ /* 0x000ee80000300a00 */
[----:B------:R-:W-:Y:S04]  /*4e240*/  STL.64 [R1+0x70], R36 ;  /* 0x0000702401007387 */ /* 0x000fe80000100a00 */
[----:B------:R3:W-:Y:S01]  /*4e250*/  STL.64 [R1+0x78], R38 ;  /* 0x0000782601007387 */ /* 0x0007e20000100a00 */
[----:B------:R-:W-:-:S02]  /*4e260*/  IMAD R3, R3, 0x100, R12 ;  /* 0x0000010003037824 */ /* 0x000fc400078e020c */
[----:B------:R-:W-:Y:S02]  /*4e270*/  IMAD R4, R4, 0x100, R13 ;  /* 0x0000010004047824 */ /* 0x000fe400078e020d */
[----:B------:R-:W-:Y:S02]  /*4e280*/  IMAD R2, R2, 0x100, R0 ;  /* 0x0000010002027824 */ /* 0x000fe400078e0200 */
[----:B------:R-:W-:Y:S01]  /*4e290*/  IMAD R5, R5, 0x100, R10 ;  /* 0x0000010005057824 */ /* 0x000fe200078e020a */
[----:B------:R-:W-:Y:S02]  /*4e2a0*/  F2FP.F16.E5M2.UNPACK_B R10, R9.H1 ;  /* 0x00000009ff0a723e */ /* 0x000fe400030004ff */
[----:B------:R-:W-:Y:S01]  /*4e2b0*/  F2FP.F16.E5M2.UNPACK_B R9, R61.H1 ;  /* 0x0000003dff09723e */ /* 0x000fe200030004ff */
[C---:B--2---:R-:W-:Y:S08]  /*4e2c0*/  HMMA.16816.F32 R24, R32.reuse, R42, R24 ;  /* 0x0000002a2018723c */ /* 0x044ff00000001818 */
[C---:B----4-:R-:W-:Y:S08]  /*4e2d0*/  HMMA.16816.F32 R12, R32.reuse, R44, R28 ;  /* 0x0000002c200c723c */ /* 0x050ff0000000181c */
[----:B---3--:R-:W-:Y:S01]  /*4e2e0*/  HMMA.16816.F32 R36, R32, R40, R56 ;  /* 0x000000282024723c */ /* 0x008fe20000001838 */
[----:B------:R-:W-:-:S02]  /*4e2f0*/  F2FP.F16.E5M2.UNPACK_B R32, R2 ;  /* 0x00000002ff20723e */ /* 0x000fc400020004ff */
[----:B------:R-:W-:Y:S02]  /*4e300*/  F2FP.F16.E5M2.UNPACK_B R33, R3 ;  /* 0x00000003ff21723e */ /* 0x000fe400020004ff */
[----:B------:R-:W-:Y:S02]  /*4e310*/  F2FP.F16.E5M2.UNPACK_B R34, R4 ;  /* 0x00000004ff22723e */ /* 0x000fe400020004ff */
[----:B------:R-:W-:-:S12]  /*4e320*/  F2FP.F16.E5M2.UNPACK_B R35, R5 ;  /* 0x00000005ff23723e */ /* 0x000fd800020004ff */
[----:B------:R-:W-:Y:S04]  /*4e330*/  STL.64 [R1+0x50], R36 ;  /* 0x0000502401007387 */ /* 0x000fe80000100a00 */
[----:B------:R-:W-:Y:S04]  /*4e340*/  STL.64 [R1+0x58], R38 ;  /* 0x0000582601007387 */ /* 0x000fe80000100a00 */
[----:B------:R-:W-:Y:S04]  /*4e350*/  STL.64 [R1+0x30], R24 ;  /* 0x0000301801007387 */ /* 0x000fe80000100a00 */
[----:B------:R-:W-:Y:S04]  /*4e360*/  STL.64 [R1+0x38], R26 ;  /* 0x0000381a01007387 */ /* 0x000fe80000100a00 */
[----:B------:R0:W-:Y:S02]  /*4e370*/  STL.64 [R1+0x20], R12 ;  /* 0x0000200c01007387 */ /* 0x0001e40000100a00 */
[----:B0-----:R-:W-:-:S02]  /*4e380*/  F2FP.F16.E5M2.UNPACK_B R12, R11.H1 ;  /* 0x0000000bff0c723e */ /* 0x001fc400030004ff */
[----:B------:R-:W-:-:S07]  /*4e390*/  F2FP.F16.E5M2.UNPACK_B R13, R8.H1 ;  /* 0x00000008ff0d723e */ /* 0x000fce00030004ff */
[----:B------:R-:W-:Y:S01]  /*4e3a0*/  HMMA.16816.F32 R24, R32, R12, R48 ;  /* 0x0000000c2018723c */ /* 0x000fe20000001830 */
[----:B------:R-:W-:Y:S01]  /*4e3b0*/  F2FP.F16.E5M2.UNPACK_B R11, R6.H1 ;  /* 0x00000006ff0b723e */ /* 0x000fe200030004ff */
[----:B------:R-:W-:Y:S01]  /*4e3c0*/  STL.64 [R1+0x28], R14 ;  /* 0x0000280e01007387 */ /* 0x000fe20000100a00 */
[----:B------:R-:W-:-:S07]  /*4e3d0*/  F2FP.F16.E5M2.UNPACK_B R8, R7.H1 ;  /* 0x00000007ff08723e */ /* 0x000fce00030004ff */
[C---:B------:R-:W-:Y:S09]  /*4e3e0*/  HMMA.16816.F32 R56, R32.reuse, R8, R20 ;  /* 0x000000082038723c */ /* 0x040ff20000001814 */
[----:B------:R-:W-:Y:S04]  /*4e3f0*/  STL.64 [R1+0x10], R24 ;  /* 0x0000101801007387 */ /* 0x000fe80000100a00 */
[----:B------:R0:W-:Y:S02]  /*4e400*/  STL.64 [R1+0x18], R26 ;  /* 0x0000181a01007387 */ /* 0x0001e40000100a00 */
[----:B0-----:R-:W-:Y:S01]  /*4e410*/  HMMA.16816.F32 R24, R32, R10, R52 ;  /* 0x0000000a2018723c */ /* 0x001fe20000001834 */
[----:B------:R-:W-:-:S02]  /*4e420*/  F2FP.F16.E5M2.UNPACK_B R6, R60.H1 ;  /* 0x0000003cff06723e */ /* 0x000fc400030004ff */
[----:B------:R-:W-:-:S15]  /*4e430*/  F2FP.F16.E5M2.UNPACK_B R7, R47.H1 ;  /* 0x0000002fff07723e */ /* 0x000fde00030004ff */
[----:B------:R-:W-:Y:S01]  /*4e440*/  NOP ;  /* 0x0000000000007918 */ /* 0x000fe20000000000 */
[----:B------:R0:W-:Y:S04]  /*4e450*/  STL.64 [R1], R24 ;  /* 0x0000001801007387 */ /* 0x0001e80000100a00 */
[----:B------:R1:W-:Y:S04]  /*4e460*/  STL.64 [R1+0x8], R26 ;  /* 0x0000081a01007387 */ /* 0x0003e80000100a00 */
[----:B------:R-:W-:Y:S04]  /*4e470*/  STL.64 [R1+0x2ca0], R10 ;  /* 0x002ca00a01007387 */ /* 0x000fe80000100a00 */
[----:B------:R-:W-:Y:S04]  /*4e480*/  STL.64 [R1+0x2c98], R8 ;  /* 0x002c980801007387 */ /* 0x000fe80000100a00 */
[----:B------:R-:W-:Y:S04]  /*4e490*/  STL [R1+0x2ae4], R56 ;  /* 0x002ae43801007387 */ /* 0x000fe80000100800 */
[----:B------:R-:W-:Y:S04]  /*4e4a0*/  STL [R1+0x2ae0], R57 ;  /* 0x002ae03901007387 */ /* 0x000fe80000100800 */
[----:B------:R-:W-:Y:S04]  /*4e4b0*/  STL [R1+0x2adc], R58 ;  /* 0x002adc3a01007387 */ /* 0x000fe80000100800 */
[----:B------:R-:W-:Y:S04]  /*4e4c0*/  STL [R1+0x2ad8], R59 ;  /* 0x002ad83b01007387 */ /* 0x000fe80000100800 */
[----:B0-----:R-:W2:Y:S04]  /*4e4d0*/  LDL.LU R25, [R1+0x6e4] ;  /* 0x0006e40001197983 */ /* 0x001ea80000300800 */
[----:B-1----:R-:W3:Y:S01]  /*4e4e0*/  LDL.LU R26, [R1+0x6f0] ;  /* 0x0006f000011a7983 */ /* 0x002ee20000300800 */
[----:B------:R-:W-:Y:S03]  /*4e4f0*/  HMMA.16816.F32 R52, R32, R6, R16 ;  /* 0x000000062034723c */ /* 0x000fe60000001810 */
        /* <DEDUP_REMOVED lines=21> */
[----:B------:R-:W-:-:S03]  /*4e650*/  F2FP.F16.E5M2.UNPACK_B R4, R46.H1 ;  /* 0x0000002eff04723e */ /* 0x000fc600030004ff */
[----:B------:R-:W4:Y:S04]  /*4e660*/  LDL.LU R60, [R1+0x720] ;  /* 0x00072000013c7983 */ /* 0x000f280000300800 */
[----:B------:R-:W4:Y:S04]  /*4e670*/  LDL.LU R47, [R1+0x724] ;  /* 0x00072400012f7983 */ /* 0x000f280000300800 */
[----:B------:R-:W4:Y:S04]  /*4e680*/  LDL.LU R46, [R1+0x740] ;  /* 0x00074000012e7983 */ /* 0x000f280000300800 */
[----:B------:R-:W4:Y:S04]  /*4e690*/  LDL.LU R36, [R1+0xf0] ;  /* 0x0000f00001247983 */ /* 0x000f280000300800 */
[----:B------:R-:W4:Y:S04]  /*4e6a0*/  LDL.LU R37, [R1+0xf4] ;  /* 0x0000f40001257983 */ /* 0x000f280000300800 */
[----:B------:R-:W4:Y:S04]  /*4e6b0*/  LDL.LU R38, [R1+0xf8] ;  /* 0x0000f80001267983 */ /* 0x000f280000300800 */
[----:B------:R-:W4:Y:S04]  /*4e6c0*/  LDL.LU R39, [R1+0xfc] ;  /* 0x0000fc0001277983 */ /* 0x000f280000300800 */
[----:B------:R-:W-:Y:S04]  /*4e6d0*/  STL [R1+0x2af4], R52 ;  /* 0x002af43401007387 */ /* 0x000fe80000100800 */
[----:B------:R-:W-:Y:S04]  /*4e6e0*/  STL [R1+0x2af0], R53 ;  /* 0x002af03501007387 */ /* 0x000fe80000100800 */
[----:B------:R-:W-:Y:S04]  /*4e6f0*/  STL [R1+0x2aec], R54 ;  /* 0x002aec3601007387 */ /* 0x000fe80000100800 */
[----:B------:R-:W-:Y:S04]  /*4e700*/  STL [R1+0x2ae8], R55 ;  /* 0x002ae83701007387 */ /* 0x000fe80000100800 */
[----:B------:R-:W-:Y:S01]  /*4e710*/  STL.64 [R1+0x2c80], R6 ;  /* 0x002c800601007387 */ /* 0x000fe20000100a00 */
[----:B--2---:R-:W-:-:S02]  /*4e720*/  F2FP.F16.E5M2.UNPACK_B R5, R25.H1 ;  /* 0x00000019ff05723e */ /* 0x004fc400030004ff */
[----:B---3--:R-:W-:-:S03]  /*4e730*/  F2FP.F16.E5M2.UNPACK_B R2, R26.H1 ;  /* 0x0000001aff02723e */ /* 0x008fc600030004ff */
[----:B------:R0:W-:Y:S02]  /*4e740*/  STL.64 [R1+0x2c78], R4 ;  /* 0x002c780401007387 */ /* 0x0001e40000100a00 */
[----:B----4-:R-:W-:Y:S01]  /*4e750*/  HMMA.16816.F32 R48, R32, R4, R28 ;  /* 0x000000042030723c */ /* 0x010fe2000000181c */
[----:B------:R-:W-:Y:S02]  /*4e760*/  F2FP.F16.E5M2.UNPACK_B R3, R27.H1 ;  /* 0x0000001bff03723e */ /* 0x000fe400030004ff */
[----:B------:R-:W-:-:S05]  /*4e770*/  F2FP.F16.E5M2.UNPACK_B R14, R14.H1 ;  /* 0x0000000eff0e723e */ /* 0x000fca00030004ff */
[----:B------:R-:W-:Y:S01]  /*4e780*/  HMMA.16816.F32 R24, R32, R2, R16 ;  /* 0x000000022018723c */ /* 0x000fe20000001810 */
[----:B------:R-:W-:Y:S02]  /*4e790*/  F2FP.F16.E5M2.UNPACK_B R15, R15.H1 ;  /* 0x0000000fff0f723e */ /* 0x000fe400030004ff */
[----:B------:R-:W-:-:S05]  /*4e7a0*/  F2FP.F16.E5M2.UNPACK_B R16, R0.H1 ;  /* 0x00000000ff10723e */ /* 0x000fca00030004ff */
[----:B------:R-:W-:Y:S03]  /*4e7b0*/  HMMA.16816.F32 R28, R32, R14, R40 ;  /* 0x0000000e201c723c */ /* 0x000fe60000001828 */
[----:B------:R-:W-:Y:S01]  /*4e7c0*/  STL.64 [R1+0x2b00], R50 ;  /* 0x002b003201007387 */ /* 0x000fe20000100a00 */
[----:B------:R-:W-:-:S07]  /*4e7d0*/  F2FP.F16.E5M2.UNPACK_B R17, R61.H1 ;  /* 0x0000003dff11723e */ /* 0x000fce00030004ff */
[----:B0-----:R-:W-:Y:S01]  /*4e7e0*/  HMMA.16816.F32 R4, R32, R16, R20 ;  /* 0x000000102004723c */ /* 0x001fe20000001814 */
[----:B------:R-:W-:Y:S01]  /*4e7f0*/  STL.64 [R1+0x2af8], R48 ;  /* 0x002af83001007387 */ /* 0x000fe20000100a00 */
[----:B------:R-:W-:-:S03]  /*4e800*/  F2FP.F16.E5M2.UNPACK_B R18, R60.H1 ;  /* 0x0000003cff12723e */ /* 0x000fc600030004ff */
[----:B------:R-:W-:Y:S01]  /*4e810*/  STL [R1+0x2cc0], R2 ;  /* 0x002cc00201007387 */ /* 0x000fe20000100800 */
[----:B------:R-:W-:-:S03]  /*4e820*/  F2FP.F16.E5M2.UNPACK_B R19, R47.H1 ;  /* 0x0000002fff13723e */ /* 0x000fc600030004ff */
[----:B------:R-:W-:Y:S04]  /*4e830*/  STL [R1+0x2cbc], R3 ;  /* 0x002cbc0301007387 */ /* 0x000fe80000100800 */
        /* <DEDUP_REMOVED lines=10> */
[----:B------:R-:W-:Y:S02]  /*4e8e0*/  IMAD.MOV.U32 R52, RZ, RZ, R4 ;  /* 0x000000ffff347224 */ /* 0x000fe400078e0004 */
[----:B------:R-:W-:Y:S01]  /*4e8f0*/  IMAD.MOV.U32 R53, RZ, RZ, R5 ;  /* 0x000000ffff357224 */ /* 0x000fe200078e0005 */
[----:B------:R-:W2:Y:S01]  /*4e900*/  LDL.LU R4, [R1+0x1e0] ;  /* 0x0001e00001047983 */ /* 0x000ea20000300800 */
[----:B------:R-:W-:Y:S02]  /*4e910*/  IMAD.MOV.U32 R54, RZ, RZ, R6 ;  /* 0x000000ffff367224 */ /* 0x000fe400078e0006 */
[----:B------:R-:W-:Y:S01]  /*4e920*/  IMAD.MOV.U32 R55, RZ, RZ, R7 ;  /* 0x000000ffff377224 */ /* 0x000fe200078e0007 */
        /* <DEDUP_REMOVED lines=37> */
[----:B------:R-:W-:Y:S04]  /*4eb80*/  STL.64 [R1+0x2c68], R16 ;  /* 0x002c681001007387 */ /* 0x000fe80000100a00 */
[----:B------:R-:W-:Y:S04]  /*4eb90*/  STL.64 [R1+0x2b30], R54 ;  /* 0x002b303601007387 */ /* 0x000fe80000100a00 */
[----:B------:R-:W-:Y:S01]  /*4eba0*/  STL.64 [R1+0x2b28], R52 ;  /* 0x002b283401007387 */ /* 0x000fe20000100a00 */
[----:B----4-:R-:W-:-:S07]  /*4ebb0*/  F2FP.F16.E5M2.UNPACK_B R21, R21.H1 ;  /* 0x00000015ff15723e */ /* 0x010fce00030004ff */
[----:B---3--:R-:W-:Y:S01]  /*4ebc0*/  HMMA.16816.F32 R12, R32, R20, R56 ;  /* 0x00000014200c723c */ /* 0x008fe20000001838 */
[----:B--2---:R-:W-:-:S15]  /*4ebd0*/  F2FP.F16.E5M2.UNPACK_B R22, R22.H1 ;  /* 0x00000016ff16723e */ /* 0x004fde00030004ff */
[----:B------:R-:W-:-:S03]  /*4ebe0*/  NOP ;  /* 0x0000000000007918 */ /* 0x000fc60000000000 */
[----:B------:R-:W-:Y:S02]  /*4ebf0*/  IMAD.MOV.U32 R56, RZ, RZ, R12 ;  /* 0x000000ffff387224 */ /* 0x000fe400078e000c */
[----:B------:R-:W-:Y:S02]  /*4ec00*/  IMAD.MOV.U32 R57, RZ, RZ, R13 ;  /* 0x000000ffff397224 */ /* 0x000fe400078e000d */
[----:B------:R-:W-:Y:S02]  /*4ec10*/  IMAD.MOV.U32 R58, RZ, RZ, R14 ;  /* 0x000000ffff3a7224 */ /* 0x000fe400078e000e */
[----:B------:R-:W-:Y:S01]  /*4ec20*/  IMAD.MOV.U32 R59, RZ, RZ, R15 ;  /* 0x000000ffff3b7224 */ /* 0x000fe200078e000f */
[----:B------:R-:W-:-:S07]  /*4ec30*/  F2FP.F16.E5M2.UNPACK_B R23, R23.H1 ;  /* 0x00000017ff17723e */ /* 0x000fce00030004ff */
[----:B------:R-:W-:Y:S01]  /*4ec40*/  HMMA.16816.F32 R12, R32, R22, R24 ;  /* 0x00000016200c723c */ /* 0x000fe20000001818 */
[----:B------:R-:W-:Y:S01]  /*4ec50*/  F2FP.F16.E5M2.UNPACK_B R36, R36.H1 ;  /* 0x00000024ff24723e */ /* 0x000fe200030004ff */
[----:B------:R-:W-:Y:S01]  /*4ec60*/  STL.64 [R1+0x2b40], R58 ;  /* 0x002b403a01007387 */ /* 0x000fe20000100a00 */
[----:B------:R-:W-:-:S03]  /*4ec70*/  F2FP.F16.E5M2.UNPACK_B R37, R37.H1 ;  /* 0x00000025ff25723e */ /* 0x000fc600030004ff */
[----:B------:R-:W-:Y:S04]  /*4ec80*/  STL.64 [R1+0x2b38], R56 ;  /* 0x002b383801007387 */ /* 0x000fe80000100a00 */
[----:B------:R-:W-:Y:S04]  /*4ec90*/  STL.64 [R1+0x2c90], R22 ;  /* 0x002c901601007387 */ /* 0x000fe80000100a00 */
[----:B------:R-:W-:Y:S05]  /*4eca0*/  STL.64 [R1+0x2c88], R20 ;  /* 0x002c881401007387 */ /* 0x000fea0000100a00 */
[----:B------:R-:W-:Y:S04]  /*4ecb0*/  STL.64 [R1+0x90], R12 ;  /* 0x0000900c01007387 */ /* 0x000fe80000100a00 */
[----:B------:R0:W-:Y:S02]  /*4ecc0*/  STL.64 [R1+0x98], R14 ;  /* 0x0000980e01007387 */ /* 0x0001e40000100a00 */
[----:B0-----:R-:W-:Y:S01]  /*4ecd0*/  HMMA.16816.F32 R12, R32, R36, R40 ;  /* 0x00000024200c723c */ /* 0x001fe20000001828 */
[----:B------:R-:W-:-:S02]  /*4ece0*/  F2FP.F16.E5M2.UNPACK_B R38, R38.H1 ;  /* 0x00000026ff26723e */ /* 0x000fc400030004ff */
[----:B------:R-:W-:Y:S02]  /*4ecf0*/  F2FP.F16.E5M2.UNPACK_B R39, R39.H1 ;  /* 0x00000027ff27723e */ /* 0x000fe400030004ff */
[----:B------:R-:W-:Y:S02]  /*4ed00*/  F2FP.F16.E5M2.UNPACK_B R40, R0.H1 ;  /* 0x00000000ff28723e */ /* 0x000fe400030004ff */
[----:B------:R-:W-:Y:S01]  /*4ed10*/  F2FP.F16.E5M2.UNPACK_B R41, R61.H1 ;  /* 0x0000003dff29723e */ /* 0x000fe200030004ff */
[----:B------:R-:W-:Y:S06]  /*4ed20*/  STL [R1+0x2cc4], R37 ;  /* 0x002cc42501007387 */ /* 0x000fec0000100800 */
[C---:B------:R-:W-:Y:S05]  /*4ed30*/  HMMA.16816.F32 R4, R32.reuse, R40, R4 ;  /* 0x000000282004723c */ /* 0x040fea0000001804 */
[----:B------:R-:W-:Y:S04]  /*4ed40*/  STL.64 [R1+0xa0], R12 ;  /* 0x0000a00c01007387 */ /* 0x000fe80000100a00 */
[----:B------:R0:W-:Y:S02]  /*4ed50*/  STL.64 [R1+0xa8], R14 ;  /* 0x0000a80e01007387 */ /* 0x0001e40000100a00 */
[----:B0-----:R-:W-:Y:S01]  /*4ed60*/  HMMA.16816.F32 R12, R32, R38, R48 ;  /* 0x00000026200c723c */ /* 0x001fe20000001830 */
[----:B------:R-:W-:-:S02]  /*4ed70*/  F2FP.F16.E5M2.UNPACK_B R42, R60.H1 ;  /* 0x0000003cff2a723e */ /* 0x000fc400030004ff */
[----:B------:R-:W-:-:S15]  /*4ed80*/  F2FP.F16.E5M2.UNPACK_B R43, R47.H1 ;  /* 0x0000002fff2b723e */ /* 0x000fde00030004ff */
[----:B------:R-:W-:Y:S01]  /*4ed90*/  NOP ;  /* 0x0000000000007918 */ /* 0x000fe20000000000 */
        /* <DEDUP_REMOVED lines=64> */
[----:B--2---:R-:W-:Y:S01]  /*4f1a0*/  F2FP.F16.E5M2.UNPACK_B R45, R45.H1 ;  /* 0x0000002dff2d723e */ /* 0x004fe200030004ff */
[----:B---3--:R-:W-:-:S02]  /*4f1b0*/  IMAD R46, R46, 0x100, R37 ;  /* 0x000001002e2e7824 */ /* 0x008fc400078e0225 */
[----:B------:R-:W2:Y:S04]  /*4f1c0*/  LDL.LU R37, [R1+0x2cc4] ;  /* 0x002cc40001257983 */ /* 0x000ea80000300800 */
[----:B------:R-:W-:Y:S01]  /*4f1d0*/  HMMA.16816.F32 R32, R32, R44, R12 ;  /* 0x0000002c2020723c */ /* 0x000fe2000000180c */
[----:B----4-:R-:W-:Y:S02]  /*4f1e0*/  IMAD R47, R47, 0x100, R2 ;  /* 0x000001002f2f7824 */ /* 0x010fe400078e0202 */
[----:B------:R-:W3:Y:S01]  /*4f1f0*/  LDL.LU R2, [R1+0x2cc0] ;  /* 0x002cc00001027983 */ /* 0x000ee20000300800 */
[----:B------:R-:W-:-:S03]  /*4f200*/  IMAD R60, R60, 0x100, R3 ;  /* 0x000001003c3c7824 */ /* 0x000fc600078e0203 */
[----:B------:R-:W3:Y:S01]  /*4f210*/  LDL.LU R3, [R1+0x2cbc] ;  /* 0x002cbc0001037983 */ /* 0x000ee20000300800 */
[----:B------:R-:W-:-:S03]  /*4f220*/  IMAD R61, R61, 0x100, R0 ;  /* 0x000001003d3d7824 */ /* 0x000fc600078e0200 */
        /* <DEDUP_REMOVED lines=36> */
[----:B------:R-:W4:Y:S01]  /*4f470*/  LDL.LU.64 R16, [R1+0x2c68] ;  /* 0x002c680001107983 */ /* 0x000f220000300a00 */
[----:B---3--:R-:W-:Y:S03]  /*4f480*/  HMMA.16816.F32 R8, R32, R4, R8 ;  /* 0x000000042008723c */ /* 0x008fe60000001808 */
[----:B------:R-:W-:Y:S04]  /*4f490*/  STL.64 [R1+0x2c40], R6 ;  /* 0x002c400601007387 */ /* 0x000fe80000100a00 */
[----:B------:R0:W-:-:S12]  /*4f4a0*/  STL.64 [R1+0x2c38], R4 ;  /* 0x002c380401007387 */ /* 0x0001d80000100a00 */
        /* <DEDUP_REMOVED lines=8> */
[----:B------:R-:W-:Y:S04]  /*4f530*/  STL.64 [R1+0x2c58], R12 ;  /* 0x002c580c01007387 */ /* 0x000fe80000100a00 */
[----:B------:R-:W-:Y:S04]  /*4f540*/  STL.64 [R1+0x5a0], R4 ;  /* 0x0005a00401007387 */ /* 0x000fe80000100a00 */
[----:B------:R2:W-:Y:S02]  /*4f550*/  STL.64 [R1+0x5a8], R6 ;  /* 0x0005a80601007387 */ /* 0x0005e40000100a00 */
[C---:B--2---:R-:W-:Y:S08]  /*4f560*/  HMMA.16816.F32 R4, R32.reuse, R18, R28 ;  /* 0x000000122004723c */ /* 0x044ff0000000181c */
[----:B----4-:R-:W-:Y:S01]  /*4f570*/  HMMA.16816.F32 R8, R32, R16, R52 ;  /* 0x000000102008723c */ /* 0x010fe20000001834 */
[----:B------:R-:W-:-:S15]  /*4f580*/  STL.64 [R1+0x2c10], R18 ;  /* 0x002c101201007387 */ /* 0x000fde0000100a00 */
[----:B------:R-:W-:-:S03]  /*4f590*/  NOP ;  /* 0x0000000000007918 */ /* 0x000fc60000000000 */
        /* <DEDUP_REMOVED lines=65> */
[----:B------:R0:W-:Y:S04]  /*4f9b0*/  STL.64 [R1+0x218], R14 ;  /* 0x0002180e01007387 */ /* 0x0001e80000100a00 */
[----:B0-----:R-:W2:Y:S04]  /*4f9c0*/  LDL.LU.64 R14, [R1+0x2c60] ;  /* 0x002c6000010e7983 */ /* 0x001ea80000300a00 */
[----:B------:R-:W2:Y:S04]  /*4f9d0*/  LDL.LU.64 R12, [R1+0x2c58] ;  /* 0x002c5800010c7983 */ /* 0x000ea80000300a00 */
        /* <DEDUP_REMOVED lines=20> */
[----:B------:R-:W3:Y:S01]  /*4fb20*/  LDL.LU.64 R8, [R1+0x2c28] ;  /* 0x002c280001087983 */ /* 0x000ee20000300a00 */
[----:B----4-:R-:W-:-:S02]  /*4fb30*/  IMAD R46, R46, 0x100, R36 ;  /* 0x000001002e2e7824 */ /* 0x010fc400078e0224 */
[----:B------:R-:W-:Y:S02]  /*4fb40*/  IMAD R47, R47, 0x100, R37 ;  /* 0x000001002f2f7824 */ /* 0x000fe400078e0225 */
[----:B------:R-:W-:Y:S02]  /*4fb50*/  IMAD R60, R60, 0x100, R38 ;  /* 0x000001003c3c7824 */ /* 0x000fe400078e0226 */
[----:B------:R-:W-:Y:S01]  /*4fb60*/  IMAD R61, R61, 0x100, R39 ;  /* 0x000001003d3d7824 */ /* 0x000fe200078e0227 */
[----:B------:R-:W-:Y:S01]  /*4fb70*/  HMMA.16816.F32 R20, R32, R44, R20 ;  /* 0x0000002c2014723c */ /* 0x000fe20000001814 */
[----:B------:R-:W-:Y:S02]  /*4fb80*/  F2FP.F16.E5M2.UNPACK_B R32, R46 ;  /* 0x0000002eff20723e */ /* 0x000fe400020004ff */
[----:B------:R-:W-:Y:S02]  /*4fb90*/  F2FP.F16.E5M2.UNPACK_B R33, R47 ;  /* 0x0000002fff21723e */ /* 0x000fe400020004ff */
[----:B------:R-:W-:-:S02]  /*4fba0*/  F2FP.F16.E5M2.UNPACK_B R34, R60 ;  /* 0x0000003cff22723e */ /* 0x000fc400020004ff */
[----:B------:R-:W-:-:S07]  /*4fbb0*/  F2FP.F16.E5M2.UNPACK_B R35, R61 ;  /* 0x0000003dff23723e */ /* 0x000fce00020004ff */
[C---:B------:R-:W-:Y:S01]  /*4fbc0*/  HMMA.16816.F32 R16, R32.reuse, R12, R16 ;  /* 0x0000000c2010723c */ /* 0x040fe20000001810 */
[----:B------:R-:W-:Y:S04]  /*4fbd0*/  STL.64 [R1+0x2bb0], R42 ;  /* 0x002bb02a01007387 */ /* 0x000fe80000100a00 */
[----:B------:R-:W-:Y:S04]  /*4fbe0*/  STL.64 [R1+0x2ba8], R40 ;  /* 0x002ba82801007387 */ /* 0x000fe80000100a00 */
[----:B------:R-:W-:Y:S04]  /*4fbf0*/  STL [R1+0x2b7c], R44 ;  /* 0x002b7c2c01007387 */ /* 0x000fe80000100800 */
[----:B------:R-:W-:Y:S04]  /*4fc00*/  STL [R1+0x2b78], R45 ;  /* 0x002b782d01007387 */ /* 0x000fe80000100800 */
[----:B------:R-:W-:Y:S04]  /*4fc10*/  STL.64 [R1+0xd0], R20 ;  /* 0x0000d01401007387 */ /* 0x000fe80000100a00 */
[----:B------:R2:W-:Y:S04]  /*4fc20*/  STL.64 [R1+0xd8], R22 ;  /* 0x0000d81601007387 */ /* 0x0005e80000100a00 */
[----:B------:R-:W-:Y:S04]  /*4fc30*/  STL [R1+0x2b80], R13 ;  /* 0x002b800d01007387 */ /* 0x000fe80000100800 */
[----:B------:R-:W-:Y:S04]  /*4fc40*/  STL.64 [R1+0x1b0], R16 ;  /* 0x0001b01001007387 */ /* 0x000fe80000100a00 */
[----:B------:R3:W-:Y:S01]  /*4fc50*/  STL.64 [R1+0x1b8], R18 ;  /* 0x0001b81201007387 */ /* 0x0007e20000100a00 */
[C---:B--2---:R-:W-:Y:S08]  /*4fc60*/  HMMA.16816.F32 R20, R32.reuse, R10, R56 ;  /* 0x0000000a2014723c */ /* 0x044ff00000001838 */
[C---:B---3--:R-:W-:Y:S01]  /*4fc70*/  HMMA.16816.F32 R16, R32.reuse, R8, R52 ;  /* 0x000000082010723c */ /* 0x048fe20000001834 */
[----:B------:R-:W-:Y:S10]  /*4fc80*/  STL.64 [R1+0x2b70], R10 ;  /* 0x002b700a01007387 */ /* 0x000ff40000100a00 */
[----:B------:R-:W-:Y:S04]  /*4fc90*/  STL.64 [R1+0x530], R20 ;  /* 0x0005301401007387 */ /* 0x000fe80000100a00 */
[----:B------:R-:W-:Y:S04]  /*4fca0*/  STL.64 [R1+0x538], R22 ;  /* 0x0005381601007387 */ /* 0x000fe80000100a00 */
[----:B------:R-:W-:Y:S04]  /*4fcb0*/  STL.64 [R1+0x2b68], R8 ;  /* 0x002b680801007387 */ /* 0x000fe80000100a00 */
[----:B------:R-:W-:Y:S04]  /*4fcc0*/  STL.64 [R1+0x520], R16 ;  /* 0x0005201001007387 */ /* 0x000fe80000100a00 */
[----:B------:R0:W-:Y:S02]  /*4fcd0*/  STL.64 [R1+0x528], R18 ;  /* 0x0005281201007387 */ /* 0x0001e40000100a00 */
[C---:B0-----:R-:W-:Y:S02]  /*4fce0*/  HMMA.16816.F32 R16, R32.reuse, R6, R28 ;  /* 0x000000062010723c */ /* 0x041fe4000000181c */
[----:B------:R-:W-:Y:S06]  /*4fcf0*/  STL.64 [R1+0x2b90], R6 ;  /* 0x002b900601007387 */ /* 0x000fec0000100a00 */
[C---:B------:R-:W-:Y:S11]  /*4fd00*/  HMMA.16816.F32 R8, R32.reuse, R4, R24 ;  /* 0x000000042008723c */ /* 0x040ff60000001818 */
[----:B------:R-:W-:Y:S04]  /*4fd10*/  STL.64 [R1+0x180], R16 ;  /* 0x0001801001007387 */ /* 0x000fe80000100a00 */
[----:B------:R-:W-:Y:S04]  /*4fd20*/  STL.64 [R1+0x188], R18 ;  /* 0x0001881201007387 */ /* 0x000fe80000100a00 */
[----:B------:R0:W-:Y:S02]  /*4fd30*/  STL.64 [R1+0x2b88], R4 ;  /* 0x002b880401007387 */ /* 0x0001e40000100a00 */
[----:B0-----:R-:W-:Y:S02]  /*4fd40*/  HMMA.16816.F32 R4, R32, R2, R48 ;  /* 0x000000022004723c */ /* 0x001fe40000001830 */
[----:B------:R0:W-:Y:S04]  /*4fd50*/  STL.64 [R1+0x510], R8 ;  /* 0x0005100801007387 */ /* 0x0001e80000100a00 */
[----:B------:R1:W-:Y:S04]  /*4fd60*/  STL.64 [R1+0x518], R10 ;  /* 0x0005180a01007387 */ /* 0x0003e80000100a00 */
[----:B------:R-:W2:Y:S09]  /*4fd70*/  LDL.LU R24, [R1+0x170] ;  /* 0x0001700001187983 */ /* 0x000eb20000300800 */
[----:B------:R3:W-:Y:S04]  /*4fd80*/  STL.64 [R1+0x160], R4 ;  /* 0x0001600401007387 */ /* 0x0007e80000100a00 */
[----:B------:R4:W-:Y:S04]  /*4fd90*/  STL.64 [R1+0x168], R6 ;  /* 0x0001680601007387 */ /* 0x0009e80000100a00 */
[----:B------:R-:W2:Y:S04]  /*4fda0*/  LDL.LU R25, [R1+0x174] ;  /* 0x0001740001197983 */ /* 0x000ea80000300800 */
[----:B------:R-:W2:Y:S01]  /*4fdb0*/  LDL.LU R26, [R1+0x178] ;  /* 0x00017800011a7983 */ /* 0x000ea20000300800 */
[----:B------:R-:W-:-:S03]  /*4fdc0*/  IMAD.MOV.U32 R27, RZ, RZ, R0 ;  /* 0x000000ffff1b7224 */ /* 0x000fc600078e0000 */
[----:B------:R-:W3:Y:S04]  /*4fdd0*/  LDL.LU R0, [R1+0x2c20] ;  /* 0x002c200001007983 */ /* 0x000ee80000300800 */
[----:B--2---:R-:W-:Y:S04]  /*4fde0*/  STL.64 [R1+0x2ba0], R26 ;  /* 0x002ba01a01007387 */ /* 0x004fe80000100a00 */
[----:B------:R-:W-:Y:S04]  /*4fdf0*/  STL.64 [R1+0x2b98], R24 ;  /* 0x002b981801007387 */ /* 0x000fe80000100a00 */
[----:B------:R-:W2:Y:S04]  /*4fe00*/  LDL.LU R52, [R1+0x1a0] ;  /* 0x0001a00001347983 */ /* 0x000ea80000300800 */
[----:B------:R-:W2:Y:S04]  /*4fe10*/  LDL.LU R53, [R1+0x1a4] ;  /* 0x0001a40001357983 */ /* 0x000ea80000300800 */
[----:B------:R-:W2:Y:S04]  /*4fe20*/  LDL.LU R54, [R1+0x1a8] ;  /* 0x0001a80001367983 */ /* 0x000ea80000300800 */
[----:B------:R-:W2:Y:S01]  /*4fe30*/  LDL.LU R55, [R1+0x1ac] ;  /* 0x0001ac0001377983 */ /* 0x000ea20000300800 */
[----:B---3--:R-:W-:-:S03]  /*4fe40*/  IMAD.MOV.U32 R58, RZ, RZ, R0 ;  /* 0x000000ffff3a7224 */ /* 0x008fc600078e0000 */
[----:B--2---:R-:W-:Y:S04]  /*4fe50*/  STL.64 [R1+0x2bc0], R54 ;  /* 0x002bc03601007387 */ /* 0x004fe80000100a00 */
[----:B------:R-:W-:Y:S04]  /*4fe60*/  STL.64 [R1+0x2bb8], R52 ;  /* 0x002bb83401007387 */ /* 0x000fe80000100a00 */
[----:B------:R-:W2:Y:S04]  /*4fe70*/  LDL.LU R56, [R1+0x1c0] ;  /* 0x0001c00001387983 */ /* 0x000ea80000300800 */
[----:B------:R-:W2:Y:S04]  /*4fe80*/  LDL.LU R57, [R1+0x1c4] ;  /* 0x0001c40001397983 */ /* 0x000ea80000300800 */
[----:B------:R-:W3:Y:S04]  /*4fe90*/  LDL.LU R0, [R1+0x2c1c] ;  /* 0x002c1c0001007983 */ /* 0x000ee80000300800 */
[----:B------:R-:W2:Y:S04]  /*4fea0*/  LDL.LU R59, [R1+0x1cc] ;  /* 0x0001cc00013b7983 */ /* 0x000ea80000300800 */
[----:B--2---:R-:W-:Y:S04]  /*4feb0*/  STL.64 [R1+0x2be0], R58 ;  /* 0x002be03a01007387 */ /* 0x004fe80000100a00 */
[----:B------:R2:W-:Y:S04]  /*4fec0*/  STL.64 [R1+0x2bd8], R56 ;  /* 0x002bd83801007387 */ /* 0x0005e80000100a00 */
[----:B0-----:R-:W2:Y:S04]  /*4fed0*/  LDL.LU R8, [R1+0x200] ;  /* 0x0002000001087983 */ /* 0x001ea80000300800 */
[----:B------:R-:W2:Y:S04]  /*4fee0*/  LDL.LU R9, [R1+0x204] ;  /* 0x0002040001097983 */ /* 0x000ea80000300800 */
[----:B-1----:R-:W2:Y:S01]  /*4fef0*/  LDL.LU R10, [R1+0x208] ;  /* 0x00020800010a7983 */ /* 0x002ea20000300800 */
[----:B---3--:R-:W-:-:S03]  /*4ff00*/  IMAD.MOV.U32 R11, RZ, RZ, R0 ;  /* 0x000000ffff0b7224 */ /* 0x008fc600078e0000 */
[----:B------:R-:W3:Y:S04]  /*4ff10*/  LDL.LU R0, [R1+0x2c18] ;  /* 0x002c180001007983 */ /* 0x000ee80000300800 */
[----:B--2---:R-:W-:Y:S04]  /*4ff20*/  STL.64 [R1+0x2c00], R10 ;  /* 0x002c000a01007387 */ /* 0x004fe80000100a00 */
[----:B------:R0:W-:Y:S04]  /*4ff30*/  STL.64 [R1+0x2bf8], R8 ;  /* 0x002bf80801007387 */ /* 0x0001e80000100a00 */
[----:B------:R-:W2:Y:S04]  /*4ff40*/  LDL.LU R4, [R1+0x220] ;  /* 0x0002200001047983 */ /* 0x000ea80000300800 */
[----:B------:R-:W2:Y:S04]  /*4ff50*/  LDL.LU R5, [R1+0x224] ;  /* 0x0002240001057983 */ /* 0x000ea80000300800 */
[----:B----4-:R-:W2:Y:S04]  /*4ff60*/  LDL.LU R6, [R1+0x228] ;  /* 0x0002280001067983 */ /* 0x010ea80000300800 */
        /* <DEDUP_REMOVED lines=35> */
[----:B---3--:R-:W-:-:S03]  /*501a0*/  IMAD.MOV.U32 R27, RZ, RZ, R0 ;  /* 0x000000ffff1b7224 */ /* 0x008fc600078e0000 */
        /* <DEDUP_REMOVED lines=18> */
[----:B------:R-:W2:Y:S01]  /*502d0*/  LDL.LU.64 R16, [R1+0x2c08] ;  /* 0x002c080001107983 */ /* 0x000ea20000300a00 */
        /* <DEDUP_REMOVED lines=40> */
[----:B------:R0:W-:Y:S01]  /*50560*/  STL.64 [R1+0x2b58], R36 ;  /* 0x002b582401007387 */ /* 0x0001e20000100a00 */
[----:B------:R-:W-:-:S03]  /*50570*/  IMAD R46, R46, 0x100, R13 ;  /* 0x000001002e2e7824 */ /* 0x000fc600078e020d */
[----:B0-----:R-:W2:Y:S04]  /*50580*/  LDL.LU R36, [R1+0x1f0] ;  /* 0x0001f00001247983 */ /* 0x001ea80000300800 */
[----:B------:R-:W2:Y:S04]  /*50590*/  LDL.LU R37, [R1+0x1f4] ;  /* 0x0001f40001257983 */ /* 0x000ea80000300800 */
[----:B------:R-:W2:Y:S04]  /*505a0*/  LDL.LU R38, [R1+0x1f8] ;  /* 0x0001f80001267983 */ /* 0x000ea80000300800 */
[----:B------:R-:W2:Y:S01]  /*505b0*/  LDL.LU R39, [R1+0x1fc] ;  /* 0x0001fc0001277983 */ /* 0x000ea20000300800 */
[----:B---3--:R-:W-:-:S02]  /*505c0*/  IMAD R47, R47, 0x100, R44 ;  /* 0x000001002f2f7824 */ /* 0x008fc400078e022c */
[----:B------:R-:W-:Y:S01]  /*505d0*/  IMAD R60, R60, 0x100, R45 ;  /* 0x000001003c3c7824 */ /* 0x000fe200078e022d */
        /* <DEDUP_REMOVED lines=11> */
[----:B------:R-:W2:Y:S04]  /*50690*/  LDL.LU R13, [R1+0x2b80] ;  /* 0x002b8000010d7983 */ /* 0x000ea80000300800 */
[----:B------:R-:W2:Y:S04]  /*506a0*/  LDL.LU R44, [R1+0x2b7c] ;  /* 0x002b7c00012c7983 */ /* 0x000ea80000300800 */
[----:B------:R-:W2:Y:S01]  /*506b0*/  LDL.LU R45, [R1+0x2b78] ;  /* 0x002b7800012d7983 */ /* 0x000ea20000300800 */
[----:B------:R-:W-:Y:S01]  /*506c0*/  IMAD R61, R0, 0x100, R61 ;  /* 0x00000100003d7824 */ /* 0x000fe200078e023d */
[----:B--2---:R-:W-:Y:S02]  /*506d0*/  HMMA.16816.F32 R32, R32, R44, R8 ;  /* 0x0000002c2020723c */ /* 0x004fe40000001808 */
[----:B------:R-:W2:Y:S04]  /*506e0*/  LDL.LU.64 R10, [R1+0x2b70] ;  /* 0x002b7000010a7983 */ /* 0x000ea80000300a00 */
[----:B------:R-:W3:-:S13]  /*506f0*/  LDL.LU.64 R8, [R1+0x2b68] ;  /* 0x002b680001087983 */ /* 0x000eda0000300a00 */
[----:B------:R0:W-:Y:S04]  /*50700*/  STL.64 [R1+0x480], R32 ;  /* 0x0004802001007387 */ /* 0x0001e80000100a00 */
[----:B------:R1:W-:Y:S01]  /*50710*/  STL.64 [R1+0x488], R34 ;  /* 0x0004882201007387 */ /* 0x0003e20000100a00 */
[----:B0-----:R-:W-:Y:S02]  /*50720*/  F2FP.F16.E5M2.UNPACK_B R32, R46 ;  /* 0x0000002eff20723e */ /* 0x001fe400020004ff */
[----:B------:R-:W-:Y:S02]  /*50730*/  F2FP.F16.E5M2.UNPACK_B R33, R47 ;  /* 0x0000002fff21723e */ /* 0x000fe400020004ff */
[----:B-1----:R-:W-:Y:S02]  /*50740*/  F2FP.F16.E5M2.UNPACK_B R34, R60 ;  /* 0x0000003cff22723e */ /* 0x002fe400020004ff */
[----:B------:R-:W-:-:S07]  /*50750*/  F2FP.F16.E5M2.UNPACK_B R35, R61 ;  /* 0x0000003dff23723e */ /* 0x000fce00020004ff */
[----:B------:R-:W-:-:S15]  /*50760*/  HMMA.16816.F32 R36, R32, R12, R36 ;  /* 0x0000000c2024723c */ /* 0x000fde0000001824 */
[----:B------:R-:W-:-:S04]  /*50770*/  NOP ;  /* 0x0000000000007918 */ /* 0x000fc80000000000 */
[----:B------:R-:W-:Y:S04]  /*50780*/  STL.64 [R1+0x470], R36 ;  /* 0x0004702401007387 */ /* 0x000fe80000100a00 */
[----:B------:R3:W-:Y:S01]  /*50790*/  STL.64 [R1+0x478], R38 ;  /* 0x0004782601007387 */ /* 0x0007e20000100a00 */
[C---:B--2---:R-:W-:Y:S08]  /*507a0*/  HMMA.16816.F32 R20, R32.reuse, R10, R20 ;  /* 0x0000000a2014723c */ /* 0x044ff00000001814 */
[C---:B---3--:R-:W-:Y:S08]  /*507b0*/  HMMA.16816.F32 R36, R32.reuse, R8, R56 ;  /* 0x000000082024723c */ /* 0x048ff00000001838 */
[C---:B----4-:R-:W-:Y:S03]  /*507c0*/  HMMA.16816.F32 R8, R32.reuse, R4, R28 ;  /* 0x000000042008723c */ /* 0x050fe6000000181c */
[----:B------:R-:W-:Y:S04]  /*507d0*/  STL.64 [R1+0x460], R20 ;  /* 0x0004601401007387 */ /* 0x000fe80000100a00 */
[----:B------:R0:W-:Y:S02]  /*507e0*/  STL.64 [R1+0x468], R22 ;  /* 0x0004681601007387 */ /* 0x0001e40000100a00 */
[C---:B0-----:R-:W-:Y:S02]  /*507f0*/  HMMA.16816.F32 R20, R32.reuse, R6, R52 ;  /* 0x000000062014723c */ /* 0x041fe40000001834 */
[----:B------:R-:W-:Y:S04]  /*50800*/  STL.64 [R1+0x450], R36 ;  /* 0x0004502401007387 */ /* 0x000fe80000100a00 */
[----:B------:R-:W-:Y:S04]  /*50810*/  STL.64 [R1+0x458], R38 ;  /* 0x0004582601007387 */ /* 0x000fe80000100a00 */
[----:B------:R-:W-:Y:S01]  /*50820*/  IMAD.MOV.U32 R0, RZ, RZ, R11 ;  /* 0x000000ffff007224 */ /* 0x000fe200078e000b */
[----:B------:R-:W-:Y:S01]  /*50830*/  STL.64 [R1+0x430], R8 ;  /* 0x0004300801007387 */ /* 0x000fe20000100a00 */
[C---:B------:R-:W-:Y:S07]  /*50840*/  HMMA.16816.F32 R4, R32.reuse, R14, R48 ;  /* 0x0000000e2004723c */ /* 0x040fee0000001830 */
[----:B------:R-:W-:Y:S04]  /*50850*/  STL.64 [R1+0x440], R20 ;  /* 0x0004401401007387 */ /* 0x000fe80000100a00 */
[----:B------:R-:W-:Y:S04]  /*50860*/  STL.64 [R1+0x448], R22 ;  /* 0x0004481601007387 */ /* 0x000fe80000100a00 */
[----:B------:R0:W-:Y:S02]  /*50870*/  STL [R1+0x438], R10 ;  /* 0x0004380a01007387 */ /* 0x0001e40000100800 */
[----:B0-----:R-:W-:Y:S02]  /*50880*/  HMMA.16816.F32 R8, R32, R2, R24 ;  /* 0x000000022008723c */ /* 0x001fe40000001818 */
[----:B------:R-:W-:Y:S04]  /*50890*/  STL [R1+0x29b8], R0 ;  /* 0x0029b80001007387 */ /* 0x000fe80000100800 */
[----:B------:R-:W2:-:S13]  /*508a0*/  LDL.LU R48, [R1+0x50] ;  /* 0x0000500001307983 */ /* 0x000e9a0000300800 */
[----:B------:R0:W-:Y:S04]  /*508b0*/  STL.64 [R1+0x420], R8 ;  /* 0x0004200801007387 */ /* 0x0001e80000100a00 */
[----:B------:R-:W-:Y:S04]  /*508c0*/  STL.64 [R1+0x428], R10 ;  /* 0x0004280a01007387 */ /* 0x000fe80000100a00 */
        /* <DEDUP_REMOVED lines=31> */
[----:B-1----:R-:W4:Y:S04]  /*50ac0*/  LDL.LU R4, [R1+0x2648] ;  /* 0x0026480001047983 */ /* 0x002f280000300800 */
[----:B------:R-:W4:Y:S04]  /*50ad0*/  LDL.LU R9, [R1+0x2644] ;  /* 0x0026440001097983 */ /* 0x000f280000300800 */
[----:B------:R-:W4:Y:S04]  /*50ae0*/  LDL.LU R5, [R1+0x2650] ;  /* 0x0026500001057983 */ /* 0x000f280000300800 */
[----:B------:R-:W4:Y:S04]  /*50af0*/  LDL.LU R10, [R1+0x264c] ;  /* 0x00264c00010a7983 */ /* 0x000f280000300800 */
[----:B---3--:R-:W3:Y:S04]  /*50b00*/  LDL.LU R6, [R1+0x2658] ;  /* 0x0026580001067983 */ /* 0x008ee80000300800 */
[----:B------:R-:W3:Y:S04]  /*50b10*/  LDL.LU R11, [R1+0x2654] ;  /* 0x00265400010b7983 */ /* 0x000ee80000300800 */
[----:B------:R-:W3:Y:S04]  /*50b20*/  LDL R7, [R1+0x6a8] ;  /* 0x0006a80001077983 */ /* 0x000ee80000100800 */
[----:B------:R-:W3:Y:S04]  /*50b30*/  LDL R61, [R1+0x6ac] ;  /* 0x0006ac00013d7983 */ /* 0x000ee80000100800 */
[----:B------:R-:W3:Y:S04]  /*50b40*/  LDL R60, [R1+0x6b8] ;  /* 0x0006b800013c7983 */ /* 0x000ee80000100800 */
[----:B------:R-:W3:Y:S04]  /*50b50*/  LDL R47, [R1+0x6bc] ;  /* 0x0006bc00012f7983 */ /* 0x000ee80000100800 */
[----:B------:R-:W3:Y:S04]  /*50b60*/  LDL R46, [R1+0x6d8] ;  /* 0x0006d800012e7983 */ /* 0x000ee80000100800 */
[----:B------:R-:W3:Y:S04]  /*50b70*/  LDL.LU R12, [R1] ;  /* 0x00000000010c7983 */ /* 0x000ee80000300800 */
[----:B------:R-:W3:Y:S04]  /*50b80*/  LDL.LU R13, [R1+0x4] ;  /* 0x00000400010d7983 */ /* 0x000ee80000300800 */
[----:B------:R-:W3:Y:S04]  /*50b90*/  LDL.LU R14, [R1+0x8] ;  /* 0x00000800010e7983 */ /* 0x000ee80000300800 */
[----:B------:R-:W3:Y:S01]  /*50ba0*/  LDL.LU R15, [R1+0xc] ;  /* 0x00000c00010f7983 */ /* 0x000ee20000300800 */
[----:B--2---:R-:W-:-:S15]  /*50bb0*/  HMMA.16816.F32 R36, R32, R16, R36 ;  /* 0x000000102024723c */ /* 0x004fde0000001824 */
[----:B------:R-:W-:-:S04]  /*50bc0*/  NOP ;  /* 0x0000000000007918 */ /* 0x000fc80000000000 */
[----:B------:R-:W-:Y:S01]  /*50bd0*/  IMAD.MOV.U32 R0, RZ, RZ, R39 ;  /* 0x000000ffff007224 */ /* 0x000fe200078e0027 */
[----:B------:R-:W-:Y:S01]  /*50be0*/  STL.64 [R1+0x400], R36 ;  /* 0x0004002401007387 */ /* 0x000fe20000100a00 */
[C---:B----4-:R-:W-:Y:S03]  /*50bf0*/  HMMA.16816.F32 R16, R32.reuse, R18, R20 ;  /* 0x000000122010723c */ /* 0x050fe60000001814 */
[----:B------:R0:W-:Y:S04]  /*50c00*/  STL [R1+0x408], R38 ;  /* 0x0004082601007387 */ /* 0x0001e80000100800 */
[----:B0-----:R-:W2:Y:S04]  /*50c10*/  LDL.LU.64 R38, [R1+0x2b60] ;  /* 0x002b600001267983 */ /* 0x001ea80000300a00 */
[----:B------:R-:W4:Y:S04]  /*50c20*/  LDL.LU.64 R36, [R1+0x2b58] ;  /* 0x002b580001247983 */ /* 0x000f280000300a00 */
[----:B------:R-:W-:Y:S04]  /*50c30*/  STL [R1+0x2a50], R0 ;  /* 0x002a500001007387 */ /* 0x000fe80000100800 */
        /* <DEDUP_REMOVED lines=11> */
[----:B------:R-:W-:Y:S03]  /*50cf0*/  HMMA.16816.F32 R36, R32, R38, R24 ;  /* 0x000000262024723c */ /* 0x000fe60000001818 */
        /* <DEDUP_REMOVED lines=16> */
[----:B------:R-:W2:Y:S04]  /*50e00*/  LDL.LU.64 R26, [R1+0x2b10] ;  /* 0x002b1000011a7983 */ /* 0x000ea80000300a00 */
[----:B------:R-:W2:Y:S04]  /*50e10*/  LDL.LU.64 R24, [R1+0x2b08] ;  /* 0x002b080001187983 */ /* 0x000ea80000300a00 */
[----:B------:R0:W-:Y:S04]  /*50e20*/  STL.64 [R1+0x3b0], R36 ;  /* 0x0003b02401007387 */ /* 0x0001e80000100a00 */
[----:B------:R1:W-:Y:S04]  /*50e30*/  STL.64 [R1+0x3b8], R38 ;  /* 0x0003b82601007387 */ /* 0x0003e80000100a00 */
[----:B0-----:R-:W2:Y:S04]  /*50e40*/  LDL.LU R36, [R1+0x30] ;  /* 0x0000300001247983 */ /* 0x001ea80000300800 */
[----:B------:R-:W2:Y:S04]  /*50e50*/  LDL.LU R37, [R1+0x34] ;  /* 0x0000340001257983 */ /* 0x000ea80000300800 */
[----:B-1----:R-:W2:Y:S04]  /*50e60*/  LDL.LU R38, [R1+0x38] ;  /* 0x0000380001267983 */ /* 0x002ea80000300800 */
[----:B------:R-:W2:Y:S01]  /*50e70*/  LDL.LU R39, [R1+0x3c] ;  /* 0x00003c0001277983 */ /* 0x000ea20000300800 */
[----:B------:R-:W-:-:S02]  /*50e80*/  IMAD R8, R8, 0x100, R3 ;  /* 0x0000010008087824 */ /* 0x000fc400078e0203 */
[----:B------:R-:W-:Y:S02]  /*50e90*/  IMAD R9, R9, 0x100, R4 ;  /* 0x0000010009097824 */ /* 0x000fe400078e0204 */
[----:B------:R-:W-:Y:S02]  /*50ea0*/  IMAD R10, R10, 0x100, R5 ;  /* 0x000001000a0a7824 */ /* 0x000fe400078e0205 */
[----:B---3--:R-:W-:Y:S01]  /*50eb0*/  IMAD R11, R11, 0x100, R6 ;  /* 0x000001000b0b7824 */ /* 0x008fe200078e0206 */
[----:B------:R-:W-:Y:S01]  /*50ec0*/  HMMA.16816.F32 R48, R32, R40, R48 ;  /* 0x000000282030723c */ /* 0x000fe20000001830 */
[----:B------:R-:W-:Y:S02]  /*50ed0*/  F2FP.F16.E5M2.UNPACK_B R6, R7 ;  /* 0x00000007ff06723e */ /* 0x000fe400020004ff */
[----:B------:R-:W-:Y:S02]  /*50ee0*/  F2FP.F16.E5M2.UNPACK_B R8, R8 ;  /* 0x00000008ff08723e */ /* 0x000fe400020004ff */
[----:B------:R-:W-:-:S02]  /*50ef0*/  F2FP.F16.E5M2.UNPACK_B R9, R9 ;  /* 0x00000009ff09723e */ /* 0x000fc400020004ff */
[----:B------:R-:W-:Y:S02]  /*50f00*/  F2FP.F16.E5M2.UNPACK_B R10, R10 ;  /* 0x0000000aff0a723e */ /* 0x000fe400020004ff */
[----:B------:R-:W-:Y:S02]  /*50f10*/  F2FP.F16.E5M2.UNPACK_B R11, R11 ;  /* 0x0000000bff0b723e */ /* 0x000fe400020004ff */
[----:B------:R-:W-:Y:S02]  /*50f20*/  F2FP.F16.E5M2.UNPACK_B R7, R61 ;  /* 0x0000003dff07723e */ /* 0x000fe400020004ff */
[----:B------:R-:W-:Y:S02]  /*50f30*/  F2FP.F16.E5M2.UNPACK_B R4, R60 ;  /* 0x0000003cff04723e */ /* 0x000fe400020004ff */
[----:B------:R-:W-:-:S07]  /*50f40*/  F2FP.F16.E5M2.UNPACK_B R5, R47 ;  /* 0x0000002fff05723e */ /* 0x000fce00020004ff */
[----:B------:R-:W-:Y:S01]  /*50f50*/  HMMA.16816.F32 R12, R8, R4, R12 ;  /* 0x00000004080c723c */ /* 0x000fe2000000180c */
[----:B------:R-:W-:Y:S04]  /*50f60*/  STL.64 [R1+0x390], R48 ;  /* 0x0003903001007387 */ /* 0x000fe80000100a00 */
[----:B------:R0:W-:Y:S04]  /*50f70*/  STL.64 [R1+0x398], R50 ;  /* 0x0003983201007387 */ /* 0x0001e80000100a00 */
[----:B0-----:R-:W3:Y:S04]  /*50f80*/  LDL.LU.64 R50, [R1+0x2b00] ;  /* 0x002b000001327983 */ /* 0x001ee80000300a00 */
[----:B------:R-:W3:Y:S01]  /*50f90*/  LDL.LU.64 R48, [R1+0x2af8] ;  /* 0x002af80001307983 */ /* 0x000ee20000300a00 */
[C---:B--2---:R-:W-:Y:S08]  /*50fa0*/  HMMA.16816.F32 R36, R32.reuse, R42, R36 ;  /* 0x0000002a2024723c */ /* 0x044ff00000001824 */
[----:B------:R-:W-:Y:S08]  /*50fb0*/  HMMA.16816.F32 R32, R32, R44, R20 ;  /* 0x0000002c2020723c */ /* 0x000ff00000001814 */
[----:B------:R-:W-:Y:S03]  /*50fc0*/  HMMA.16816.F32 R20, R8, R6, R16 ;  /* 0x000000060814723c */ /* 0x000fe60000001810 */
[----:B------:R-:W-:Y:S04]  /*50fd0*/  STL.64 [R1+0x1d0], R36 ;  /* 0x0001d02401007387 */ /* 0x000fe80000100a00 */
[----:B------:R-:W-:Y:S04]  /*50fe0*/  STL.64 [R1+0x1d8], R38 ;  /* 0x0001d82601007387 */ /* 0x000fe80000100a00 */
[----:B------:R-:W-:Y:S04]  /*50ff0*/  STL.64 [R1+0x2960], R34 ;  /* 0x0029602201007387 */ /* 0x000fe80000100a00 */
[----:B------:R0:W-:Y:S04]  /*51000*/  STL.64 [R1+0x2958], R32 ;  /* 0x0029582001007387 */ /* 0x0001e80000100a00 */
[----:B------:R1:W-:Y:S04]  /*51010*/  STL.64 [R1+0x380], R20 ;  /* 0x0003801401007387 */ /* 0x0003e80000100a00 */
[----:B------:R2:W-:Y:S04]  /*51020*/  STL.64 [R1+0x388], R22 ;  /* 0x0003881601007387 */ /* 0x0005e80000100a00 */
[----:B------:R-:W3:Y:S01]  /*51030*/  LDL R17, [R1+0x6dc] ;  /* 0x0006dc0001117983 */ /* 0x000ee20000100800 */
[----:B0-----:R-:W-:-:S03]  /*51040*/  IMAD.MOV.U32 R32, RZ, RZ, R52 ;  /* 0x000000ffff207224 */ /* 0x001fc600078e0034 */
[----:B-1----:R-:W3:Y:S01]  /*51050*/  LDL R20, [R1+0x6c8] ;  /* 0x0006c80001147983 */ /* 0x002ee20000100800 */
[----:B------:R-:W-:-:S03]  /*51060*/  IMAD.MOV.U32 R33, RZ, RZ, R53 ;  /* 0x000000ffff217224 */ /* 0x000fc600078e0035 */
[----:B------:R4:W-:Y:S01]  /*51070*/  STL.64 [R1+0x370], R12 ;  /* 0x0003700c01007387 */ /* 0x0009e20000100a00 */
[----:B------:R-:W-:-:S03]  /*51080*/  IMAD.MOV.U32 R34, RZ, RZ, R54 ;  /* 0x000000ffff227224 */ /* 0x000fc600078e0036 */
[----:B------:R0:W-:Y:S01]  /*51090*/  STL.64 [R1+0x378], R14 ;  /* 0x0003780e01007387 */ /* 0x0001e20000100a00 */
[----:B------:R-:W-:-:S03]  /*510a0*/  IMAD.MOV.U32 R35, RZ, RZ, R55 ;  /* 0x000000ffff237224 */ /* 0x000fc600078e0037 */
[----:B------:R-:W3:Y:S04]  /*510b0*/  LDL R21, [R1+0x6cc] ;  /* 0x0006cc0001157983 */ /* 0x000ee80000100800 */
[----:B--2---:R-:W2:Y:S04]  /*510c0*/  LDL R22, [R1+0x6e8] ;  /* 0x0006e80001167983 */ /* 0x004ea80000100800 */
[----:B------:R-:W2:Y:S04]  /*510d0*/  LDL R23, [R1+0x6ec] ;  /* 0x0006ec0001177983 */ /* 0x000ea80000100800 */
[----:B------:R-:W2:Y:S04]  /*510e0*/  LDL R36, [R1+0x6f8] ;  /* 0x0006f80001247983 */ /* 0x000ea80000100800 */
[----:B------:R-:W2:Y:S01]  /*510f0*/  LDL.LU R52, [R1+0x2af4] ;  /* 0x002af40001347983 */ /* 0x000ea20000300800 */
[----:B----4-:R-:W-:-:S03]  /*51100*/  IMAD.MOV.U32 R12, RZ, RZ, R56 ;  /* 0x000000ffff0c7224 */ /* 0x010fc600078e0038 */
[----:B------:R-:W4:Y:S01]  /*51110*/  LDL.LU R53, [R1+0x2af0] ;  /* 0x002af00001357983 */ /* 0x000f220000300800 */
[----:B------:R-:W-:-:S03]  /*51120*/  IMAD.MOV.U32 R13, RZ, RZ, R57 ;  /* 0x000000ffff0d7224 */ /* 0x000fc600078e0039 */
[----:B------:R-:W4:Y:S01]  /*51130*/  LDL.LU R54, [R1+0x2aec] ;  /* 0x002aec0001367983 */ /* 0x000f220000300800 */
[----:B0-----:R-:W-:-:S03]  /*51140*/  IMAD.MOV.U32 R14, RZ, RZ, R58 ;  /* 0x000000ffff0e7224 */ /* 0x001fc600078e003a */
[----:B------:R-:W4:Y:S01]  /*51150*/  LDL.LU R55, [R1+0x2ae8] ;  /* 0x002ae80001377983 */ /* 0x000f220000300800 */
[----:B------:R-:W-:-:S03]  /*51160*/  IMAD.MOV.U32 R15, RZ, RZ, R59 ;  /* 0x000000ffff0f7224 */ /* 0x000fc600078e003b */
[----:B------:R-:W4:Y:S04]  /*51170*/  LDL R37, [R1+0x6fc] ;  /* 0x0006fc0001257983 */ /* 0x000f280000100800 */
        /* <DEDUP_REMOVED lines=13> */
[----:B------:R-:W-:-:S03]  /*51250*/  F2FP.F16.E5M2.UNPACK_B R16, R46 ;  /* 0x0000002eff10723e */ /* 0x000fc600020004ff */
[----:B------:R-:W4:Y:S04]  /*51260*/  LDL R46, [R1+0x73c] ;  /* 0x00073c00012e7983 */ /* 0x000f280000100800 */
[----:B------:R-:W-:Y:S04]  /*51270*/  STL.64 [R1+0x2ad0], R6 ;  /* 0x002ad00601007387 */ /* 0x000fe80000100a00 */
[----:B------:R0:W-:Y:S04]  /*51280*/  STL.64 [R1+0x2ac8], R4 ;  /* 0x002ac80401007387 */ /* 0x0001e80000100a00 */
[----:B0-----:R-:W4:Y:S04]  /*51290*/  LDL.LU R4, [R1+0x40] ;  /* 0x0000400001047983 */ /* 0x001f280000300800 */
[----:B------:R-:W4:Y:S04]  /*512a0*/  LDL.LU R5, [R1+0x44] ;  /* 0x0000440001057983 */ /* 0x000f280000300800 */
[----:B------:R-:W4:Y:S04]  /*512b0*/  LDL.LU R6, [R1+0x48] ;  /* 0x0000480001067983 */ /* 0x000f280000300800 */
[----:B------:R-:W4:Y:S01]  /*512c0*/  LDL.LU R7, [R1+0x4c] ;  /* 0x00004c0001077983 */ /* 0x000f220000300800 */
[----:B---3--:R-:W-:-:S02]  /*512d0*/  F2FP.F16.E5M2.UNPACK_B R17, R17 ;  /* 0x00000011ff11723e */ /* 0x008fc400020004ff */
[----:B------:R-:W-:Y:S02]  /*512e0*/  F2FP.F16.E5M2.UNPACK_B R20, R20 ;  /* 0x00000014ff14723e */ /* 0x000fe400020004ff */
[----:B------:R-:W-:Y:S02]  /*512f0*/  F2FP.F16.E5M2.UNPACK_B R21, R21 ;  /* 0x00000015ff15723e */ /* 0x000fe400020004ff */
[----:B--2---:R-:W-:Y:S02]  /*51300*/  F2FP.F16.E5M2.UNPACK_B R22, R22 ;  /* 0x00000016ff16723e */ /* 0x004fe400020004ff */
[----:B------:R-:W-:Y:S02]  /*51310*/  F2FP.F16.E5M2.UNPACK_B R23, R23 ;  /* 0x00000017ff17723e */ /* 0x000fe400020004ff */
[----:B------:R-:W-:Y:S02]  /*51320*/  F2FP.F16.E5M2.UNPACK_B R36, R36 ;  /* 0x00000024ff24723e */ /* 0x000fe400020004ff */
[----:B----4-:R-:W-:Y:S01]  /*51330*/  F2FP.F16.E5M2.UNPACK_B R37, R37 ;  /* 0x00000025ff25723e */ /* 0x010fe200020004ff */
[----:B------:R-:W-:-:S15]  /*51340*/  HMMA.16816.F32 R40, R8, R16, R56 ;  /* 0x000000100828723c */ /* 0x000fde0000001838 */
[----:B------:R-:W-:-:S04]  /*51350*/  NOP ;  /* 0x0000000000007918 */ /* 0x000fc80000000000 */
[----:B------:R-:W-:Y:S04]  /*51360*/  STL.64 [R1+0x360], R40 ;  /* 0x0003602801007387 */ /* 0x000fe80000100a00 */
[----:B------:R0:W-:Y:S02]  /*51370*/  STL.64 [R1+0x368], R42 ;  /* 0x0003682a01007387 */ /* 0x0001e40000100a00 */
[----:B0-----:R-:W-:-:S15]  /*51380*/  HMMA.16816.F32 R40, R8, R20, R52 ;  /* 0x000000140828723c */ /* 0x001fde0000001834 */
[----:B------:R-:W-:-:S04]  /*51390*/  NOP ;  /* 0x0000000000007918 */ /* 0x000fc80000000000 */
[----:B------:R-:W-:Y:S04]  /*513a0*/  STL.64 [R1+0x350], R40 ;  /* 0x0003502801007387 */ /* 0x000fe80000100a00 */
[----:B------:R0:W-:Y:S04]  /*513b0*/  STL.64 [R1+0x358], R42 ;  /* 0x0003582a01007387 */ /* 0x0001e80000100a00 */
[----:B------:R-:W-:Y:S04]  /*513c0*/  STL.64 [R1+0x2ab0], R22 ;  /* 0x002ab01601007387 */ /* 0x000fe80000100a00 */
[----:B------:R1:W-:Y:S01]  /*513d0*/  STL.64 [R1+0x2aa8], R20 ;  /* 0x002aa81401007387 */ /* 0x0003e20000100a00 */
[C---:B0-----:R-:W-:Y:S08]  /*513e0*/  HMMA.16816.F32 R40, R8.reuse, R22, R48 ;  /* 0x000000160828723c */ /* 0x041ff00000001830 */
[----:B-1----:R-:W-:Y:S01]  /*513f0*/  HMMA.16816.F32 R20, R8, R36, R24 ;  /* 0x000000240814723c */ /* 0x002fe20000001818 */
[----:B------:R-:W-:-:S02]  /*51400*/  F2FP.F16.E5M2.UNPACK_B R38, R39 ;  /* 0x00000027ff26723e */ /* 0x000fc400020004ff */
[----:B------:R-:W-:-:S08]  /*51410*/  F2FP.F16.E5M2.UNPACK_B R39, R18 ;  /* 0x00000012ff27723e */ /* 0x000fd000020004ff */
[----:B------:R0:W-:Y:S04]  /*51420*/  STL.64 [R1+0x340], R40 ;  /* 0x0003402801007387 */ /* 0x0001e80000100a00 */
[----:B------:R-:W-:Y:S04]  /*51430*/  STL.64 [R1+0x348], R42 ;  /* 0x0003482a01007387 */ /* 0x000fe80000100a00 */
[----:B------:R-:W-:Y:S01]  /*51440*/  STL.64 [R1+0x330], R20 ;  /* 0x0003301401007387 */ /* 0x000fe20000100a00 */
[----:B0-----:R-:W-:Y:S02]  /*51450*/  F2FP.F16.E5M2.UNPACK_B R40, R19 ;  /* 0x00000013ff28723e */ /* 0x001fe400020004ff */
[----:B------:R-:W-:Y:S01]  /*51460*/  F2FP.F16.E5M2.UNPACK_B R41, R0 ;  /* 0x00000000ff29723e */ /* 0x000fe200020004ff */
[----:B------:R0:W-:Y:S06]  /*51470*/  STL.64 [R1+0x338], R22 ;  /* 0x0003381601007387 */ /* 0x0001ec0000100a00 */
[C---:B------:R-:W-:Y:S08]  /*51480*/  HMMA.16816.F32 R4, R8.reuse, R40, R4 ;  /* 0x000000280804723c */ /* 0x040ff00000001804 */
[----:B0-----:R-:W-:Y:S01]  /*51490*/  HMMA.16816.F32 R20, R8, R38, R28 ;  /* 0x000000260814723c */ /* 0x001fe2000000181c */
[----:B------:R-:W-:Y:S01]  /*514a0*/  F2FP.F16.E5M2.UNPACK_B R30, R2 ;  /* 0x00000002ff1e723e */ /* 0x000fe200020004ff */
[----:B------:R-:W-:Y:S01]  /*514b0*/  STL.64 [R1+0x2ac0], R38 ;  /* 0x002ac02601007387 */ /* 0x000fe20000100a00 */
[----:B------:R-:W-:-:S03]  /*514c0*/  F2FP.F16.E5M2.UNPACK_B R31, R3 ;  /* 0x00000003ff1f723e */ /* 0x000fc600020004ff */
[----:B------:R-:W-:-:S13]  /*514d0*/  STL.64 [R1+0x2ab8], R36 ;  /* 0x002ab82401007387 */ /* 0x000fda0000100a00 */
        /* <DEDUP_REMOVED lines=9> */
[----:B------:R0:W-:Y:S04]  /*51570*/  STL.64 [R1+0x308], R6 ;  /* 0x0003080601007387 */ /* 0x0001e80000100a00 */
[----:B------:R-:W2:Y:S01]  /*51580*/  LDL.LU R48, [R1+0xf0] ;  /* 0x0000f00001307983 */ /* 0x000ea20000300800 */
[----:B0-----:R-:W-:Y:S01]  /*51590*/  HMMA.16816.F32 R4, R8, R28, R12 ;  /* 0x0000001c0804723c */ /* 0x001fe2000000180c */
[----:B------:R-:W-:-:S02]  /*515a0*/  F2FP.F16.E5M2.UNPACK_B R27, R46 ;  /* 0x0000002eff1b723e */ /* 0x000fc400020004ff */
[----:B------:R-:W-:-:S15]  /*515b0*/  F2FP.F16.E5M2.UNPACK_B R26, R47 ;  /* 0x0000002fff1a723e */ /* 0x000fde00020004ff */
[----:B------:R-:W-:Y:S01]  /*515c0*/  NOP ;  /* 0x0000000000007918 */ /* 0x000fe20000000000 */
        /* <DEDUP_REMOVED lines=9> */
[----:B------:R-:W4:Y:S04]  /*51660*/  LDL R18, [R1+0x758] ;  /* 0x0007580001127983 */ /* 0x000f280000100800 */
[----:B0-----:R-:W2:Y:S04]  /*51670*/  LDL.LU R4, [R1+0x90] ;  /* 0x0000900001047983 */ /* 0x001ea80000300800 */
[----:B------:R-:W2:Y:S04]  /*51680*/  LDL.LU R5, [R1+0x94] ;  /* 0x0000940001057983 */ /* 0x000ea80000300800 */
[----:B-1----:R-:W2:Y:S04]  /*51690*/  LDL.LU R6, [R1+0x98] ;  /* 0x0000980001067983 */ /* 0x002ea80000300800 */
[----:B------:R-:W2:Y:S04]  /*516a0*/  LDL.LU R7, [R1+0x9c] ;  /* 0x00009c0001077983 */ /* 0x000ea80000300800 */
        /* <DEDUP_REMOVED lines=16> */
[----:B------:R-:W3:Y:S04]  /*517b0*/  LDL.LU R32, [R1+0xe0] ;  /* 0x0000e00001207983 */ /* 0x000ee80000300800 */
[----:B------:R-:W3:Y:S04]  /*517c0*/  LDL.LU R33, [R1+0xe4] ;  /* 0x0000e40001217983 */ /* 0x000ee80000300800 */
[----:B------:R-:W3:Y:S04]  /*517d0*/  LDL.LU R34, [R1+0xe8] ;  /* 0x0000e80001227983 */ /* 0x000ee80000300800 */
[----:B------:R-:W3:Y:S04]  /*517e0*/  LDL.LU R35, [R1+0xec] ;  /* 0x0000ec0001237983 */ /* 0x000ee80000300800 */
[----:B------:R-:W3:Y:S04]  /*517f0*/  LDL R3, [R1+0x79c] ;  /* 0x00079c0001037983 */ /* 0x000ee80000100800 */
        /* <DEDUP_REMOVED lines=8> */
[----:B----4-:R-:W-:Y:S01]  /*51880*/  F2FP.F16.E5M2.UNPACK_B R24, R18 ;  /* 0x00000012ff18723e */ /* 0x010fe200020004ff */
[----:B--2---:R-:W-:Y:S01]  /*51890*/  HMMA.16816.F32 R4, R8, R26, R4 ;  /* 0x0000001a0804723c */ /* 0x004fe20000001804 */
[----:B---3--:R-:W-:-:S02]  /*518a0*/  F2FP.F16.E5M2.UNPACK_B R25, R19 ;  /* 0x00000013ff19723e */ /* 0x008fc400020004ff */
[----:B------:R-:W-:-:S05]  /*518b0*/  F2FP.F16.E5M2.UNPACK_B R18, R14 ;  /* 0x0000000eff12723e */ /* 0x000fca00020004ff */
[C---:B------:R-:W-:Y:S01]  /*518c0*/  HMMA.16816.F32 R44, R8.reuse, R24, R44 ;  /* 0x00000018082c723c */ /* 0x040fe2000000182c */
[----:B------:R-:W-:Y:S02]  /*518d0*/  F2FP.F16.E5M2.UNPACK_B R19, R15 ;  /* 0x0000000fff13723e */ /* 0x000fe400020004ff */
[----:B------:R-:W-:Y:S02]  /*518e0*/  F2FP.F16.E5M2.UNPACK_B R14, R2 ;  /* 0x00000002ff0e723e */ /* 0x000fe400020004ff */
[----:B------:R-:W-:Y:S02]  /*518f0*/  F2FP.F16.E5M2.UNPACK_B R15, R12 ;  /* 0x0000000cff0f723e */ /* 0x000fe400020004ff */
[----:B------:R-:W-:Y:S01]  /*51900*/  F2FP.F16.E5M2.UNPACK_B R12, R13 ;  /* 0x0000000dff0c723e */ /* 0x000fe200020004ff */
[C---:B------:R-:W-:Y:S08]  /*51910*/  HMMA.16816.F32 R36, R8.reuse, R18, R36 ;  /* 0x000000120824723c */ /* 0x040ff00000001824 */
[----:B------:R-:W-:Y:S01]  /*51920*/  HMMA.16816.F32 R48, R8, R14, R48 ;  /* 0x0000000e0830723c */ /* 0x000fe20000001830 */
[----:B------:R-:W-:-:S07]  /*51930*/  F2FP.F16.E5M2.UNPACK_B R13, R61 ;  /* 0x0000003dff0d723e */ /* 0x000fce00020004ff */
[----:B------:R-:W-:Y:S01]  /*51940*/  HMMA.16816.F32 R20, R8, R12, R20 ;  /* 0x0000000c0814723c */ /* 0x000fe20000001814 */
[----:B------:R-:W-:Y:S04]  /*51950*/  STL.64 [R1+0x2e0], R4 ;  /* 0x0002e00401007387 */ /* 0x000fe80000100a00 */
[----:B------:R0:W-:Y:S01]  /*51960*/  STL.64 [R1+0x2e8], R6 ;  /* 0x0002e80601007387 */ /* 0x0001e20000100a00 */
[----:B------:R-:W-:-:S03]  /*51970*/  F2FP.F16.E5M2.UNPACK_B R2, R60 ;  /* 0x0000003cff02723e */ /* 0x000fc600020004ff */
[----:B0-----:R-:W2:Y:S04]  /*51980*/  LDL.LU.64 R6, [R1+0x2ad0] ;  /* 0x002ad00001067983 */ /* 0x001ea80000300a00 */
[----:B------:R-:W3:Y:S04]  /*51990*/  LDL.LU.64 R4, [R1+0x2ac8] ;  /* 0x002ac80001047983 */ /* 0x000ee80000300a00 */
[----:B------:R-:W-:Y:S04]  /*519a0*/  STL [R1+0x2904], R44 ;  /* 0x0029042c01007387 */ /* 0x000fe80000100800 */
[----:B------:R-:W-:Y:S04]  /*519b0*/  STL [R1+0x2900], R45 ;  /* 0x0029002d01007387 */ /* 0x000fe80000100800 */
[----:B------:R-:W-:Y:S01]  /*519c0*/  STL [R1+0x28fc], R46 ;  /* 0x0028fc2e01007387 */ /* 0x000fe20000100800 */
[----:B------:R-:W-:-:S03]  /*519d0*/  IMAD.MOV.U32 R60, RZ, RZ, R23 ;  /* 0x000000ffff3c7224 */ /* 0x000fc600078e0017 */
[----:B------:R-:W-:Y:S01]  /*519e0*/  STL [R1+0x28f8], R47 ;  /* 0x0028f82f01007387 */ /* 0x000fe20000100800 */
[----:B------:R-:W-:-:S03]  /*519f0*/  IMAD.MOV.U32 R61, RZ, RZ, R22 ;  /* 0x000000ffff3d7224 */ /* 0x000fc600078e0016 */
[----:B------:R0:W-:Y:S04]  /*51a00*/  STL.64 [R1+0x2d0], R36 ;  /* 0x0002d02401007387 */ /* 0x0001e80000100a00 */
[----:B------:R1:W-:Y:S04]  /*51a10*/  STL.64 [R1+0x2d8], R38 ;  /* 0x0002d82601007387 */ /* 0x0003e80000100a00 */
[----:B------:R-:W-:Y:S04]  /*51a20*/  STL.64 [R1+0x28f0], R50 ;  /* 0x0028f03201007387 */ /* 0x000fe80000100a00 */
[----:B------:R-:W-:Y:S04]  /*51a30*/  STL.64 [R1+0x28e8], R48 ;  /* 0x0028e83001007387 */ /* 0x000fe80000100a00 */
[----:B------:R4:W-:Y:S04]  /*51a40*/  STL.64 [R1+0x3a0], R20 ;  /* 0x0003a01401007387 */ /* 0x0009e80000100a00 */
[----:B------:R-:W-:Y:S04]  /*51a50*/  STL.64 [R1+0x2a80], R14 ;  /* 0x002a800e01007387 */ /* 0x000fe80000100a00 */
[----:B------:R0:W-:Y:S04]  /*51a60*/  STL.64 [R1+0x2a78], R12 ;  /* 0x002a780c01007387 */ /* 0x0001e80000100a00 */
[----:B------:R-:W-:Y:S04]  /*51a70*/  STL [R1+0x290c], R60 ;  /* 0x00290c3c01007387 */ /* 0x000fe80000100800 */
[----:B------:R-:W-:Y:S04]  /*51a80*/  STL [R1+0x2908], R61 ;  /* 0x0029083d01007387 */ /* 0x000fe80000100800 */
[----:B0-----:R-:W3:Y:S01]  /*51a90*/  LDL.LU R36, [R1+0x5f0] ;  /* 0x0005f00001247983 */ /* 0x001ee20000300800 */
[----:B------:R-:W-:-:S03]  /*51aa0*/  F2FP.F16.E5M2.UNPACK_B R3, R3 ;  /* 0x00000003ff03723e */ /* 0x000fc600020004ff */
[----:B------:R-:W3:Y:S04]  /*51ab0*/  LDL.LU R37, [R1+0x5f4] ;  /* 0x0005f40001257983 */ /* 0x000ee80000300800 */
[----:B-1----:R-:W3:Y:S04]  /*51ac0*/  LDL.LU R38, [R1+0x5f8] ;  /* 0x0005f80001267983 */ /* 0x002ee80000300800 */
[----:B------:R-:W3:Y:S04]  /*51ad0*/  LDL.LU R39, [R1+0x5fc] ;  /* 0x0005fc0001277983 */ /* 0x000ee80000300800 */
[----:B------:R-:W2:Y:S04]  /*51ae0*/  LDL.LU R44, [R1+0x600] ;  /* 0x00060000012c7983 */ /* 0x000ea80000300800 */
[----:B------:R-:W2:Y:S04]  /*51af0*/  LDL.LU R45, [R1+0x604] ;  /* 0x00060400012d7983 */ /* 0x000ea80000300800 */
[----:B------:R-:W2:Y:S04]  /*51b00*/  LDL.LU R46, [R1+0x608] ;  /* 0x00060800012e7983 */ /* 0x000ea80000300800 */
[----:B------:R-:W2:Y:S01]  /*51b10*/  LDL.LU R47, [R1+0x60c] ;  /* 0x00060c00012f7983 */ /* 0x000ea20000300800 */
[----:B------:R-:W-:Y:S03]  /*51b20*/  HMMA.16816.F32 R8, R8, R2, R32 ;  /* 0x000000020808723c */ /* 0x000fe60000001820 */
[----:B------:R-:W2:Y:S01]  /*51b30*/  LDL.LU R32, [R1+0x570] ;  /* 0x0005700001207983 */ /* 0x000ea20000300800 */
[----:B------:R-:W-:-:S03]  /*51b40*/  IMAD R43, R43, 0x100, R56 ;  /* 0x000001002b2b7824 */ /* 0x000fc600078e0238 */
[----:B------:R-:W2:Y:S01]  /*51b50*/  LDL.LU R33, [R1+0x574] ;  /* 0x0005740001217983 */ /* 0x000ea20000300800 */
[----:B------:R-:W-:-:S03]  /*51b60*/  IMAD R52, R58, 0x100, R57 ;  /* 0x000001003a347824 */ /* 0x000fc600078e0239 */
[----:B------:R-:W2:Y:S01]  /*51b70*/  LDL.LU R34, [R1+0x578] ;  /* 0x0005780001227983 */ /* 0x000ea20000300800 */
[----:B------:R-:W-:-:S03]  /*51b80*/  IMAD R53, R0, 0x100, R59 ;  /* 0x0000010000357824 */ /* 0x000fc600078e023b */
[----:B------:R-:W2:Y:S04]  /*51b90*/  LDL.LU R35, [R1+0x57c] ;  /* 0x00057c0001237983 */ /* 0x000ea80000300800 */
[----:B------:R-:W2:Y:S04]  /*51ba0*/  LDL.LU R56, [R1+0x580] ;  /* 0x0005800001387983 */ /* 0x000ea80000300800 */
[----:B------:R-:W2:Y:S04]  /*51bb0*/  LDL.LU R57, [R1+0x584] ;  /* 0x0005840001397983 */ /* 0x000ea80000300800 */
[----:B------:R-:W2:Y:S04]  /*51bc0*/  LDL.LU R58, [R1+0x588] ;  /* 0x00058800013a7983 */ /* 0x000ea80000300800 */
[----:B------:R-:W2:Y:S04]  /*51bd0*/  LDL.LU R59, [R1+0x58c] ;  /* 0x00058c00013b7983 */ /* 0x000ea80000300800 */
[----:B----4-:R-:W4:Y:S04]  /*51be0*/  LDL.LU R20, [R1+0x5e0] ;  /* 0x0005e00001147983 */ /* 0x010f280000300800 */
[----:B------:R-:W4:Y:S04]  /*51bf0*/  LDL.LU R21, [R1+0x5e4] ;  /* 0x0005e40001157983 */ /* 0x000f280000300800 */
[----:B------:R-:W4:Y:S04]  /*51c00*/  LDL.LU R22, [R1+0x5e8] ;  /* 0x0005e80001167983 */ /* 0x000f280000300800 */
[----:B------:R-:W4:Y:S01]  /*51c10*/  LDL.LU R23, [R1+0x5ec] ;  /* 0x0005ec0001177983 */ /* 0x000f220000300800 */
[----:B------:R-:W-:-:S02]  /*51c20*/  IMAD R42, R42, 0x100, R55 ;  /* 0x000001002a2a7824 */ /* 0x000fc400078e0237 */
[----:B------:R-:W-:Y:S01]  /*51c30*/  IMAD.MOV.U32 R51, RZ, RZ, R8 ;  /* 0x000000ffff337224 */ /* 0x000fe200078e0008 */
[----:B------:R-:W4:Y:S01]  /*51c40*/  LDL.LU R12, [R1+0x590] ;  /* 0x00059000010c7983 */ /* 0x000f220000300800 */
[----:B------:R-:W-:Y:S01]  /*51c50*/  IMAD.MOV.U32 R50, RZ, RZ, R9 ;  /* 0x000000ffff327224 */ /* 0x000fe200078e0009 */
[----:B------:R-:W-:Y:S01]  /*51c60*/  F2FP.F16.E5M2.UNPACK_B R8, R42 ;  /* 0x0000002aff08723e */ /* 0x000fe200020004ff */
[----:B------:R-:W-:Y:S01]  /*51c70*/  IMAD.MOV.U32 R49, RZ, RZ, R10 ;  /* 0x000000ffff317224 */ /* 0x000fe200078e000a */
[----:B------:R-:W-:Y:S01]  /*51c80*/  F2FP.F16.E5M2.UNPACK_B R9, R43 ;  /* 0x0000002bff09723e */ /* 0x000fe200020004ff */
[----:B------:R-:W-:Y:S01]  /*51c90*/  IMAD.MOV.U32 R48, RZ, RZ, R11 ;  /* 0x000000ffff307224 */ /* 0x000fe200078e000b */
[----:B------:R-:W-:Y:S01]  /*51ca0*/  F2FP.F16.E5M2.UNPACK_B R10, R52 ;  /* 0x00000034ff0a723e */ /* 0x000fe200020004ff */
[----:B------:R-:W4:Y:S01]  /*51cb0*/  LDL.LU R13, [R1+0x594] ;  /* 0x00059400010d7983 */ /* 0x000f220000300800 */
[----:B------:R-:W-:-:S03]  /*51cc0*/  F2FP.F16.E5M2.UNPACK_B R11, R53 ;  /* 0x00000035ff0b723e */ /* 0x000fc600020004ff */
[----:B------:R-:W4:Y:S04]  /*51cd0*/  LDL.LU R14, [R1+0x598] ;  /* 0x00059800010e7983 */ /* 0x000f280000300800 */
[----:B------:R-:W4:Y:S04]  /*51ce0*/  LDL.LU R15, [R1+0x59c] ;  /* 0x00059c00010f7983 */ /* 0x000f280000300800 */
[----:B------:R-:W-:Y:S04]  /*51cf0*/  STL.64 [R1+0x2920], R50 ;  /* 0x0029203201007387 */ /* 0x000fe80000100a00 */
[----:B------:R0:W-:Y:S04]  /*51d00*/  STL.64 [R1+0x2918], R48 ;  /* 0x0029183001007387 */ /* 0x0001e80000100a00 */
[----:B0-----:R-:W4:Y:S04]  /*51d10*/  LDL.LU R48, [R1+0x5a0] ;  /* 0x0005a00001307983 */ /* 0x001f280000300800 */
        /* <DEDUP_REMOVED lines=10> */
[----:B------:R0:W-:Y:S04]  /*51dc0*/  STL.64 [R1+0x2c0], R44 ;  /* 0x0002c02c01007387 */ /* 0x0001e80000100a00 */
[----:B------:R1:W-:Y:S01]  /*51dd0*/  STL [R1+0x2c8], R46 ;  /* 0x0002c82e01007387 */ /* 0x0003e20000100800 */
[----:B0-----:R-:W-:Y:S02]  /*51de0*/  IMAD.MOV.U32 R44, RZ, RZ, R47 ;  /* 0x000000ffff2c7224 */ /* 0x001fe400078e002f */
[----:B------:R-:W-:-:S03]  /*51df0*/  IMAD.MOV.U32 R47, RZ, RZ, R38 ;  /* 0x000000ffff2f7224 */ /* 0x000fc600078e0026 */
[----:B------:R-:W-:Y:S01]  /*51e00*/  STL [R1+0x2910], R44 ;  /* 0x0029102c01007387 */ /* 0x000fe20000100800 */
[----:B------:R-:W-:Y:S01]  /*51e10*/  IMAD.MOV.U32 R45, RZ, RZ, R36 ;  /* 0x000000ffff2d7224 */ /* 0x000fe200078e0024 */
[----:B----4-:R-:W-:Y:S02]  /*51e20*/  HMMA.16816.F32 R20, R8, R16, R20 ;  /* 0x000000100814723c */ /* 0x010fe40000001814 */
[----:B------:R0:W-:Y:S01]  /*51e30*/  STL [R1+0x2bc], R39 ;  /* 0x0002bc2701007387 */ /* 0x0001e20000100800 */
[----:B-1----:R-:W-:-:S03]  /*51e40*/  IMAD.MOV.U32 R46, RZ, RZ, R37 ;  /* 0x000000ffff2e7224 */ /* 0x002fc600078e0025 */
[----:B0-----:R-:W2:Y:S04]  /*51e50*/  LDL.LU.64 R38, [R1+0x2ac0] ;  /* 0x002ac00001267983 */ /* 0x001ea80000300a00 */
[----:B------:R-:W3:Y:S04]  /*51e60*/  LDL.LU.64 R36, [R1+0x2ab8] ;  /* 0x002ab80001247983 */ /* 0x000ee80000300a00 */
[----:B------:R-:W-:Y:S04]  /*51e70*/  STL.64 [R1+0x2a48], R6 ;  /* 0x002a480601007387 */ /* 0x000fe80000100a00 */
[----:B------:R0:W-:Y:S01]  /*51e80*/  STL.64 [R1+0x2a40], R4 ;  /* 0x002a400401007387 */ /* 0x0001e20000100a00 */
[----:B------:R-:W-:-:S02]  /*51e90*/  IMAD.MOV.U32 R60, RZ, RZ, R22 ;  /* 0x000000ffff3c7224 */ /* 0x000fc400078e0016 */
[----:B------:R-:W-:Y:S02]  /*51ea0*/  IMAD.MOV.U32 R61, RZ, RZ, R23 ;  /* 0x000000ffff3d7224 */ /* 0x000fe400078e0017 */
[----:B------:R-:W-:Y:S01]  /*51eb0*/  IMAD.MOV.U32 R44, RZ, RZ, R21 ;  /* 0x000000ffff2c7224 */ /* 0x000fe200078e0015 */
[----:B0-----:R-:W4:Y:S04]  /*51ec0*/  LDL.LU R4, [R1+0x5c0] ;  /* 0x0005c00001047983 */ /* 0x001f280000300800 */
[----:B------:R-:W4:Y:S04]  /*51ed0*/  LDL.LU R5, [R1+0x5c4] ;  /* 0x0005c40001057983 */ /* 0x000f280000300800 */
[----:B------:R-:W4:Y:S04]  /*51ee0*/  LDL.LU R6, [R1+0x5c8] ;  /* 0x0005c80001067983 */ /* 0x000f280000300800 */
[----:B------:R-:W4:Y:S04]  /*51ef0*/  LDL.LU R7, [R1+0x5cc] ;  /* 0x0005cc0001077983 */ /* 0x000f280000300800 */
[----:B------:R0:W-:Y:S04]  /*51f00*/  STL [R1+0x2a0], R20 ;  /* 0x0002a01401007387 */ /* 0x0001e80000100800 */
[----:B------:R-:W4:Y:S04]  /*51f10*/  LDL.LU.64 R22, [R1+0x2ab0] ;  /* 0x002ab00001167983 */ /* 0x000f280000300a00 */
[----:B0-----:R-:W2:Y:S04]  /*51f20*/  LDL.LU.64 R20, [R1+0x2aa8] ;  /* 0x002aa80001147983 */ /* 0x001ea80000300a00 */
[----:B------:R-:W-:Y:S04]  /*51f30*/  STL.64 [R1+0x2a90], R18 ;  /* 0x002a901201007387 */ /* 0x000fe80000100a00 */
[----:B------:R0:W-:Y:S04]  /*51f40*/  STL.64 [R1+0x2a88], R16 ;  /* 0x002a881001007387 */ /* 0x0001e80000100a00 */
[----:B0-----:R-:W2:Y:S04]  /*51f50*/  LDL.LU R16, [R1+0x5d0] ;  /* 0x0005d00001107983 */ /* 0x001ea80000300800 */
[----:B------:R-:W2:Y:S04]  /*51f60*/  LDL.LU R17, [R1+0x5d4] ;  /* 0x0005d40001117983 */ /* 0x000ea80000300800 */
[----:B------:R-:W2:Y:S04]  /*51f70*/  LDL.LU R18, [R1+0x5d8] ;  /* 0x0005d80001127983 */ /* 0x000ea80000300800 */
[----:B------:R-:W2:Y:S04]  /*51f80*/  LDL.LU R19, [R1+0x5dc] ;  /* 0x0005dc0001137983 */ /* 0x000ea80000300800 */
[----:B------:R-:W-:Y:S04]  /*51f90*/  STL [R1+0x29bc], R60 ;  /* 0x0029bc3c01007387 */ /* 0x000fe80000100800 */
[----:B------:R-:W-:Y:S04]  /*51fa0*/  STL.64 [R1+0x2930], R46 ;  /* 0x0029302e01007387 */ /* 0x000fe80000100a00 */
[----:B------:R-:W-:Y:S01]  /*51fb0*/  STL.64 [R1+0x2928], R44 ;  /* 0x0029282c01007387 */ /* 0x000fe20000100a00 */
[C---:B----4-:R-:W-:Y:S03]  /*51fc0*/  HMMA.16816.F32 R4, R8.reuse, R22, R4 ;  /* 0x000000160804723c */ /* 0x050fe60000001804 */
[----:B------:R-:W-:Y:S05]  /*51fd0*/  STL.64 [R1+0x2a60], R22 ;  /* 0x002a601601007387 */ /* 0x000fea0000100a00 */
[----:B--2---:R-:W-:-:S15]  /*51fe0*/  HMMA.16816.F32 R16, R8, R20, R16 ;  /* 0x000000140810723c */ /* 0x004fde0000001810 */
[----:B------:R-:W-:-:S04]  /*51ff0*/  NOP ;  /* 0x0000000000007918 */ /* 0x000fc80000000000 */
[----:B------:R-:W-:Y:S04]  /*52000*/  STL.64 [R1+0x290], R16 ;  /* 0x0002901001007387 */ /* 0x000fe80000100a00 */
[----:B------:R3:W-:Y:S04]  /*52010*/  STL.64 [R1+0x298], R18 ;  /* 0x0002981201007387 */ /* 0x0007e80000100a00 */
[----:B------:R-:W-:Y:S04]  /*52020*/  STL.64 [R1+0x2a58], R20 ;  /* 0x002a581401007387 */ /* 0x000fe80000100a00 */
[----:B------:R-:W-:Y:S01]  /*52030*/  STL.64 [R1+0x280], R4 ;  /* 0x0002800401007387 */ /* 0x000fe20000100a00 */
[C---:B---3--:R-:W-:Y:S03]  /*52040*/  HMMA.16816.F32 R16, R8.reuse, R36, R52 ;  /* 0x000000240810723c */ /* 0x048fe60000001834 */
[----:B------:R0:W-:Y:S05]  /*52050*/  STL.64 [R1+0x288], R6 ;  /* 0x0002880601007387 */ /* 0x0001ea0000100a00 */
[C---:B0-----:R-:W-:Y:S01]  /*52060*/  HMMA.16816.F32 R4, R8.reuse, R38, R48 ;  /* 0x000000260804723c */ /* 0x041fe20000001830 */
[----:B------:R-:W-:Y:S10]  /*52070*/  STL.64 [R1+0x2a70], R38 ;  /* 0x002a702601007387 */ /* 0x000ff40000100a00 */
[----:B------:R-:W-:Y:S04]  /*52080*/  STL.64 [R1+0x270], R16 ;  /* 0x0002701001007387 */ /* 0x000fe80000100a00 */
[----:B------:R0:W-:Y:S04]  /*52090*/  STL.64 [R1+0x278], R18 ;  /* 0x0002781201007387 */ /* 0x0001e80000100a00 */
[----:B------:R-:W-:Y:S04]  /*520a0*/  STL.64 [R1+0x2a68], R36 ;  /* 0x002a682401007387 */ /* 0x000fe80000100a00 */
[----:B------:R-:W-:Y:S01]  /*520b0*/  STL.64 [R1+0x260], R4 ;  /* 0x0002600401007387 */ /* 0x000fe20000100a00 */
[C---:B0-----:R-:W-:Y:S03]  /*520c0*/  HMMA.16816.F32 R16, R8.reuse, R40, R12 ;  /* 0x000000280810723c */ /* 0x041fe6000000180c */
[----:B------:R0:W-:Y:S05]  /*520d0*/  STL.64 [R1+0x268], R6 ;  /* 0x0002680601007387 */ /* 0x0001ea0000100a00 */
[C---:B------:R-:W-:Y:S08]  /*520e0*/  HMMA.16816.F32 R12, R8.reuse, R30, R56 ;  /* 0x0000001e080c723c */ /* 0x040ff00000001838 */
[C---:B0-----:R-:W-:Y:S03]  /*520f0*/  HMMA.16816.F32 R4, R8.reuse, R28, R32 ;  /* 0x0000001c0804723c */ /* 0x041fe60000001820 */
[----:B------:R0:W-:Y:S04]  /*52100*/  STL.64 [R1+0x250], R16 ;  /* 0x0002501001007387 */ /* 0x0001e80000100a00 */
[----:B------:R1:W-:Y:S04]  /*52110*/  STL.64 [R1+0x258], R18 ;  /* 0x0002581201007387 */ /* 0x0003e80000100a00 */
[----:B------:R-:W2:Y:S04]  /*52120*/  LDL.LU R32, [R1+0x500] ;  /* 0x0005000001207983 */ /* 0x000ea80000300800 */
[----:B------:R-:W-:Y:S04]  /*52130*/  STL.64 [R1+0x240], R12 ;  /* 0x0002400c01007387 */ /* 0x000fe80000100a00 */
[----:B------:R-:W-:Y:S04]  /*52140*/  STL.64 [R1+0x248], R14 ;  /* 0x0002480e01007387 */ /* 0x000fe80000100a00 */
[----:B------:R-:W-:Y:S04]  /*52150*/  STL.64 [R1+0x230], R4 ;  /* 0x0002300401007387 */ /* 0x000fe80000100a00 */
[----:B------:R-:W-:Y:S04]  /*52160*/  STL.64 [R1+0x238], R6 ;  /* 0x0002380601007387 */ /* 0x000fe80000100a00 */
        /* <DEDUP_REMOVED lines=21> */
[----:B--2---:R-:W2:Y:S04]  /*522c0*/  LDL.LU R32, [R1+0x560] ;  /* 0x0005600001207983 */ /* 0x004ea80000300800 */
        /* <DEDUP_REMOVED lines=43> */
[----:B------:R-:W3:Y:S04]  /*52580*/  LDL.LU.64 R16, [R1+0x2a88] ;  /* 0x002a880001107983 */ /* 0x000ee80000300a00 */
[----:B------:R-:W-:Y:S04]  /*52590*/  STL.64 [R1+0x2a18], R26 ;  /* 0x002a181a01007387 */ /* 0x000fe80000100a00 */
[----:B------:R0:W-:Y:S04]  /*525a0*/  STL.64 [R1+0x2a10], R24 ;  /* 0x002a101801007387 */ /* 0x0001e80000100a00 */
[----:B0-----:R-:W2:Y:S04]  /*525b0*/  LDL.LU R24, [R1+0x530] ;  /* 0x0005300001187983 */ /* 0x001ea80000300800 */
[----:B------:R-:W2:Y:S04]  /*525c0*/  LDL.LU R25, [R1+0x534] ;  /* 0x0005340001197983 */ /* 0x000ea80000300800 */
[----:B------:R-:W2:Y:S04]  /*525d0*/  LDL.LU R26, [R1+0x538] ;  /* 0x00053800011a7983 */ /* 0x000ea80000300800 */
[----:B------:R-:W2:Y:S01]  /*525e0*/  LDL.LU R27, [R1+0x53c] ;  /* 0x00053c00011b7983 */ /* 0x000ea20000300800 */
[----:B----4-:R-:W-:-:S15]  /*525f0*/  HMMA.16816.F32 R12, R8, R18, R12 ;  /* 0x00000012080c723c */ /* 0x010fde000000180c */
[----:B------:R-:W-:-:S04]  /*52600*/  NOP ;  /* 0x0000000000007918 */ /* 0x000fc80000000000 */
[----:B------:R-:W-:Y:S04]  /*52610*/  STL.64 [R1+0x200], R12 ;  /* 0x0002000c01007387 */ /* 0x000fe80000100a00 */
[----:B------:R0:W-:Y:S04]  /*52620*/  STL.64 [R1+0x208], R14 ;  /* 0x0002080e01007387 */ /* 0x0001e80000100a00 */
[----:B0-----:R-:W4:Y:S04]  /*52630*/  LDL.LU.64 R14, [R1+0x2a80] ;  /* 0x002a8000010e7983 */ /* 0x001f280000300a00 */
[----:B------:R-:W2:Y:S01]  /*52640*/  LDL.LU.64 R12, [R1+0x2a78] ;  /* 0x002a7800010c7983 */ /* 0x000ea20000300a00 */
[----:B------:R-:W-:Y:S01]  /*52650*/  IMAD R42, R42, 0x100, R0 ;  /* 0x000001002a2a7824 */ /* 0x000fe200078e0200 */
[C---:B----4-:R-:W-:Y:S08]  /*52660*/  HMMA.16816.F32 R36, R8.reuse, R14, R36 ;  /* 0x0000000e0824723c */ /* 0x050ff00000001824 */
[C---:B--2---:R-:W-:Y:S11]  /*52670*/  HMMA.16816.F32 R20, R8.reuse, R12, R20 ;  /* 0x0000000c0814723c */ /* 0x044ff60000001814 */
[----:B------:R-:W-:Y:S04]  /*52680*/  STL.64 [R1+0x1f0], R36 ;  /* 0x0001f02401007387 */ /* 0x000fe80000100a00 */
[----:B------:R0:W-:Y:S04]  /*52690*/  STL.64 [R1+0x1f8], R38 ;  /* 0x0001f82601007387 */ /* 0x0001e80000100a00 */
[----:B0-----:R-:W2:Y:S04]  /*526a0*/  LDL.LU.64 R38, [R1+0x2a70] ;  /* 0x002a700001267983 */ /* 0x001ea80000300a00 */
[----:B------:R-:W4:Y:S04]  /*526b0*/  LDL.LU.64 R36, [R1+0x2a68] ;  /* 0x002a680001247983 */ /* 0x000f280000300a00 */
[----:B------:R-:W-:Y:S04]  /*526c0*/  STL.64 [R1+0x1e0], R20 ;  /* 0x0001e01401007387 */ /* 0x000fe80000100a00 */
[----:B------:R0:W-:Y:S01]  /*526d0*/  STL.64 [R1+0x1e8], R22 ;  /* 0x0001e81601007387 */ /* 0x0001e20000100a00 */
[----:B------:R-:W-:Y:S03]  /*526e0*/  HMMA.16816.F32 R8, R8, R2, R4 ;  /* 0x000000020808723c */ /* 0x000fe60000001804 */
[----:B0-----:R-:W2:Y:S04]  /*526f0*/  LDL.LU.64 R22, [R1+0x2a60] ;  /* 0x002a600001167983 */ /* 0x001ea80000300a00 */
[----:B------:R-:W2:Y:S04]  /*52700*/  LDL.LU.64 R20, [R1+0x2a58] ;  /* 0x002a580001147983 */ /* 0x000ea80000300a00 */
[----:B------:R-:W-:Y:S04]  /*52710*/  STL.64 [R1+0x29e8], R14 ;  /* 0x0029e80e01007387 */ /* 0x000fe80000100a00 */
[----:B------:R0:W-:Y:S04]  /*52720*/  STL.64 [R1+0x29e0], R12 ;  /* 0x0029e00c01007387 */ /* 0x0001e80000100a00 */
[----:B0-----:R-:W2:Y:S04]  /*52730*/  LDL.LU R12, [R1+0x1b0] ;  /* 0x0001b000010c7983 */ /* 0x001ea80000300800 */
[----:B------:R-:W2:Y:S04]  /*52740*/  LDL.LU R13, [R1+0x1b4] ;  /* 0x0001b400010d7983 */ /* 0x000ea80000300800 */
[----:B------:R-:W2:Y:S04]  /*52750*/  LDL.LU R14, [R1+0x1b8] ;  /* 0x0001b800010e7983 */ /* 0x000ea80000300800 */
[----:B------:R-:W2:Y:S04]  /*52760*/  LDL.LU R15, [R1+0x1bc] ;  /* 0x0001bc00010f7983 */ /* 0x000ea80000300800 */
[----:B------:R-:W2:Y:S04]  /*52770*/  LDL.LU R0, [R1+0x2a50] ;  /* 0x002a500001007983 */ /* 0x000ea80000300800 */
[----:B------:R-:W2:Y:S04]  /*52780*/  LDL.LU.64 R6, [R1+0x2a48] ;  /* 0x002a480001067983 */ /* 0x000ea80000300a00 */
[----:B------:R-:W3:Y:S01]  /*52790*/  LDL.LU.64 R4, [R1+0x2a40] ;  /* 0x002a400001047983 */ /* 0x000ee20000300a00 */
[----:B------:R-:W-:-:S02]  /*527a0*/  IMAD R52, R52, 0x100, R53 ;  /* 0x0000010034347824 */ /* 0x000fc400078e0235 */
[----:B------:R-:W-:Y:S02]  /*527b0*/  IMAD R43, R43, 0x100, R60 ;  /* 0x000001002b2b7824 */ /* 0x000fe400078e023c */
[----:B------:R-:W-:Y:S01]  /*527c0*/  IMAD R53, R55, 0x100, R54 ;  /* 0x0000010037357824 */ /* 0x000fe200078e0236 */
[----:B------:R0:W-:Y:S04]  /*527d0*/  STL.64 [R1+0xc0], R8 ;  /* 0x0000c00801007387 */ /* 0x0001e80000100a00 */
[----:B------:R1:W-:Y:S01]  /*527e0*/  STL.64 [R1+0xc8], R10 ;  /* 0x0000c80a01007387 */ /* 0x0003e20000100a00 */
[----:B0-----:R-:W-:Y:S02]  /*527f0*/  F2FP.F16.E5M2.UNPACK_B R8, R42 ;  /* 0x0000002aff08723e */ /* 0x001fe400020004ff */
[----:B------:R-:W-:-:S02]  /*52800*/  F2FP.F16.E5M2.UNPACK_B R9, R43 ;  /* 0x0000002bff09723e */ /* 0x000fc400020004ff */
[----:B-1----:R-:W-:Y:S02]  /*52810*/  F2FP.F16.E5M2.UNPACK_B R10, R52 ;  /* 0x00000034ff0a723e */ /* 0x002fe400020004ff */
[----:B------:R-:W-:-:S07]  /*52820*/  F2FP.F16.E5M2.UNPACK_B R11, R53 ;  /* 0x00000035ff0b723e */ /* 0x000fce00020004ff */
[C---:B--2---:R-:W-:Y:S01]  /*52830*/  HMMA.16816.F32 R52, R8.reuse, R6, R12 ;  /* 0x000000060834723c */ /* 0x044fe2000000180c */
[----:B------:R-:W-:Y:S07]  /*52840*/  STL.64 [R1+0x29b0], R6 ;  /* 0x0029b00601007387 */ /* 0x000fee0000100a00 */
[C---:B---3--:R-:W-:Y:S11]  /*52850*/  HMMA.16816.F32 R12, R8.reuse, R4, R24 ;  /* 0x00000004080c723c */ /* 0x048ff60000001818 */
[----:B------:R-:W-:Y:S04]  /*52860*/  STL.64 [R1+0x1b0], R52 ;  /* 0x0001b03401007387 */ /* 0x000fe80000100a00 */
[----:B------:R-:W-:Y:S04]  /*52870*/  STL.64 [R1+0x1b8], R54 ;  /* 0x0001b83601007387 */ /* 0x000fe80000100a00 */
[----:B------:R0:W-:Y:S02]  /*52880*/  STL.64 [R1+0x29a8], R4 ;  /* 0x0029a80401007387 */ /* 0x0001e40000100a00 */
[C---:B0-----:R-:W-:Y:S02]  /*52890*/  HMMA.16816.F32 R4, R8.reuse, R16, R28 ;  /* 0x000000100804723c */ /* 0x041fe4000000181c */
[----:B------:R-:W-:Y:S04]  /*528a0*/  STL.64 [R1+0x1a0], R12 ;  /* 0x0001a00c01007387 */ /* 0x000fe80000100a00 */
[----:B------:R0:W-:Y:S04]  /*528b0*/  STL.64 [R1+0x1a8], R14 ;  /* 0x0001a80e01007387 */ /* 0x0001e80000100a00 */
[----:B------:R-:W-:Y:S04]  /*528c0*/  STL.64 [R1+0x29f8], R18 ;  /* 0x0029f81201007387 */ /* 0x000fe80000100a00 */
[----:B------:R-:W-:Y:S01]  /*528d0*/  STL.64 [R1+0x29f0], R16 ;  /* 0x0029f01001007387 */ /* 0x000fe20000100a00 */
[C---:B0-----:R-:W-:Y:S04]  /*528e0*/  HMMA.16816.F32 R12, R8.reuse, R20, R44 ;  /* 0x00000014080c723c */ /* 0x041fe8000000182c */
[----:B------:R-:W-:Y:S04]  /*528f0*/  STL.64 [R1+0x190], R4 ;  /* 0x0001900401007387 */ /* 0x000fe80000100a00 */
[----:B------:R0:W-:Y:S02]  /*52900*/  STL.64 [R1+0x198], R6 ;  /* 0x0001980601007387 */ /* 0x0001e40000100a00 */
[C---:B0-----:R-:W-:Y:S02]  /*52910*/  HMMA.16816.F32 R4, R8.reuse, R22, R48 ;  /* 0x000000160804723c */ /* 0x041fe40000001830 */
[----:B------:R-:W-:Y:S07]  /*52920*/  STL.64 [R1+0x2980], R22 ;  /* 0x0029801601007387 */ /* 0x000fee0000100a00 */
[----:B------:R-:W-:Y:S04]  /*52930*/  STL.64 [R1+0x180], R12 ;  /* 0x0001800c01007387 */ /* 0x000fe80000100a00 */
[----:B------:R4:W-:Y:S04]  /*52940*/  STL.64 [R1+0x188], R14 ;  /* 0x0001880e01007387 */ /* 0x0009e80000100a00 */
[----:B------:R-:W-:Y:S04]  /*52950*/  STL.64 [R1+0x2978], R20 ;  /* 0x0029781401007387 */ /* 0x000fe80000100a00 */
[----:B------:R-:W-:Y:S01]  /*52960*/  STL.64 [R1+0x170], R4 ;  /* 0x0001700401007387 */ /* 0x000fe20000100a00 */
[C---:B----4-:R-:W-:Y:S03]  /*52970*/  HMMA.16816.F32 R12, R8.reuse, R36, R56 ;  /* 0x00000024080c723c */ /* 0x050fe60000001838 */
[----:B------:R0:W-:Y:S05]  /*52980*/  STL.64 [R1+0x178], R6 ;  /* 0x0001780601007387 */ /* 0x0001ea0000100a00 */
[----:B0-----:R-:W-:Y:S01]  /*52990*/  HMMA.16816.F32 R4, R8, R38, R32 ;  /* 0x000000260804723c */ /* 0x001fe20000001820 */
[----:B------:R-:W-:Y:S10]  /*529a0*/  STL.64 [R1+0x2970], R38 ;  /* 0x0029702601007387 */ /* 0x000ff40000100a00 */
[----:B------:R-:W-:Y:S04]  /*529b0*/  STL.64 [R1+0x160], R12 ;  /* 0x0001600c01007387 */ /* 0x000fe80000100a00 */
[----:B------:R-:W-:Y:S04]  /*529c0*/  STL.64 [R1+0x168], R14 ;  /* 0x0001680e01007387 */ /* 0x000fe80000100a00 */
[----:B------:R-:W-:Y:S04]  /*529d0*/  STL.64 [R1+0x2968], R36 ;  /* 0x0029682401007387 */ /* 0x000fe80000100a00 */
[----:B------:R0:W-:Y:S04]  /*529e0*/  STL.64 [R1+0x150], R4 ;  /* 0x0001500401007387 */ /* 0x0001e80000100a00 */
[----:B------:R1:W-:Y:S04]  /*529f0*/  STL.64 [R1+0x158], R6 ;  /* 0x0001580601007387 */ /* 0x0003e80000100a00 */
        /* <DEDUP_REMOVED lines=9> */
[----:B------:R-:W3:Y:S01]  /*52a90*/  LDL.LU R47, [R1+0x41c] ;  /* 0x00041c00012f7983 */ /* 0x000ee20000300800 */
[----:B------:R-:W-:-:S03]  /*52aa0*/  IMAD.MOV.U32 R51, RZ, RZ, R0 ;  /* 0x000000ffff337224 */ /* 0x000fc600078e0000 */
[----:B---3--:R-:W-:Y:S04]  /*52ab0*/  STL.64 [R1+0x29a0], R46 ;  /* 0x0029a02e01007387 */ /* 0x008fe80000100a00 */
[----:B--2---:R-:W-:Y:S04]  /*52ac0*/  STL.64 [R1+0x2998], R44 ;  /* 0x0029982c01007387 */ /* 0x004fe80000100a00 */
[----:B------:R-:W2:Y:S04]  /*52ad0*/  LDL.LU R48, [R1+0x400] ;  /* 0x0004000001307983 */ /* 0x000ea80000300800 */
[----:B------:R-:W2:Y:S04]  /*52ae0*/  LDL.LU R49, [R1+0x404] ;  /* 0x0004040001317983 */ /* 0x000ea80000300800 */
[----:B------:R-:W3:Y:S04]  /*52af0*/  LDL.LU R50, [R1+0x408] ;  /* 0x0004080001327983 */ /* 0x000ee80000300800 */
[----:B---3--:R-:W-:Y:S04]  /*52b00*/  STL.64 [R1+0x29c8], R50 ;  /* 0x0029c83201007387 */ /* 0x008fe80000100a00 */
[----:B--2---:R2:W-:Y:S04]  /*52b10*/  STL.64 [R1+0x29c0], R48 ;  /* 0x0029c03001007387 */ /* 0x0045e80000100a00 */
[----:B0-----:R-:W3:Y:S04]  /*52b20*/  LDL.LU R4, [R1+0x480] ;  /* 0x0004800001047983 */ /* 0x001ee80000300800 */
[----:B------:R-:W3:Y:S04]  /*52b30*/  LDL.LU R5, [R1+0x484] ;  /* 0x0004840001057983 */ /* 0x000ee80000300800 */
[----:B-1----:R-:W4:Y:S04]  /*52b40*/  LDL.LU R6, [R1+0x488] ;  /* 0x0004880001067983 */ /* 0x002f280000300800 */
[----:B------:R-:W4:Y:S04]  /*52b50*/  LDL.LU R7, [R1+0x48c] ;  /* 0x00048c0001077983 */ /* 0x000f280000300800 */
[----:B----4-:R-:W-:Y:S04]  /*52b60*/  STL.64 [R1+0x29d8], R6 ;  /* 0x0029d80601007387 */ /* 0x010fe80000100a00 */
[----:B---3--:R0:W-:Y:S04]  /*52b70*/  STL.64 [R1+0x29d0], R4 ;  /* 0x0029d00401007387 */ /* 0x0081e80000100a00 */
[----:B--2---:R-:W2:Y:S04]  /*52b80*/  LDL.LU R48, [R1+0x490] ;  /* 0x0004900001307983 */ /* 0x004ea80000300800 */
[----:B------:R-:W2:Y:S04]  /*52b90*/  LDL.LU R49, [R1+0x494] ;  /* 0x0004940001317983 */ /* 0x000ea80000300800 */
[----:B------:R-:W3:Y:S04]  /*52ba0*/  LDL.LU R50, [R1+0x498] ;  /* 0x0004980001327983 */ /* 0x000ee80000300800 */
[----:B------:R-:W3:Y:S04]  /*52bb0*/  LDL.LU R51, [R1+0x49c] ;  /* 0x00049c0001337983 */ /* 0x000ee80000300800 */
[----:B---3--:R-:W-:Y:S04]  /*52bc0*/  STL.64 [R1+0x2a08], R50 ;  /* 0x002a083201007387 */ /* 0x008fe80000100a00 */
[----:B--2---:R1:W-:Y:S04]  /*52bd0*/  STL.64 [R1+0x2a00], R48 ;  /* 0x002a003001007387 */ /* 0x0043e80000100a00 */
[----:B0-----:R-:W2:Y:S04]  /*52be0*/  LDL.LU R4, [R1+0x4a0] ;  /* 0x0004a00001047983 */ /* 0x001ea80000300800 */
        /* <DEDUP_REMOVED lines=13> */
[----:B-1----:R-:W4:Y:S04]  /*52cc0*/  LDL.LU R48, [R1+0x4d0] ;  /* 0x0004d00001307983 */ /* 0x002f280000300800 */
[----:B------:R-:W4:Y:S04]  /*52cd0*/  LDL.LU R49, [R1+0x4d4] ;  /* 0x0004d40001317983 */ /* 0x000f280000300800 */
[----:B------:R-:W4:Y:S04]  /*52ce0*/  LDL.LU R50, [R1+0x4d8] ;  /* 0x0004d80001327983 */ /* 0x000f280000300800 */
[----:B------:R-:W4:Y:S04]  /*52cf0*/  LDL.LU R51, [R1+0x4dc] ;  /* 0x0004dc0001337983 */ /* 0x000f280000300800 */
        /* <DEDUP_REMOVED lines=57> */
[C---:B---3--:R-:W-:Y:S11]  /*53090*/  HMMA.16816.F32 R16, R8.reuse, R24, R16 ;  /* 0x000000180810723c */ /* 0x048ff60000001810 */
[----:B------:R-:W-:Y:S04]  /*530a0*/  STL.64 [R1+0x110], R48 ;  /* 0x0001103001007387 */ /* 0x000fe80000100a00 */
[----:B------:R0:W-:Y:S04]  /*530b0*/  STL.64 [R1+0x118], R50 ;  /* 0x0001183201007387 */ /* 0x0001e80000100a00 */
[----:B0-----:R-:W3:Y:S04]  /*530c0*/  LDL.LU.64 R50, [R1+0x2a08] ;  /* 0x002a080001327983 */ /* 0x001ee80000300a00 */
[----:B------:R-:W3:Y:S04]  /*530d0*/  LDL.LU.64 R48, [R1+0x2a00] ;  /* 0x002a000001307983 */ /* 0x000ee80000300a00 */
[----:B------:R-:W-:Y:S04]  /*530e0*/  STL.64 [R1+0x100], R16 ;  /* 0x0001001001007387 */ /* 0x000fe80000100a00 */
[----:B------:R0:W-:Y:S04]  /*530f0*/  STL.64 [R1+0x108], R18 ;  /* 0x0001081201007387 */ /* 0x0001e80000100a00 */
[----:B0-----:R-:W4:Y:S04]  /*53100*/  LDL.LU.64 R18, [R1+0x29f8] ;  /* 0x0029f80001127983 */ /* 0x001f280000300a00 */
[----:B------:R-:W2:Y:S01]  /*53110*/  LDL.LU.64 R16, [R1+0x29f0] ;  /* 0x0029f00001107983 */ /* 0x000ea20000300a00 */
[----:B----4-:R-:W-:-:S15]  /*53120*/  HMMA.16816.F32 R12, R8, R18, R12 ;  /* 0x00000012080c723c */ /* 0x010fde000000180c */
[----:B------:R-:W-:-:S04]  /*53130*/  NOP ;  /* 0x0000000000007918 */ /* 0x000fc80000000000 */
[----:B------:R-:W-:Y:S04]  /*53140*/  STL.64 [R1+0xf0], R12 ;  /* 0x0000f00c01007387 */ /* 0x000fe80000100a00 */
[----:B------:R0:W-:Y:S04]  /*53150*/  STL.64 [R1+0xf8], R14 ;  /* 0x0000f80e01007387 */ /* 0x0001e80000100a00 */
[----:B0-----:R-:W2:Y:S04]  /*53160*/  LDL.LU.64 R14, [R1+0x29e8] ;  /* 0x0029e800010e7983 */ /* 0x001ea80000300a00 */
[----:B------:R-:W3:Y:S01]  /*53170*/  LDL.LU.64 R12, [R1+0x29e0] ;  /* 0x0029e000010c7983 */ /* 0x000ee20000300a00 */
[----:B--2---:R-:W-:-:S15]  /*53180*/  HMMA.16816.F32 R4, R8, R14, R4 ;  /* 0x0000000e0804723c */ /* 0x004fde0000001804 */
[----:B------:R-:W-:-:S04]  /*53190*/  NOP ;  /* 0x0000000000007918 */ /* 0x000fc80000000000 */
[----:B------:R-:W-:Y:S04]  /*531a0*/  STL.64 [R1+0xe0], R4 ;  /* 0x0000e00401007387 */ /* 0x000fe80000100a00 */
[----:B------:R0:W-:Y:S04]  /*531b0*/  STL.64 [R1+0xe8], R6 ;  /* 0x0000e80601007387 */ /* 0x0001e80000100a00 */
[----:B0-----:R-:W2:Y:S04]  /*531c0*/  LDL.LU.64 R6, [R1+0x29d8] ;  /* 0x0029d80001067983 */ /* 0x001ea80000300a00 */
[----:B------:R-:W2:Y:S01]  /*531d0*/  LDL.LU.64 R4, [R1+0x29d0] ;  /* 0x0029d00001047983 */ /* 0x000ea20000300a00 */
[----:B---3--:R-:W-:Y:S01]  /*531e0*/  HMMA.16816.F32 R48, R8, R12, R48 ;  /* 0x0000000c0830723c */ /* 0x008fe20000001830 */
[----:B------:R-:W-:-:S02]  /*531f0*/  IMAD R42, R42, 0x100, R60 ;  /* 0x000001002a2a7824 */ /* 0x000fc400078e023c */
[----:B------:R-:W-:-:S15]  /*53200*/  IMAD R43, R43, 0x100, R0 ;  /* 0x000001002b2b7824 */ /* 0x000fde00078e0200 */
[----:B------:R-:W-:Y:S01]  /*53210*/  NOP ;  /* 0x0000000000007918 */ /* 0x000fe20000000000 */
[----:B------:R-:W-:Y:S04]  /*53220*/  STL.64 [R1+0xd0], R48 ;  /* 0x0000d03001007387 */ /* 0x000fe80000100a00 */
[----:B------:R0:W-:Y:S04]  /*53230*/  STL.64 [R1+0xd8], R50 ;  /* 0x0000d83201007387 */ /* 0x0001e80000100a00 */
[----:B0-----:R-:W3:Y:S04]  /*53240*/  LDL.LU.64 R50, [R1+0x29c8] ;  /* 0x0029c80001327983 */ /* 0x001ee80000300a00 */
[----:B------:R-:W3:Y:S04]  /*53250*/  LDL.LU.64 R48, [R1+0x29c0] ;  /* 0x0029c00001307983 */ /* 0x000ee80000300a00 */
[----:B------:R-:W4:Y:S04]  /*53260*/  LDL.LU R60, [R1+0x29bc] ;  /* 0x0029bc00013c7983 */ /* 0x000f280000300800 */
[----:B------:R-:W3:Y:S01]  /*53270*/  LDL.LU R0, [R1+0x29b8] ;  /* 0x0029b80001007983 */ /* 0x000ee20000300800 */
[----:B--2---:R-:W-:Y:S03]  /*53280*/  HMMA.16816.F32 R8, R8, R2, R4 ;  /* 0x000000020808723c */ /* 0x004fe60000001804 */
[----:B------:R-:W2:Y:S04]  /*53290*/  LDL.LU.64 R6, [R1+0x29b0] ;  /* 0x0029b00001067983 */ /* 0x000ea80000300a00 */
[----:B------:R-:W3:Y:S01]  /*532a0*/  LDL.LU.64 R4, [R1+0x29a8] ;  /* 0x0029a80001047983 */ /* 0x000ee20000300a00 */
[----:B------:R-:W-:-:S02]  /*532b0*/  IMAD R52, R52, 0x100, R53 ;  /* 0x0000010034347824 */ /* 0x000fc400078e0235 */
[----:B------:R-:W-:-:S09]  /*532c0*/  IMAD R53, R55, 0x100, R54 ;  /* 0x0000010037357824 */ /* 0x000fd200078e0236 */
[----:B------:R0:W-:Y:S04]  /*532d0*/  STL.64 [R1+0xb0], R8 ;  /* 0x0000b00801007387 */ /* 0x0001e80000100a00 */
[----:B------:R1:W-:Y:S01]  /*532e0*/  STL.64 [R1+0xb8], R10 ;  /* 0x0000b80a01007387 */ /* 0x0003e20000100a00 */
[----:B0-----:R-:W-:Y:S02]  /*532f0*/  F2FP.F16.E5M2.UNPACK_B R8, R42 ;  /* 0x0000002aff08723e */ /* 0x001fe400020004ff */
[----:B------:R-:W-:Y:S02]  /*53300*/  F2FP.F16.E5M2.UNPACK_B R9, R43 ;  /* 0x0000002bff09723e */ /* 0x000fe400020004ff */
[----:B-1----:R-:W-:Y:S02]  /*53310*/  F2FP.F16.E5M2.UNPACK_B R10, R52 ;  /* 0x00000034ff0a723e */ /* 0x002fe400020004ff */
[----:B------:R-:W-:Y:S01]  /*53320*/  F2FP.F16.E5M2.UNPACK_B R11, R53 ;  /* 0x00000035ff0b723e */ /* 0x000fe200020004ff */
[----:B------:R-:W4:Y:S04]  /*53330*/  LDL.LU R52, [R1+0x420] ;  /* 0x0004200001347983 */ /* 0x000f280000300800 */
[----:B------:R-:W4:Y:S02]  /*53340*/  LDL.LU R53, [R1+0x424] ;  /* 0x0004240001357983 */ /* 0x000f240000300800 */
[C---:B------:R-:W-:Y:S02]  /*53350*/  HMMA.16816.F32 R20, R8.reuse, R16, R20 ;  /* 0x000000100814723c */ /* 0x040fe40000001814 */
[----:B------:R-:W4:Y:S04]  /*53360*/  LDL.LU R54, [R1+0x428] ;  /* 0x0004280001367983 */ /* 0x000f280000300800 */
[----:B------:R-:W4:Y:S02]  /*53370*/  LDL.LU R55, [R1+0x42c] ;  /* 0x00042c0001377983 */ /* 0x000f240000300800 */
[C---:B--2---:R-:W-:Y:S08]  /*53380*/  HMMA.16816.F32 R44, R8.reuse, R6, R44 ;  /* 0x00000006082c723c */ /* 0x044ff0000000182c */
[C---:B---3--:R-:W-:Y:S11]  /*53390*/  HMMA.16816.F32 R4, R8.reuse, R4, R56 ;  /* 0x000000040804723c */ /* 0x048ff60000001838 */
        /* <DEDUP_REMOVED lines=8> */
[----:B0-----:R-:W2:Y:S04]  /*53420*/  LDL.LU R4, [R1+0x430] ;  /* 0x0004300001047983 */ /* 0x001ea80000300800 */
[----:B------:R-:W2:Y:S04]  /*53430*/  LDL.LU R5, [R1+0x434] ;  /* 0x0004340001057983 */ /* 0x000ea80000300800 */
[----:B-1----:R-:W2:Y:S04]  /*53440*/  LDL.LU R6, [R1+0x438] ;  /* 0x0004380001067983 */ /* 0x002ea80000300800 */
        /* <DEDUP_REMOVED lines=8> */
[----:B0-----:R-:W2:Y:S04]  /*534d0*/  LDL.LU.64 R38, [R1+0x2970] ;  /* 0x0029700001267983 */ /* 0x001ea80000300a00 */
[----:B------:R-:W4:Y:S01]  /*534e0*/  LDL.LU.64 R36, [R1+0x2968] ;  /* 0x0029680001247983 */ /* 0x000f220000300a00 */
[----:B------:R-:W-:-:S07]  /*534f0*/  IMAD.MOV.U32 R7, RZ, RZ, R0 ;  /* 0x000000ffff077224 */ /* 0x000fce00078e0000 */
[C---:B------:R-:W-:Y:S08]  /*53500*/  HMMA.16816.F32 R20, R8.reuse, R22, R4 ;  /* 0x000000160814723c */ /* 0x040ff00000001804 */
[C---:B----4-:R-:W-:Y:S08]  /*53510*/  HMMA.16816.F32 R4, R8.reuse, R36, R52 ;  /* 0x000000240804723c */ /* 0x050ff00000001834 */
[----:B--2---:R-:W-:Y:S11]  /*53520*/  HMMA.16816.F32 R36, R8, R38, R44 ;  /* 0x000000260824723c */ /* 0x004ff6000000182c */
[----:B------:R-:W-:Y:S01]  /*53530*/  STL.64 [R1+0x50], R4 ;  /* 0x0000500401007387 */ /* 0x000fe20000100a00 */
[----:B------:R-:W-:-:S03]  /*53540*/  IMAD.MOV.U32 R0, RZ, RZ, R7 ;  /* 0x000000ffff007224 */ /* 0x000fc600078e0007 */
[----:B------:R-:W-:Y:S04]  /*53550*/  STL.64 [R1+0x60], R20 ;  /* 0x0000601401007387 */ /* 0x000fe80000100a00 */
[----:B------:R0:W-:Y:S04]  /*53560*/  STL.64 [R1+0x68], R22 ;  /* 0x0000681601007387 */ /* 0x0001e80000100a00 */
[----:B------:R3:W-:Y:S01]  /*53570*/  STL [R1+0x58], R6 ;  /* 0x0000580601007387 */ /* 0x0007e20000100800 */
[C---:B0-----:R-:W-:Y:S08]  /*53580*/  HMMA.16816.F32 R20, R8.reuse, R40, R48 ;  /* 0x000000280814723c */ /* 0x041ff00000001830 */
[----:B---3--:R-:W-:Y:S01]  /*53590*/  HMMA.16816.F32 R4, R8, R30, R56 ;  /* 0x0000001e0804723c */ /* 0x008fe20000001838 */
[----:B------:R0:W-:Y:S04]  /*535a0*/  STL [R1+0x27f8], R0 ;  /* 0x0027f80001007387 */ /* 0x0001e80000100800 */
[----:B------:R-:W-:Y:S04]  /*535b0*/  STL.64 [R1+0x40], R36 ;  /* 0x0000402401007387 */ /* 0x000fe80000100a00 */
[----:B------:R-:W-:Y:S10]  /*535c0*/  STL.64 [R1+0x48], R38 ;  /* 0x0000482601007387 */ /* 0x000ff40000100a00 */
[----:B------:R-:W-:Y:S01]  /*535d0*/  STL.64 [R1+0x20], R4 ;  /* 0x0000200401007387 */ /* 0x000fe20000100a00 */
[----:B0-----:R-:W-:-:S03]  /*535e0*/  IMAD.MOV.U32 R0, RZ, RZ, R7 ;  /* 0x000000ffff007224 */ /* 0x001fc600078e0007 */
[----:B------:R-:W-:Y:S04]  /*535f0*/  STL.64 [R1+0x30], R20 ;  /* 0x0000301401007387 */ /* 0x000fe80000100a00 */
[----:B------:R-:W-:Y:S04]  /*53600*/  STL.64 [R1+0x38], R22 ;  /* 0x0000381601007387 */ /* 0x000fe80000100a00 */
[----:B------:R0:W-:Y:S02]  /*53610*/  STL [R1+0x28], R6 ;  /* 0x0000280601007387 */ /* 0x0001e40000100800 */
[----:B0-----:R-:W-:Y:S02]  /*53620*/  HMMA.16816.F32 R4, R8, R28, R32 ;  /* 0x0000001c0804723c */ /* 0x001fe40000001820 */
[----:B------:R-:W-:Y:S04]  /*53630*/  STL [R1+0x27fc], R0 ;  /* 0x0027fc0001007387 */ /* 0x000fe80000100800 */
[----:B------:R-:W2:-:S13]  /*53640*/  LDL.LU R32, [R1+0x3d0] ;  /* 0x0003d00001207983 */ /* 0x000e9a0000300800 */
        /* <DEDUP_REMOVED lines=38> */
[C---:B--2---:R-:W-:Y:S08]  /*538b0*/  HMMA.16816.F32 R32, R8.reuse, R26, R32 ;  /* 0x0000001a0820723c */ /* 0x044ff00000001820 */
[----:B---3--:R-:W-:Y:S11]  /*538c0*/  HMMA.16816.F32 R56, R8, R24, R56 ;  /* 0x000000180838723c */ /* 0x008ff60000001838 */
[----:B------:R-:W-:Y:S01]  /*538d0*/  STL.64 [R1], R32 ;  /* 0x0000002001007387 */ /* 0x000fe20000100a00 */
[----:B------:R-:W-:-:S03]  /*538e0*/  IMAD.MOV.U32 R0, RZ, RZ, R35 ;  /* 0x000000ffff007224 */ /* 0x000fc600078e0023 */
[----:B------:R0:W-:Y:S04]  /*538f0*/  STL [R1+0x8], R34 ;  /* 0x0000082201007387 */ /* 0x0001e80000100800 */
[----:B0-----:R-:W2:Y:S04]  /*53900*/  LDL.LU.64 R34, [R1+0x2960] ;  /* 0x0029600001227983 */ /* 0x001ea80000300a00 */
[----:B------:R-:W2:Y:S04]  /*53910*/  LDL.LU.64 R32, [R1+0x2958] ;  /* 0x0029580001207983 */ /* 0x000ea80000300a00 */
[----:B------:R-:W3:Y:S04]  /*53920*/  LDL.LU R24, [R1+0x390] ;  /* 0x0003900001187983 */ /* 0x000ee80000300800 */
[----:B------:R-:W3:Y:S04]  /*53930*/  LDL.LU R25, [R1+0x394] ;  /* 0x0003940001197983 */ /* 0x000ee80000300800 */
[----:B------:R-:W3:Y:S04]  /*53940*/  LDL.LU R26, [R1+0x398] ;  /* 0x00039800011a7983 */ /* 0x000ee80000300800 */
[----:B------:R-:W3:Y:S01]  /*53950*/  LDL.LU R27, [R1+0x39c] ;  /* 0x00039c00011b7983 */ /* 0x000ee20000300800 */
[----:B----4-:R-:W-:Y:S01]  /*53960*/  IMAD R36, R16, 0x100, R37 ;  /* 0x0000010010247824 */ /* 0x010fe200078e0225 */
[----:B------:R-:W-:Y:S01]  /*53970*/  HMMA.16816.F32 R52, R8, R18, R52 ;  /* 0x000000120834723c */ /* 0x000fe20000001834 */
[----:B------:R-:W-:-:S03]  /*53980*/  IMAD R37, R4, 0x100, R17 ;  /* 0x0000010004257824 */ /* 0x000fc600078e0211 */
[----:B------:R-:W-:Y:S01]  /*53990*/  F2FP.F16.E5M2.UNPACK_B R36, R36 ;  /* 0x00000024ff24723e */ /* 0x000fe200020004ff */
[----:B------:R-:W-:Y:S01]  /*539a0*/  IMAD R38, R6, 0x100, R5 ;  /* 0x0000010006267824 */ /* 0x000fe200078e0205 */
[----:B------:R-:W-:Y:S01]  /*539b0*/  F2FP.F16.E5M2.UNPACK_B R37, R37 ;  /* 0x00000025ff25723e */ /* 0x000fe200020004ff */
[----:B------:R-:W-:-:S03]  /*539c0*/  IMAD R39, R43, 0x100, R7 ;  /* 0x000001002b277824 */ /* 0x000fc600078e0207 */
[----:B------:R-:W-:Y:S01]  /*539d0*/  F2FP.F16.E5M2.UNPACK_B R38, R38 ;  /* 0x00000026ff26723e */ /* 0x000fe200020004ff */
[----:B------:R-:W-:Y:S01]  /*539e0*/  HMMA.16816.F32 R28, R8, R12, R28 ;  /* 0x0000000c081c723c */ /* 0x000fe2000000181c */
[----:B------:R-:W-:Y:S01]  /*539f0*/  F2FP.F16.E5M2.UNPACK_B R39, R39 ;  /* 0x00000027ff27723e */ /* 0x000fe200020004ff */
[----:B------:R-:W-:Y:S04]  /*53a00*/  STL.64 [R1+0x2758], R58 ;  /* 0x0027583a01007387 */ /* 0x000fe80000100a00 */
[----:B------:R-:W-:Y:S04]  /*53a10*/  STL.64 [R1+0x2750], R56 ;  /* 0x0027503801007387 */ /* 0x000fe80000100a00 */
[----:B------:R-:W-:Y:S04]  /*53a20*/  STL.64 [R1+0x2768], R54 ;  /* 0x0027683601007387 */ /* 0x000fe80000100a00 */
[----:B------:R0:W-:Y:S01]  /*53a30*/  STL.64 [R1+0x2760], R52 ;  /* 0x0027603401007387 */ /* 0x0001e20000100a00 */
[----:B------:R-:W-:-:S02]  /*53a40*/  F2FP.F16.E5M2.UNPACK_B R4, R45.H1 ;  /* 0x0000002dff04723e */ /* 0x000fc400030004ff */
[----:B------:R-:W-:Y:S01]  /*53a50*/  F2FP.F16.E5M2.UNPACK_B R5, R46.H1 ;  /* 0x0000002eff05723e */ /* 0x000fe200030004ff */
[----:B--2---:R-:W-:Y:S01]  /*53a60*/  HMMA.16816.F32 R32, R8, R2, R32 ;  /* 0x000000020820723c */ /* 0x004fe20000001820 */
[----:B------:R-:W-:Y:S02]  /*53a70*/  F2FP.F16.E5M2.UNPACK_B R2, R42.H1 ;  /* 0x0000002aff02723e */ /* 0x000fe400030004ff */
[----:B------:R-:W-:-:S05]  /*53a80*/  F2FP.F16.E5M2.UNPACK_B R3, R44.H1 ;  /* 0x0000002cff03723e */ /* 0x000fca00030004ff */
[----:B---3--:R-:W-:Y:S08]  /*53a90*/  HMMA.16816.F32 R24, R8, R14, R24 ;  /* 0x0000000e0818723c */ /* 0x008ff00000001818 */
[C---:B------:R-:W-:Y:S11]  /*53aa0*/  HMMA.16816.F32 R8, R36.reuse, R2, R20 ;  /* 0x000000022408723c */ /* 0x040ff60000001814 */
[----:B------:R-:W-:Y:S04]  /*53ab0*/  STL.64 [R1+0x2778], R26 ;  /* 0x0027781a01007387 */ /* 0x000fe80000100a00 */
[----:B------:R-:W-:Y:S04]  /*53ac0*/  STL.64 [R1+0x2770], R24 ;  /* 0x0027701801007387 */ /* 0x000fe80000100a00 */
[----:B------:R-:W-:Y:S04]  /*53ad0*/  STL.64 [R1+0x2788], R30 ;  /* 0x0027881e01007387 */ /* 0x000fe80000100a00 */
[----:B------:R-:W-:Y:S04]  /*53ae0*/  STL.64 [R1+0x2780], R28 ;  /* 0x0027801c01007387 */ /* 0x000fe80000100a00 */
[----:B------:R-:W-:Y:S04]  /*53af0*/  STL.64 [R1+0x2798], R34 ;  /* 0x0027982201007387 */ /* 0x000fe80000100a00 */
[----:B------:R-:W-:Y:S04]  /*53b00*/  STL.64 [R1+0x2790], R32 ;  /* 0x0027902001007387 */ /* 0x000fe80000100a00 */
[----:B------:R-:W-:Y:S04]  /*53b10*/  STL.64 [R1+0x380], R8 ;  /* 0x0003800801007387 */ /* 0x000fe80000100a00 */
[----:B------:R1:W-:Y:S04]  /*53b20*/  STL.64 [R1+0x388], R10 ;  /* 0x0003880a01007387 */ /* 0x0003e80000100a00 */
[----:B0-----:R-:W2:Y:S01]  /*53b30*/  LDL.LU R52, [R1+0x2f0] ;  /* 0x0002f00001347983 */ /* 0x001ea20000300800 */
[----:B-1----:R-:W-:-:S15]  /*53b40*/  HMMA.16816.F32 R8, R36, R4, R48 ;  /* 0x000000042408723c */ /* 0x002fde0000001830 */
        /* <DEDUP_REMOVED lines=11> */
[----:B------:R-:W3:Y:S01]  /*53c00*/  LDL.LU R31, [R1+0x31c] ;  /* 0x00031c00011f7983 */ /* 0x000ee20000300800 */
[----:B------:R-:W-:-:S03]  /*53c10*/  F2FP.F16.E5M2.UNPACK_B R6, R47.H1 ;  /* 0x0000002fff06723e */ /* 0x000fc600030004ff */
        /* <DEDUP_REMOVED lines=15> */
[----:B------:R-:W3:Y:S04]  /*53d10*/  LDL.LU R11, [R1+0x6c8] ;  /* 0x0006c800010b7983 */ /* 0x000ee80000300800 */
        /* <DEDUP_REMOVED lines=32> */
[----:B--2---:R-:W-:-:S07]  /*53f20*/  F2FP.F16.E5M2.UNPACK_B R7, R7.H1 ;  /* 0x00000007ff07723e */ /* 0x004fce00030004ff */
[----:B---3--:R-:W-:Y:S01]  /*53f30*/  HMMA.16816.F32 R28, R36, R6, R28 ;  /* 0x00000006241c723c */ /* 0x008fe2000000181c */
[----:B------:R-:W-:-:S15]  /*53f40*/  F2FP.F16.E5M2.UNPACK_B R8, R11.H1 ;  /* 0x0000000bff08723e */ /* 0x000fde00030004ff */
[----:B------:R-:W-:-:S03]  /*53f50*/  NOP ;  /* 0x0000000000007918 */ /* 0x000fc60000000000 */
[----:B------:R-:W-:Y:S04]  /*53f60*/  STL.64 [R1+0x3c0], R28 ;  /* 0x0003c01c01007387 */ /* 0x000fe80000100a00 */
[----:B------:R0:W-:Y:S04]  /*53f70*/  STL.64 [R1+0x3c8], R30 ;  /* 0x0003c81e01007387 */ /* 0x0001e80000100a00 */
[----:B0-----:R-:W2:Y:S04]  /*53f80*/  LDL.LU.64 R30, [R1+0x2950] ;  /* 0x00295000011e7983 */ /* 0x001ea80000300a00 */
[----:B------:R-:W2:Y:S01]  /*53f90*/  LDL.LU.64 R28, [R1+0x2948] ;  /* 0x00294800011c7983 */ /* 0x000ea20000300a00 */
[----:B----4-:R-:W-:-:S07]  /*53fa0*/  F2FP.F16.E5M2.UNPACK_B R9, R12.H1 ;  /* 0x0000000cff09723e */ /* 0x010fce00030004ff */
[----:B------:R-:W-:Y:S01]  /*53fb0*/  HMMA.16816.F32 R52, R36, R8, R52 ;  /* 0x000000082434723c */ /* 0x000fe20000001834 */
[----:B------:R-:W-:Y:S02]  /*53fc0*/  F2FP.F16.E5M2.UNPACK_B R10, R13.H1 ;  /* 0x0000000dff0a723e */ /* 0x000fe400030004ff */
[----:B------:R-:W-:-:S15]  /*53fd0*/  F2FP.F16.E5M2.UNPACK_B R11, R14.H1 ;  /* 0x0000000eff0b723e */ /* 0x000fde00030004ff */
[----:B------:R-:W-:Y:S01]  /*53fe0*/  NOP ;  /* 0x0000000000007918 */ /* 0x000fe20000000000 */
[----:B------:R-:W-:Y:S04]  /*53ff0*/  STL.64 [R1+0x3d0], R52 ;  /* 0x0003d03401007387 */ /* 0x000fe80000100a00 */
[----:B------:R0:W-:Y:S04]  /*54000*/  STL.64 [R1+0x3d8], R54 ;  /* 0x0003d83601007387 */ /* 0x0001e80000100a00 */
[----:B0-----:R-:W3:Y:S04]  /*54010*/  LDL.LU.64 R54, [R1+0x2940] ;  /* 0x0029400001367983 */ /* 0x001ee80000300a00 */
[----:B------:R-:W3:Y:S01]  /*54020*/  LDL.LU.64 R52, [R1+0x2938] ;  /* 0x0029380001347983 */ /* 0x000ee20000300a00 */
[----:B------:R-:W-:-:S15]  /*54030*/  HMMA.16816.F32 R44, R36, R10, R44 ;  /* 0x0000000a242c723c */ /* 0x000fde000000182c */
[----:B------:R-:W-:-:S04]  /*54040*/  NOP ;  /* 0x0000000000007918 */ /* 0x000fc80000000000 */
[----:B------:R-:W-:Y:S04]  /*54050*/  STL.64 [R1+0x3e0], R44 ;  /* 0x0003e02c01007387 */ /* 0x000fe80000100a00 */
[----:B------:R0:W-:Y:S04]  /*54060*/  STL.64 [R1+0x3e8], R46 ;  /* 0x0003e82e01007387 */ /* 0x0001e80000100a00 */
[----:B0-----:R-:W4:Y:S04]  /*54070*/  LDL.LU.64 R46, [R1+0x2930] ;  /* 0x00293000012e7983 */ /* 0x001f280000300a00 */
[----:B------:R-:W4:Y:S01]  /*54080*/  LDL.LU.64 R44, [R1+0x2928] ;  /* 0x00292800012c7983 */ /* 0x000f220000300a00 */
[----:B------:R-:W-:-:S02]  /*54090*/  F2FP.F16.E5M2.UNPACK_B R12, R15.H1 ;  /* 0x0000000fff0c723e */ /* 0x000fc400030004ff */
[----:B------:R-:W-:-:S07]  /*540a0*/  F2FP.F16.E5M2.UNPACK_B R13, R18.H1 ;  /* 0x00000012ff0d723e */ /* 0x000fce00030004ff */
[----:B------:R-:W-:Y:S01]  /*540b0*/  HMMA.16816.F32 R48, R36, R12, R48 ;  /* 0x0000000c2430723c */ /* 0x000fe20000001830 */
[----:B------:R-:W-:Y:S02]  /*540c0*/  F2FP.F16.E5M2.UNPACK_B R14, R19.H1 ;  /* 0x00000013ff0e723e */ /* 0x000fe400030004ff */
[----:B------:R-:W-:Y:S02]  /*540d0*/  F2FP.F16.E5M2.UNPACK_B R15, R40.H1 ;  /* 0x00000028ff0f723e */ /* 0x000fe400030004ff */
[----:B------:R-:W-:Y:S02]  /*540e0*/  F2FP.F16.E5M2.UNPACK_B R16, R16.H1 ;  /* 0x00000010ff10723e */ /* 0x000fe400030004ff */
[----:B------:R-:W-:-:S03]  /*540f0*/  F2FP.F16.E5M2.UNPACK_B R17, R17.H1 ;  /* 0x00000011ff11723e */ /* 0x000fc600030004ff */
[----:B------:R-:W-:Y:S09]  /*54100*/  HMMA.16816.F32 R32, R36, R14, R32 ;  /* 0x0000000e2420723c */ /* 0x000ff20000001820 */
[----:B------:R-:W-:Y:S04]  /*54110*/  STL.64 [R1+0x440], R48 ;  /* 0x0004403001007387 */ /* 0x000fe80000100a00 */
[----:B------:R0:W-:Y:S04]  /*54120*/  STL.64 [R1+0x448], R50 ;  /* 0x0004483201007387 */ /* 0x0001e80000100a00 */
[----:B0-----:R-:W4:Y:S04]  /*54130*/  LDL.LU.64 R50, [R1+0x2920] ;  /* 0x0029200001327983 */ /* 0x001f280000300a00 */
[----:B------:R-:W4:Y:S04]  /*54140*/  LDL.LU.64 R48, [R1+0x2918] ;  /* 0x0029180001307983 */ /* 0x000f280000300a00 */
[----:B------:R-:W-:Y:S04]  /*54150*/  STL.64 [R1+0x28d8], R14 ;  /* 0x0028d80e01007387 */ /* 0x000fe80000100a00 */
[----:B------:R2:W-:Y:S01]  /*54160*/  STL.64 [R1+0x28d0], R12 ;  /* 0x0028d00c01007387 */ /* 0x0005e20000100a00 */
[----:B------:R-:W-:-:S02]  /*54170*/  F2FP.F16.E5M2.UNPACK_B R18, R41.H1 ;  /* 0x00000029ff12723e */ /* 0x000fc400030004ff */
[----:B------:R-:W-:Y:S01]  /*54180*/  F2FP.F16.E5M2.UNPACK_B R19, R22.H1 ;  /* 0x00000016ff13723e */ /* 0x000fe200030004ff */
[----:B------:R-:W-:Y:S04]  /*54190*/  STL.64 [R1+0x460], R32 ;  /* 0x0004602001007387 */ /* 0x000fe80000100a00 */
[----:B------:R-:W-:Y:S01]  /*541a0*/  STL.64 [R1+0x468], R34 ;  /* 0x0004682201007387 */ /* 0x000fe20000100a00 */
[----:B------:R-:W-:Y:S02]  /*541b0*/  F2FP.F16.E5M2.UNPACK_B R20, R20.H1 ;  /* 0x00000014ff14723e */ /* 0x000fe400030004ff */
[----:B------:R-:W-:Y:S02]  /*541c0*/  F2FP.F16.E5M2.UNPACK_B R21, R21.H1 ;  /* 0x00000015ff15723e */ /* 0x000fe400030004ff */
[----:B------:R-:W-:-:S02]  /*541d0*/  F2FP.F16.E5M2.UNPACK_B R22, R23.H1 ;  /* 0x00000017ff16723e */ /* 0x000fc400030004ff */
[----:B------:R-:W-:Y:S01]  /*541e0*/  F2FP.F16.E5M2.UNPACK_B R23, R43.H1 ;  /* 0x0000002bff17723e */ /* 0x000fe200030004ff */
        /* <DEDUP_REMOVED lines=9> */
[----:B---3--:R-:W-:-:S15]  /*54280*/  HMMA.16816.F32 R12, R36, R20, R52 ;  /* 0x00000014240c723c */ /* 0x008fde0000001834 */
[----:B------:R-:W-:-:S04]  /*54290*/  NOP ;  /* 0x0000000000007918 */ /* 0x000fc80000000000 */
[----:B------:R-:W-:Y:S04]  /*542a0*/  STL.64 [R1+0x7f0], R12 ;  /* 0x0007f00c01007387 */ /* 0x000fe80000100a00 */
[----:B------:R0:W-:Y:S02]  /*542b0*/  STL.64 [R1+0x7f8], R14 ;  /* 0x0007f80e01007387 */ /* 0x0001e40000100a00 */
[----:B0-----:R-:W-:Y:S02]  /*542c0*/  HMMA.16816.F32 R12, R36, R22, R56 ;  /* 0x00000016240c723c */ /* 0x001fe40000001838 */
[----:B------:R-:W2:Y:S01]  /*542d0*/  LDL.LU R56, [R1+0x2a0] ;  /* 0x0002a00001387983 */ /* 0x000ea20000300800 */
[----:B----4-:R-:W-:Y:S02]  /*542e0*/  IMAD.MOV.U32 R57, RZ, RZ, R44 ;  /* 0x000000ffff397224 */ /* 0x010fe400078e002c */
[----:B------:R-:W-:-:S02]  /*542f0*/  IMAD.MOV.U32 R58, RZ, RZ, R60 ;  /* 0x000000ffff3a7224 */ /* 0x000fc400078e003c */
[----:B------:R-:W-:-:S12]  /*54300*/  IMAD.MOV.U32 R59, RZ, RZ, R61 ;  /* 0x000000ffff3b7224 */ /* 0x000fd800078e003d */
[----:B------:R0:W-:Y:S04]  /*54310*/  STL.64 [R1+0x7e0], R12 ;  /* 0x0007e00c01007387 */ /* 0x0001e80000100a00 */
[----:B------:R1:W-:Y:S04]  /*54320*/  STL.64 [R1+0x7e8], R14 ;  /* 0x0007e80e01007387 */ /* 0x0003e80000100a00 */
[----:B------:R-:W3:Y:S04]  /*54330*/  LDL.LU R44, [R1+0x2910] ;  /* 0x00291000012c7983 */ /* 0x000ee80000300800 */
[----:B------:R-:W4:Y:S04]  /*54340*/  LDL.LU R60, [R1+0x290c] ;  /* 0x00290c00013c7983 */ /* 0x000f280000300800 */
[----:B------:R-:W2:Y:S01]  /*54350*/  LDL.LU R61, [R1+0x2908] ;  /* 0x00290800013d7983 */ /* 0x000ea20000300800 */
[----:B------:R-:W-:-:S02]  /*54360*/  IMAD.MOV.U32 R31, RZ, RZ, R48 ;  /* 0x000000ffff1f7224 */ /* 0x000fc400078e0030 */
[----:B------:R-:W-:Y:S01]  /*54370*/  IMAD.MOV.U32 R30, RZ, RZ, R49 ;  /* 0x000000ffff1e7224 */ /* 0x000fe200078e0031 */
[----:B------:R-:W3:Y:S01]  /*54380*/  LDL.LU R48, [R1+0x2d0] ;  /* 0x0002d00001307983 */ /* 0x000ee20000300800 */
[----:B------:R-:W-:Y:S02]  /*54390*/  IMAD.MOV.U32 R29, RZ, RZ, R50 ;  /* 0x000000ffff1d7224 */ /* 0x000fe400078e0032 */
[----:B------:R-:W-:Y:S01]  /*543a0*/  IMAD.MOV.U32 R28, RZ, RZ, R51 ;  /* 0x000000ffff1c7224 */ /* 0x000fe200078e0033 */
[----:B------:R-:W3:Y:S01]  /*543b0*/  LDL.LU R49, [R1+0x2d4] ;  /* 0x0002d40001317983 */ /* 0x000ee20000300800 */
[----:B------:R-:W-:-:S03]  /*543c0*/  F2FP.F16.E5M2.UNPACK_B R40, R42.H1 ;  /* 0x0000002aff28723e */ /* 0x000fc600030004ff */
[----:B------:R-:W3:Y:S04]  /*543d0*/  LDL.LU R50, [R1+0x2d8] ;  /* 0x0002d80001327983 */ /* 0x000ee80000300800 */
[----:B------:R-:W3:Y:S04]  /*543e0*/  LDL.LU R51, [R1+0x2dc] ;  /* 0x0002dc0001337983 */ /* 0x000ee80000300800 */
[----:B------:R-:W3:Y:S04]  /*543f0*/  LDL.LU R41, [R1+0x75c] ;  /* 0x00075c0001297983 */ /* 0x000ee80000300800 */
        /* <DEDUP_REMOVED lines=8> */
[----:B------:R-:W3:Y:S04]  /*54480*/  LDL.LU R32, [R1+0x26e8] ;  /* 0x0026e80001207983 */ /* 0x000ee80000300800 */
[----:B------:R-:W3:Y:S04]  /*54490*/  LDL.LU R33, [R1+0x26e4] ;  /* 0x0026e40001217983 */ /* 0x000ee80000300800 */
[----:B------:R-:W3:Y:S01]  /*544a0*/  LDL.LU R34, [R1+0x26f0] ;  /* 0x0026f00001227983 */ /* 0x000ee20000300800 */
[----:B------:R-:W-:-:S02]  /*544b0*/  IMAD.MOV.U32 R52, RZ, RZ, R45 ;  /* 0x000000ffff347224 */ /* 0x000fc400078e002d */
[----:B------:R-:W-:Y:S02]  /*544c0*/  IMAD.MOV.U32 R53, RZ, RZ, R46 ;  /* 0x000000ffff357224 */ /* 0x000fe400078e002e */
[----:B------:R-:W-:Y:S02]  /*544d0*/  IMAD.MOV.U32 R54, RZ, RZ, R47 ;  /* 0x000000ffff367224 */ /* 0x000fe400078e002f */
[----:B----4-:R-:W-:Y:S02]  /*544e0*/  IMAD.MOV.U32 R19, RZ, RZ, R60 ;  /* 0x000000ffff137224 */ /* 0x010fe400078e003c */
[----:B------:R-:W4:Y:S01]  /*544f0*/  LDL.LU R60, [R1+0x26ec] ;  /* 0x0026ec00013c7983 */ /* 0x000f220000300800 */
[----:B--2---:R-:W-:-:S03]  /*54500*/  IMAD.MOV.U32 R18, RZ, RZ, R61 ;  /* 0x000000ffff127224 */ /* 0x004fc600078e003d */
[----:B------:R-:W2:Y:S01]  /*54510*/  LDL.LU R35, [R1+0x26f8] ;  /* 0x0026f80001237983 */ /* 0x000ea20000300800 */
[----:B---3--:R-:W-:-:S03]  /*54520*/  IMAD.MOV.U32 R27, RZ, RZ, R44 ;  /* 0x000000ffff1b7224 */ /* 0x008fc600078e002c */
[----:B------:R-:W2:Y:S04]  /*54530*/  LDL.LU R61, [R1+0x26f4] ;  /* 0x0026f400013d7983 */ /* 0x000ea80000300800 */
[----:B------:R-:W3:Y:S04]  /*54540*/  LDL.LU R24, [R1+0x2c0] ;  /* 0x0002c00001187983 */ /* 0x000ee80000300800 */
[----:B------:R-:W3:Y:S04]  /*54550*/  LDL.LU R25, [R1+0x2c4] ;  /* 0x0002c40001197983 */ /* 0x000ee80000300800 */
[----:B------:R-:W3:Y:S04]  /*54560*/  LDL.LU R26, [R1+0x2c8] ;  /* 0x0002c800011a7983 */ /* 0x000ee80000300800 */
[----:B------:R-:W2:Y:S04]  /*54570*/  LDL.LU R44, [R1+0x2904] ;  /* 0x00290400012c7983 */ /* 0x000ea80000300800 */
[----:B------:R-:W2:Y:S04]  /*54580*/  LDL.LU R45, [R1+0x2900] ;  /* 0x00290000012d7983 */ /* 0x000ea80000300800 */
[----:B------:R-:W2:Y:S04]  /*54590*/  LDL.LU R46, [R1+0x28fc] ;  /* 0x0028fc00012e7983 */ /* 0x000ea80000300800 */
[----:B------:R-:W2:Y:S01]  /*545a0*/  LDL.LU R47, [R1+0x28f8] ;  /* 0x0028f800012f7983 */ /* 0x000ea20000300800 */
[----:B------:R-:W-:-:S02]  /*545b0*/  F2FP.F16.E5M2.UNPACK_B R41, R41.H1 ;  /* 0x00000029ff29723e */ /* 0x000fc400030004ff */
[----:B------:R-:W-:Y:S01]  /*545c0*/  F2FP.F16.E5M2.UNPACK_B R42, R42.H1 ;  /* 0x0000002aff2a723e */ /* 0x000fe200030004ff */
[----:B------:R-:W3:Y:S01]  /*545d0*/  LDL.LU R55, [R1+0x2bc] ;  /* 0x0002bc0001377983 */ /* 0x000ee20000300800 */
[----:B------:R-:W-:-:S07]  /*545e0*/  F2FP.F16.E5M2.UNPACK_B R43, R43.H1 ;  /* 0x0000002bff2b723e */ /* 0x000fce00030004ff */
[C---:B------:R-:W-:Y:S01]  /*545f0*/  HMMA.16816.F32 R48, R36.reuse, R42, R48 ;  /* 0x0000002a2430723c */ /* 0x040fe20000001830 */
[----:B------:R0:W-:Y:S04]  /*54600*/  STL.64 [R1+0x2898], R22 ;  /* 0x0028981601007387 */ /* 0x0001e80000100a00 */
[----:B0-----:R-:W3:Y:S04]  /*54610*/  LDL.LU R22, [R1+0x788] ;  /* 0x0007880001167983 */ /* 0x001ee80000300800 */
[----:B------:R-:W3:Y:S04]  /*54620*/  LDL.LU R23, [R1+0x78c] ;  /* 0x00078c0001177983 */ /* 0x000ee80000300800 */
[----:B------:R0:W-:Y:S04]  /*54630*/  STL.64 [R1+0x2890], R20 ;  /* 0x0028901401007387 */ /* 0x0001e80000100a00 */
[----:B0-----:R-:W3:Y:S04]  /*54640*/  LDL.LU R20, [R1+0x778] ;  /* 0x0007780001147983 */ /* 0x001ee80000300800 */
[----:B------:R-:W4:Y:S01]  /*54650*/  LDL.LU R21, [R1+0x77c] ;  /* 0x00077c0001157983 */ /* 0x000f220000300800 */
[----:B--2---:R-:W-:-:S15]  /*54660*/  HMMA.16816.F32 R44, R36, R40, R44 ;  /* 0x00000028242c723c */ /* 0x004fde000000182c */
[----:B------:R-:W-:-:S04]  /*54670*/  NOP ;  /* 0x0000000000007918 */ /* 0x000fc80000000000 */
[----:B------:R-:W-:Y:S04]  /*54680*/  STL.64 [R1+0x7d0], R44 ;  /* 0x0007d02c01007387 */ /* 0x000fe80000100a00 */
[----:B------:R-:W-:Y:S04]  /*54690*/  STL.64 [R1+0x7d8], R46 ;  /* 0x0007d82e01007387 */ /* 0x000fe80000100a00 */
[----:B------:R-:W-:Y:S04]  /*546a0*/  STL.64 [R1+0x7c0], R48 ;  /* 0x0007c03001007387 */ /* 0x000fe80000100a00 */
[----:B------:R0:W-:Y:S04]  /*546b0*/  STL.64 [R1+0x7c8], R50 ;  /* 0x0007c83201007387 */ /* 0x0001e80000100a00 */
[----:B0-----:R-:W2:Y:S04]  /*546c0*/  LDL.LU.64 R50, [R1+0x28f0] ;  /* 0x0028f00001327983 */ /* 0x001ea80000300a00 */
[----:B------:R-:W2:Y:S01]  /*546d0*/  LDL.LU.64 R48, [R1+0x28e8] ;  /* 0x0028e80001307983 */ /* 0x000ea20000300a00 */
[----:B---3--:R-:W-:-:S02]  /*546e0*/  F2FP.F16.E5M2.UNPACK_B R44, R20.H1 ;  /* 0x00000014ff2c723e */ /* 0x008fc400030004ff */
[----:B----4-:R-:W-:Y:S01]  /*546f0*/  F2FP.F16.E5M2.UNPACK_B R45, R21.H1 ;  /* 0x00000015ff2d723e */ /* 0x010fe200030004ff */
[----:B------:R-:W-:Y:S01]  /*54700*/  STL.64 [R1+0x28a8], R42 ;  /* 0x0028a82a01007387 */ /* 0x000fe20000100a00 */
[----:B------:R-:W-:Y:S02]  /*54710*/  F2FP.F16.E5M2.UNPACK_B R46, R22.H1 ;  /* 0x00000016ff2e723e */ /* 0x000fe400030004ff */
[----:B------:R-:W-:Y:S01]  /*54720*/  F2FP.F16.E5M2.UNPACK_B R47, R23.H1 ;  /* 0x00000017ff2f723e */ /* 0x000fe200030004ff */
[----:B------:R2:W-:Y:S06]  /*54730*/  STL.64 [R1+0x28a0], R40 ;  /* 0x0028a02801007387 */ /* 0x0005ec0000100a00 */
[----:B------:R-:W-:Y:S01]  /*54740*/  HMMA.16816.F32 R16, R36, R46, R16 ;  /* 0x0000002e2410723c */ /* 0x000fe20000001810 */
[----:B------:R-:W-:-:S02]  /*54750*/  IMAD R60, R60, 0x100, R34 ;  /* 0x000001003c3c7824 */ /* 0x000fc400078e0222 */
[----:B------:R-:W-:-:S05]  /*54760*/  IMAD R61, R61, 0x100, R35 ;  /* 0x000001003d3d7824 */ /* 0x000fca00078e0223 */
[----:B--2---:R-:W-:Y:S01]  /*54770*/  HMMA.16816.F32 R40, R36, R44, R48 ;  /* 0x0000002c2428723c */ /* 0x004fe20000001830 */
[----:B------:R-:W-:Y:S02]  /*54780*/  F2FP.F16.E5M2.UNPACK_B R48, R12.H1 ;  /* 0x0000000cff30723e */ /* 0x000fe400030004ff */
[----:B------:R-:W-:Y:S01]  /*54790*/  F2FP.F16.E5M2.UNPACK_B R49, R13.H1 ;  /* 0x0000000dff31723e */ /* 0x000fe200030004ff */
[----:B------:R-:W-:Y:S02]  /*547a0*/  IMAD R50, R15, 0x100, R14 ;  /* 0x000001000f327824 */ /* 0x000fe400078e020e */
[----:B------:R-:W-:-:S04]  /*547b0*/  IMAD R51, R33, 0x100, R32 ;  /* 0x0000010021337824 */ /* 0x000fc800078e0220 */
[----:B------:R-:W-:Y:S01]  /*547c0*/  HMMA.16816.F32 R12, R36, R48, R28 ;  /* 0x00000030240c723c */ /* 0x000fe2000000181c */
[----:B------:R-:W-:Y:S02]  /*547d0*/  F2FP.F16.E5M2.UNPACK_B R36, R50 ;  /* 0x00000032ff24723e */ /* 0x000fe400020004ff */
[----:B------:R-:W-:Y:S02]  /*547e0*/  F2FP.F16.E5M2.UNPACK_B R37, R51 ;  /* 0x00000033ff25723e */ /* 0x000fe400020004ff */
[----:B------:R-:W-:Y:S02]  /*547f0*/  F2FP.F16.E5M2.UNPACK_B R38, R60 ;  /* 0x0000003cff26723e */ /* 0x000fe400020004ff */
[----:B------:R-:W-:Y:S02]  /*54800*/  F2FP.F16.E5M2.UNPACK_B R39, R61 ;  /* 0x0000003dff27723e */ /* 0x000fe400020004ff */
[----:B------:R-:W-:Y:S04]  /*54810*/  STL.64 [R1+0x7b0], R40 ;  /* 0x0007b02801007387 */ /* 0x000fe80000100a00 */
[----:B------:R-:W-:Y:S01]  /*54820*/  STL.64 [R1+0x7b8], R42 ;  /* 0x0007b82a01007387 */ /* 0x000fe20000100a00 */
[C---:B------:R-:W-:Y:S03]  /*54830*/  HMMA.16816.F32 R20, R36.reuse, R2, R24 ;  /* 0x000000022414723c */ /* 0x040fe60000001818 */
[----:B------:R-:W-:Y:S04]  /*54840*/  STL.64 [R1+0x28c8], R46 ;  /* 0x0028c82e01007387 */ /* 0x000fe80000100a00 */
[----:B------:R-:W-:Y:S04]  /*54850*/  STL.64 [R1+0x28c0], R44 ;  /* 0x0028c02c01007387 */ /* 0x000fe80000100a00 */
[----:B------:R-:W-:Y:S04]  /*54860*/  STL.64 [R1+0x780], R16 ;  /* 0x0007801001007387 */ /* 0x000fe80000100a00 */
[----:B------:R0:W-:Y:S04]  /*54870*/  STL.64 [R1+0x788], R18 ;  /* 0x0007881201007387 */ /* 0x0001e80000100a00 */
[----:B------:R-:W-:Y:S04]  /*54880*/  STL.64 [R1+0x810], R12 ;  /* 0x0008100c01007387 */ /* 0x000fe80000100a00 */
[----:B------:R1:W-:Y:S01]  /*54890*/  STL.64 [R1+0x818], R14 ;  /* 0x0008180e01007387 */ /* 0x0003e20000100a00 */
[C---:B0-----:R-:W-:Y:S08]  /*548a0*/  HMMA.16816.F32 R16, R36.reuse, R4, R52 ;  /* 0x000000042410723c */ /* 0x041ff00000001834 */
[C---:B-1----:R-:W-:Y:S01]  /*548b0*/  HMMA.16816.F32 R12, R36.reuse, R6, R56 ;  /* 0x00000006240c723c */ /* 0x042fe20000001838 */
[----:B------:R-:W-:Y:S04]  /*548c0*/  STL.64 [R1+0x28e0], R48 ;  /* 0x0028e03001007387 */ /* 0x000fe80000100a00 */
[----:B------:R0:W-:Y:S04]  /*548d0*/  STL.64 [R1+0x770], R20 ;  /* 0x0007701401007387 */ /* 0x0001e80000100a00 */
[----:B------:R1:W-:Y:S04]  /*548e0*/  STL.64 [R1+0x778], R22 ;  /* 0x0007781601007387 */ /* 0x0003e80000100a00 */
        /* <DEDUP_REMOVED lines=57> */
[----:B------:R0:W-:Y:S04]  /*54c80*/  STL.64 [R1+0x740], R48 ;  /* 0x0007403001007387 */ /* 0x0001e80000100a00 */
[----:B------:R-:W-:Y:S04]  /*54c90*/  STL.64 [R1+0x748], R50 ;  /* 0x0007483201007387 */ /* 0x000fe80000100a00 */
[----:B0-----:R-:W3:Y:S04]  /*54ca0*/  LDL.LU.64 R48, [R1+0x28e0] ;  /* 0x0028e00001307983 */ /* 0x001ee80000300a00 */
[----:B------:R-:W-:Y:S04]  /*54cb0*/  STL.64 [R1+0x730], R12 ;  /* 0x0007300c01007387 */ /* 0x000fe80000100a00 */
[----:B------:R0:W-:Y:S04]  /*54cc0*/  STL.64 [R1+0x738], R14 ;  /* 0x0007380e01007387 */ /* 0x0001e80000100a00 */
[----:B0-----:R-:W2:Y:S04]  /*54cd0*/  LDL.LU.64 R14, [R1+0x28d8] ;  /* 0x0028d800010e7983 */ /* 0x001ea80000300a00 */
        /* <DEDUP_REMOVED lines=8> */
[----:B----4-:R-:W-:-:S15]  /*54d60*/  HMMA.16816.F32 R44, R36, R12, R44 ;  /* 0x0000000c242c723c */ /* 0x010fde000000182c */
        /* <DEDUP_REMOVED lines=25> */
[----:B------:R-:W4:Y:S04]  /*54f00*/  LDL.LU.64 R20, [R1+0x2890] ;  /* 0x0028900001147983 */ /* 0x000f280000300a00 */
[----:B------:R-:W-:Y:S04]  /*54f10*/  STL.64 [R1+0x2828], R18 ;  /* 0x0028281201007387 */ /* 0x000fe80000100a00 */
[----:B------:R0:W-:Y:S04]  /*54f20*/  STL.64 [R1+0x2820], R16 ;  /* 0x0028201001007387 */ /* 0x0001e80000100a00 */
[----:B0-----:R-:W4:Y:S04]  /*54f30*/  LDL.LU R16, [R1+0x230] ;  /* 0x0002300001107983 */ /* 0x001f280000300800 */
[----:B------:R-:W4:Y:S04]  /*54f40*/  LDL.LU R17, [R1+0x234] ;  /* 0x0002340001117983 */ /* 0x000f280000300800 */
[----:B------:R-:W4:Y:S04]  /*54f50*/  LDL.LU R18, [R1+0x238] ;  /* 0x0002380001127983 */ /* 0x000f280000300800 */
[----:B------:R-:W4:Y:S01]  /*54f60*/  LDL.LU R19, [R1+0x23c] ;  /* 0x00023c0001137983 */ /* 0x000f220000300800 */
[C---:B--2---:R-:W-:Y:S08]  /*54f70*/  HMMA.16816.F32 R4, R36.reuse, R42, R4 ;  /* 0x0000002a2404723c */ /* 0x044ff00000001804 */
[C---:B---3--:R-:W-:Y:S08]  /*54f80*/  HMMA.16816.F32 R8, R36.reuse, R40, R8 ;  /* 0x000000282408723c */ /* 0x048ff00000001808 */
[C---:B----4-:R-:W-:Y:S01]  /*54f90*/  HMMA.16816.F32 R12, R36.reuse, R22, R12 ;  /* 0x00000016240c723c */ /* 0x050fe2000000180c */
[----:B------:R-:W-:Y:S07]  /*54fa0*/  STL.64 [R1+0x2808], R22 ;  /* 0x0028081601007387 */ /* 0x000fee0000100a00 */
[----:B------:R-:W-:-:S15]  /*54fb0*/  HMMA.16816.F32 R16, R36, R20, R16 ;  /* 0x000000142410723c */ /* 0x000fde0000001810 */
        /* <DEDUP_REMOVED lines=12> */
[----:B------:R0:W-:Y:S05]  /*55080*/  STL.64 [R1+0x6b8], R6 ;  /* 0x0006b80601007387 */ /* 0x0001ea0000100a00 */
[C---:B0-----:R-:W-:Y:S01]  /*55090*/  HMMA.16816.F32 R4, R36.reuse, R46, R28 ;  /* 0x0000002e2404723c */ /* 0x041fe2000000181c */
[----:B------:R-:W-:Y:S10]  /*550a0*/  STL.64 [R1+0x2838], R46 ;  /* 0x0028382e01007387 */ /* 0x000ff40000100a00 */
[----:B------:R-:W-:Y:S04]  /*550b0*/  STL.64 [R1+0x6a0], R8 ;  /* 0x0006a00801007387 */ /* 0x000fe80000100a00 */
[----:B------:R-:W-:Y:S04]  /*550c0*/  STL.64 [R1+0x6a8], R10 ;  /* 0x0006a80a01007387 */ /* 0x000fe80000100a00 */
[----:B------:R-:W-:Y:S04]  /*550d0*/  STL.64 [R1+0x2830], R44 ;  /* 0x0028302c01007387 */ /* 0x000fe80000100a00 */
[----:B------:R-:W-:Y:S04]  /*550e0*/  STL.64 [R1+0x580], R4 ;  /* 0x0005800401007387 */ /* 0x000fe80000100a00 */
[----:B------:R0:W-:Y:S02]  /*550f0*/  STL.64 [R1+0x588], R6 ;  /* 0x0005880601007387 */ /* 0x0001e40000100a00 */
[----:B0-----:R-:W-:Y:S02]  /*55100*/  HMMA.16816.F32 R4, R36, R48, R56 ;  /* 0x000000302404723c */ /* 0x001fe40000001838 */
[----:B------:R-:W2:-:S15]  /*55110*/  LDL.LU R56, [R1+0xb0] ;  /* 0x0000b00001387983 */ /* 0x000e9e0000300800 */
[----:B------:R-:W-:Y:S02]  /*55120*/  NOP ;  /* 0x0000000000007918 */ /* 0x000fe40000000000 */
        /* <DEDUP_REMOVED lines=34> */
[----:B------:R-:W-:Y:S01]  /*55350*/  IMAD R51, R27, 0x100, R26 ;  /* 0x000001001b337824 */ /* 0x000fe200078e021a */
[----:B------:R-:W3:Y:S01]  /*55360*/  LDL.LU R8, [R1+0x190] ;  /* 0x0001900001087983 */ /* 0x000ee20000300800 */
[----:B------:R-:W-:Y:S02]  /*55370*/  IMAD R60, R53, 0x100, R52 ;  /* 0x00000100353c7824 */ /* 0x000fe400078e0234 */
[----:B------:R-:W-:Y:S01]  /*55380*/  IMAD R61, R55, 0x100, R54 ;  /* 0x00000100373d7824 */ /* 0x000fe200078e0236 */
[----:B------:R-:W3:Y:S01]  /*55390*/  LDL.LU R9, [R1+0x194] ;  /* 0x0001940001097983 */ /* 0x000ee20000300800 */
[----:B------:R-:W-:Y:S02]  /*553a0*/  F2FP.F16.E5M2.UNPACK_B R36, R50 ;  /* 0x00000032ff24723e */ /* 0x000fe400020004ff */
[----:B------:R-:W-:Y:S01]  /*553b0*/  F2FP.F16.E5M2.UNPACK_B R37, R51 ;  /* 0x00000033ff25723e */ /* 0x000fe200020004ff */
[----:B------:R-:W3:Y:S01]  /*553c0*/  LDL.LU R10, [R1+0x198] ;  /* 0x00019800010a7983 */ /* 0x000ee20000300800 */
[----:B------:R-:W-:-:S02]  /*553d0*/  F2FP.F16.E5M2.UNPACK_B R38, R60 ;  /* 0x0000003cff26723e */ /* 0x000fc400020004ff */
[----:B------:R-:W-:Y:S01]  /*553e0*/  F2FP.F16.E5M2.UNPACK_B R39, R61 ;  /* 0x0000003dff27723e */ /* 0x000fe200020004ff */
        /* <DEDUP_REMOVED lines=41> */
[----:B------:R-:W2:Y:S04]  /*55680*/  LDL.LU.64 R8, [R1+0x2860] ;  /* 0x0028600001087983 */ /* 0x000ea80000300a00 */
        /* <DEDUP_REMOVED lines=52> */
[----:B------:R0:W-:Y:S04]  /*559d0*/  STL.64 [R1+0x27b0], R16 ;  /* 0x0027b01001007387 */ /* 0x0001e80000100a00 */
[----:B0-----:R-:W2:Y:S04]  /*559e0*/  LDL.LU R16, [R1+0x120] ;  /* 0x0001200001107983 */ /* 0x001ea80000300800 */
[----:B------:R-:W2:Y:S04]  /*559f0*/  LDL.LU R17, [R1+0x124] ;  /* 0x0001240001117983 */ /* 0x000ea80000300800 */
[----:B------:R-:W2:Y:S04]  /*55a00*/  LDL.LU R18, [R1+0x128] ;  /* 0x0001280001127983 */ /* 0x000ea80000300800 */
[----:B------:R-:W2:Y:S01]  /*55a10*/  LDL.LU R19, [R1+0x12c] ;  /* 0x00012c0001137983 */ /* 0x000ea20000300800 */
[C---:B---3--:R-:W-:Y:S03]  /*55a20*/  HMMA.16816.F32 R12, R36.reuse, R22, R12 ;  /* 0x00000016240c723c */ /* 0x048fe6000000180c */
[----:B------:R-:W-:Y:S05]  /*55a30*/  STL.64 [R1+0x27e0], R22 ;  /* 0x0027e01601007387 */ /* 0x000fea0000100a00 */
[----:B--2---:R-:W-:-:S15]  /*55a40*/  HMMA.16816.F32 R16, R36, R20, R16 ;  /* 0x000000142410723c */ /* 0x004fde0000001810 */
[----:B------:R-:W-:-:S04]  /*55a50*/  NOP ;  /* 0x0000000000007918 */ /* 0x000fc80000000000 */
[----:B------:R-:W-:Y:S04]  /*55a60*/  STL.64 [R1+0x4e0], R16 ;  /* 0x0004e01001007387 */ /* 0x000fe80000100a00 */
[----:B------:R4:W-:Y:S04]  /*55a70*/  STL.64 [R1+0x4e8], R18 ;  /* 0x0004e81201007387 */ /* 0x0009e80000100a00 */
[----:B------:R-:W-:Y:S04]  /*55a80*/  STL.64 [R1+0x27d8], R20 ;  /* 0x0027d81401007387 */ /* 0x000fe80000100a00 */
[----:B------:R-:W-:Y:S01]  /*55a90*/  STL.64 [R1+0x4d0], R12 ;  /* 0x0004d00c01007387 */ /* 0x000fe20000100a00 */
[C---:B----4-:R-:W-:Y:S03]  /*55aa0*/  HMMA.16816.F32 R16, R36.reuse, R40, R8 ;  /* 0x000000282410723c */ /* 0x050fe60000001808 */
[----:B------:R0:W-:Y:S05]  /*55ab0*/  STL.64 [R1+0x4d8], R14 ;  /* 0x0004d80e01007387 */ /* 0x0001ea0000100a00 */
[C---:B------:R-:W-:Y:S08]  /*55ac0*/  HMMA.16816.F32 R8, R36.reuse, R44, R32 ;  /* 0x0000002c2408723c */ /* 0x040ff00000001820 */
[C---:B0-----:R-:W-:Y:S08]  /*55ad0*/  HMMA.16816.F32 R12, R36.reuse, R42, R4 ;  /* 0x0000002a240c723c */ /* 0x041ff00000001804 */
[C---:B------:R-:W-:Y:S01]  /*55ae0*/  HMMA.16816.F32 R4, R36.reuse, R46, R28 ;  /* 0x0000002e2404723c */ /* 0x040fe2000000181c */
[----:B------:R-:W-:Y:S04]  /*55af0*/  STL.64 [R1+0x4c0], R16 ;  /* 0x0004c01001007387 */ /* 0x000fe80000100a00 */
[----:B------:R-:W-:Y:S06]  /*55b00*/  STL.64 [R1+0x4c8], R18 ;  /* 0x0004c81201007387 */ /* 0x000fec0000100a00 */
[----:B------:R0:W-:Y:S04]  /*55b10*/  STL.64 [R1+0x4b0], R12 ;  /* 0x0004b00c01007387 */ /* 0x0001e80000100a00 */
        /* <DEDUP_REMOVED lines=28> */
[----:B------:R-:W-:-:S03]  /*55ce0*/  IMAD.MOV.U32 R59, RZ, RZ, R0 ;  /* 0x000000ffff3b7224 */ /* 0x000fc600078e0000 */
[----:B------:R-:W2:Y:S04]  /*55cf0*/  LDL.LU R19, [R1+0x7c] ;  /* 0x00007c0001137983 */ /* 0x000ea80000300800 */
[----:B------:R-:W2:Y:S04]  /*55d00*/  LDL.LU R56, [R1] ;  /* 0x0000000001387983 */ /* 0x000ea80000300800 */
[----:B------:R-:W2:Y:S04]  /*55d10*/  LDL.LU R57, [R1+0x4] ;  /* 0x0000040001397983 */ /* 0x000ea80000300800 */
[----:B------:R-:W2:Y:S04]  /*55d20*/  LDL.LU R58, [R1+0x8] ;  /* 0x00000800013a7983 */ /* 0x000ea80000300800 */
[----:B------:R-:W2:Y:S01]  /*55d30*/  LDL.LU R0, [R1+0x27fc] ;  /* 0x0027fc0001007983 */ /* 0x000ea20000300800 */
[----:B------:R-:W-:-:S02]  /*55d40*/  IMAD R50, R25, 0x100, R24 ;  /* 0x0000010019327824 */ /* 0x000fc400078e0218 */
[----:B------:R-:W-:Y:S02]  /*55d50*/  IMAD R51, R27, 0x100, R26 ;  /* 0x000001001b337824 */ /* 0x000fe400078e021a */
[----:B------:R-:W-:Y:S02]  /*55d60*/  IMAD R60, R53, 0x100, R52 ;  /* 0x00000100353c7824 */ /* 0x000fe400078e0234 */
        /* <DEDUP_REMOVED lines=20> */
[----:B----4-:R-:W-:Y:S01]  /*55eb0*/  HMMA.16816.F32 R4, R36, R2, R4 ;  /* 0x000000022404723c */ /* 0x010fe20000001804 */
[----:B--2---:R-:W-:-:S02]  /*55ec0*/  IMAD.MOV.U32 R27, RZ, RZ, R0 ;  /* 0x000000ffff1b7224 */ /* 0x004fc400078e0000 */
[----:B------:R-:W2:-:S15]  /*55ed0*/  LDL.LU R0, [R1+0x27f8] ;  /* 0x0027f80001007983 */ /* 0x000e9e0000300800 */
[----:B------:R-:W-:Y:S01]  /*55ee0*/  NOP ;  /* 0x0000000000007918 */ /* 0x000fe20000000000 */
[----:B------:R-:W-:Y:S04]  /*55ef0*/  STL.64 [R1+0x470], R4 ;  /* 0x0004700401007387 */ /* 0x000fe80000100a00 */
[----:B------:R0:W-:Y:S04]  /*55f00*/  STL.64 [R1+0x478], R6 ;  /* 0x0004780601007387 */ /* 0x0001e80000100a00 */
[----:B0-----:R-:W4:Y:S04]  /*55f10*/  LDL.LU.64 R6, [R1+0x27f0] ;  /* 0x0027f00001067983 */ /* 0x001f280000300a00 */
[----:B------:R-:W3:Y:S02]  /*55f20*/  LDL.LU.64 R4, [R1+0x27e8] ;  /* 0x0027e80001047983 */ /* 0x000ee40000300a00 */
[C---:B---3--:R-:W-:Y:S08]  /*55f30*/  HMMA.16816.F32 R20, R36.reuse, R4, R20 ;  /* 0x000000042414723c */ /* 0x048ff00000001814 */
[----:B----4-:R-:W-:Y:S11]  /*55f40*/  HMMA.16816.F32 R4, R36, R6, R8 ;  /* 0x000000062404723c */ /* 0x010ff60000001808 */
[----:B------:R-:W-:Y:S04]  /*55f50*/  STL.64 [R1+0x450], R20 ;  /* 0x0004501401007387 */ /* 0x000fe80000100a00 */
[----:B------:R0:W-:Y:S04]  /*55f60*/  STL.64 [R1+0x458], R22 ;  /* 0x0004581601007387 */ /* 0x0001e80000100a00 */
[----:B0-----:R-:W3:Y:S04]  /*55f70*/  LDL.LU.64 R22, [R1+0x27e0] ;  /* 0x0027e00001167983 */ /* 0x001ee80000300a00 */
[----:B------:R-:W4:Y:S04]  /*55f80*/  LDL.LU.64 R20, [R1+0x27d8] ;  /* 0x0027d80001147983 */ /* 0x000f280000300a00 */
[----:B------:R-:W3:Y:S04]  /*55f90*/  LDL.LU.64 R10, [R1+0x27d0] ;  /* 0x0027d000010a7983 */ /* 0x000ee80000300a00 */
[----:B------:R-:W3:Y:S04]  /*55fa0*/  LDL.LU.64 R8, [R1+0x27c8] ;  /* 0x0027c80001087983 */ /* 0x000ee80000300a00 */
[----:B------:R0:W-:Y:S04]  /*55fb0*/  STL.64 [R1+0x430], R4 ;  /* 0x0004300401007387 */ /* 0x0001e80000100a00 */
[----:B------:R2:W-:Y:S04]  /*55fc0*/  STL.64 [R1+0x438], R6 ;  /* 0x0004380601007387 */ /* 0x0005e80000100a00 */
[----:B0-----:R-:W4:Y:S04]  /*55fd0*/  LDL.LU R4, [R1+0x50] ;  /* 0x0000500001047983 */ /* 0x001f280000300800 */
[----:B------:R-:W4:Y:S01]  /*55fe0*/  LDL.LU R5, [R1+0x54] ;  /* 0x0000540001057983 */ /* 0x000f220000300800 */
[----:B--2---:R-:W-:-:S03]  /*55ff0*/  IMAD.MOV.U32 R7, RZ, RZ, R0 ;  /* 0x000000ffff077224 */ /* 0x004fc600078e0000 */
[----:B------:R-:W2:Y:S04]  /*56000*/  LDL.LU R6, [R1+0x58] ;  /* 0x0000580001067983 */ /* 0x000ea80000300800 */
[----:B------:R0:W5:Y:S01]  /*56010*/  LDL.LU R0, [R1+0x27c0] ;  /* 0x0027c00001007983 */ /* 0x0001620000300800 */
[C---:B---3--:R-:W-:Y:S08]  /*56020*/  HMMA.16816.F32 R16, R36.reuse, R8, R16 ;  /* 0x000000082410723c */ /* 0x048ff00000001810 */
[C---:B------:R-:W-:Y:S11]  /*56030*/  HMMA.16816.F32 R8, R36.reuse, R10, R12 ;  /* 0x0000000a2408723c */ /* 0x040ff6000000180c */
[----:B------:R-:W-:Y:S04]  /*56040*/  STL.64 [R1+0x420], R16 ;  /* 0x0004201001007387 */ /* 0x000fe80000100a00 */
[----:B------:R1:W-:Y:S04]  /*56050*/  STL.64 [R1+0x428], R18 ;  /* 0x0004281201007387 */ /* 0x0003e80000100a00 */
[----:B-1----:R-:W3:Y:S04]  /*56060*/  LDL.LU.64 R18, [R1+0x27b8] ;  /* 0x0027b80001127983 */ /* 0x002ee80000300a00 */
[----:B------:R-:W2:Y:S04]  /*56070*/  LDL.LU.64 R16, [R1+0x27b0] ;  /* 0x0027b00001107983 */ /* 0x000ea80000300a00 */
[----:B------:R-:W2:Y:S04]  /*56080*/  LDL.LU.64 R14, [R1+0x27a8] ;  /* 0x0027a800010e7983 */ /* 0x000ea80000300a00 */
[----:B------:R-:W2:Y:S04]  /*56090*/  LDL.LU.64 R12, [R1+0x27a0] ;  /* 0x0027a000010c7983 */ /* 0x000ea80000300a00 */
[----:B------:R-:W3:Y:S04]  /*560a0*/  LDL.LU R51, [R1+0x15ec] ;  /* 0x0015ec0001337983 */ /* 0x000ee80000300800 */
[----:B------:R-:W-:Y:S04]  /*560b0*/  STL.64 [R1+0x410], R8 ;  /* 0x0004100801007387 */ /* 0x000fe80000100a00 */
[----:B------:R1:W-:Y:S01]  /*560c0*/  STL.64 [R1+0x418], R10 ;  /* 0x0004180a01007387 */ /* 0x0003e20000100a00 */
[C---:B----4-:R-:W-:Y:S08]  /*560d0*/  HMMA.16816.F32 R52, R36.reuse, R20, R52 ;  /* 0x000000142434723c */ /* 0x050ff00000001834 */
[C---:B------:R-:W-:Y:S08]  /*560e0*/  HMMA.16816.F32 R20, R36.reuse, R22, R56 ;  /* 0x000000162414723c */ /* 0x040ff00000001838 */
[C---:B--2---:R-:W-:Y:S01]  /*560f0*/  HMMA.16816.F32 R4, R36.reuse, R12, R4 ;  /* 0x0000000c2404723c */ /* 0x044fe20000001804 */
[----:B------:R-:W2:Y:S04]  /*56100*/  LDL.LU R12, [R1+0x15fc] ;  /* 0x0015fc00010c7983 */ /* 0x000ea80000300800 */
[----:B------:R-:W4:Y:S03]  /*56110*/  LDL.LU R13, [R1+0x15f4] ;  /* 0x0015f400010d7983 */ /* 0x000f260000300800 */
[C---:B------:R-:W-:Y:S08]  /*56120*/  HMMA.16816.F32 R32, R36.reuse, R14, R32 ;  /* 0x0000000e2420723c */ /* 0x040ff00000001820 */
[C---:B------:R-:W-:Y:S03]  /*56130*/  HMMA.16816.F32 R28, R36.reuse, R16, R28 ;  /* 0x00000010241c723c */ /* 0x040fe6000000181c */
[----:B------:R-:W-:Y:S04]  /*56140*/  STL.64 [R1+0x400], R4 ;  /* 0x0004000401007387 */ /* 0x000fe80000100a00 */
[----:B------:R0:W-:Y:S04]  /*56150*/  STL.64 [R1+0x408], R6 ;  /* 0x0004080601007387 */ /* 0x0001e80000100a00 */
[----:B-1----:R-:W4:Y:S04]  /*56160*/  LDL.LU R10, [R1+0x15e4] ;  /* 0x0015e400010a7983 */ /* 0x002f280000300800 */
[----:B------:R-:W4:Y:S01]  /*56170*/  LDL.LU R11, [R1+0x8fc] ;  /* 0x0008fc00010b7983 */ /* 0x000f220000300800 */
[----:B---3--:R-:W-:Y:S03]  /*56180*/  HMMA.16816.F32 R24, R36, R18, R24 ;  /* 0x000000122418723c */ /* 0x008fe60000001818 */
[----:B------:R-:W3:Y:S04]  /*56190*/  LDL.LU R8, [R1+0x15dc] ;  /* 0x0015dc0001087983 */ /* 0x000ee80000300800 */
        /* <DEDUP_REMOVED lines=11> */
[----:B0-----:R-:W3:Y:S04]  /*56250*/  LDL.LU.64 R34, [R1+0x2798] ;  /* 0x0027980001227983 */ /* 0x001ee80000300a00 */
[----:B------:R-:W3:Y:S04]  /*56260*/  LDL.LU.64 R32, [R1+0x2790] ;  /* 0x0027900001207983 */ /* 0x000ee80000300a00 */
        /* <DEDUP_REMOVED lines=8> */
[----:B------:R-:W-:Y:S04]  /*562f0*/  STL.64 [R1+0x350], R24 ;  /* 0x0003501801007387 */ /* 0x000fe80000100a00 */
[----:B------:R0:W-:Y:S04]  /*56300*/  STL.64 [R1+0x358], R26 ;  /* 0x0003581a01007387 */ /* 0x0001e80000100a00 */
[----:B0-----:R-:W3:Y:S04]  /*56310*/  LDL.LU.64 R26, [R1+0x2778] ;  /* 0x00277800011a7983 */ /* 0x001ee80000300a00 */
[----:B------:R-:W3:Y:S04]  /*56320*/  LDL.LU.64 R24, [R1+0x2770] ;  /* 0x0027700001187983 */ /* 0x000ee80000300a00 */
[----:B------:R-:W-:Y:S04]  /*56330*/  STL.64 [R1+0x340], R52 ;  /* 0x0003403401007387 */ /* 0x000fe80000100a00 */
[----:B------:R0:W-:Y:S04]  /*56340*/  STL.64 [R1+0x348], R54 ;  /* 0x0003483601007387 */ /* 0x0001e80000100a00 */
[----:B0-----:R-:W3:Y:S04]  /*56350*/  LDL.LU.64 R54, [R1+0x2768] ;  /* 0x0027680001367983 */ /* 0x001ee80000300a00 */
[----:B------:R-:W3:Y:S04]  /*56360*/  LDL.LU.64 R52, [R1+0x2760] ;  /* 0x0027600001347983 */ /* 0x000ee80000300a00 */
[----:B------:R-:W3:Y:S04]  /*56370*/  LDL.LU.64 R58, [R1+0x2758] ;  /* 0x00275800013a7983 */ /* 0x000ee80000300a00 */
[----:B------:R-:W3:Y:S04]  /*56380*/  LDL.LU.64 R56, [R1+0x2750] ;  /* 0x0027500001387983 */ /* 0x000ee80000300a00 */
[----:B------:R-:W-:Y:S04]  /*56390*/  STL.64 [R1+0x330], R20 ;  /* 0x0003301401007387 */ /* 0x000fe80000100a00 */
[----:B------:R0:W-:Y:S01]  /*563a0*/  STL.64 [R1+0x338], R22 ;  /* 0x0003381601007387 */ /* 0x0001e20000100a00 */
[----:B------:R-:W-:-:S02]  /*563b0*/  IADD3 R51, P2, PT, R51, UR40, RZ ;  /* 0x0000002833337c10 */ /* 0x000fc4000ff5e0ff */
[----:B--2---:R-:W-:Y:S02]  /*563c0*/  IADD3 R12, P6, PT, R12, UR40, RZ ;  /* 0x000000280c0c7c10 */ /* 0x004fe4000ffde0ff */
[----:B----4-:R-:W-:Y:S02]  /*563d0*/  IADD3 R13, P1, PT, R13, UR40, RZ ;  /* 0x000000280d0d7c10 */ /* 0x010fe4000ff3e0ff */
[----:B------:R-:W-:Y:S02]  /*563e0*/  IADD3 R10, P3, PT, R10, UR40, RZ ;  /* 0x000000280a0a7c10 */ /* 0x000fe4000ff7e0ff */
[----:B---3--:R-:W-:Y:S02]  /*563f0*/  IADD3.X R7, PT, PT, R7, UR63, RZ, P6, !PT ;  /* 0x0000003f07077c10 */ /* 0x008fe4000b7fe4ff */
[----:B------:R-:W-:Y:S02]  /*56400*/  IADD3 R4, P6, PT, R4, UR40, RZ ;  /* 0x0000002804047c10 */ /* 0x000fe4000ffde0ff */
[----:B------:R-:W-:-:S02]  /*56410*/  IADD3.X R5, PT, PT, R5, UR63, RZ, P1, !PT ;  /* 0x0000003f05057c10 */ /* 0x000fc40008ffe4ff */
[----:B------:R-:W-:Y:S02]  /*56420*/  IADD3 R2, P1, PT, R2, UR40, RZ ;  /* 0x0000002802027c10 */ /* 0x000fe4000ff3e0ff */
[----:B------:R-:W-:Y:S02]  /*56430*/  IADD3.X R3, PT, PT, R3, UR63, RZ, P2, !PT ;  /* 0x0000003f03037c10 */ /* 0x000fe400097fe4ff */
[----:B------:R-:W-:Y:S02]  /*56440*/  IADD3.X R50, PT, PT, R50, UR63, RZ, P3, !PT ;  /* 0x0000003f32327c10 */ /* 0x000fe40009ffe4ff */
[----:B------:R-:W-:Y:S02]  /*56450*/  IADD3 R14, P4, PT, R14, UR40, RZ ;  /* 0x000000280e0e7c10 */ /* 0x000fe4000ff9e0ff */
[----:B------:R-:W-:Y:S02]  /*56460*/  IADD3 R15, P5, PT, R15, UR40, RZ ;  /* 0x000000280f0f7c10 */ /* 0x000fe4000ffbe0ff */
[----:B------:R-:W-:-:S02]  /*56470*/  IADD3.X R11, PT, PT, R11, UR63, RZ, P4, !PT ;  /* 0x0000003f0b0b7c10 */ /* 0x000fc4000a7fe4ff */
[----:B------:R-:W-:Y:S02]  /*56480*/  IADD3 R8, P4, PT, R8, UR40, RZ ;  /* 0x0000002808087c10 */ /* 0x000fe4000ff9e0ff */
[----:B------:R-:W-:Y:S01]  /*56490*/  IADD3.X R9, PT, PT, R9, UR63, RZ, P5, !PT ;  /* 0x0000003f09097c10 */ /* 0x000fe2000affe4ff */
[C---:B0-----:R-:W-:Y:S08]  /*564a0*/  HMMA.16816.F32 R20, R36.reuse, R44, R24 ;  /* 0x0000002c2414723c */ /* 0x041ff00000001818 */
[C---:B------:R-:W-:Y:S08]  /*564b0*/  HMMA.16816.F32 R24, R36.reuse, R46, R28 ;  /* 0x0000002e2418723c */ /* 0x040ff0000000181c */
[C---:B------:R-:W-:Y:S08]  /*564c0*/  HMMA.16816.F32 R56, R36.reuse, R40, R56 ;  /* 0x000000282438723c */ /* 0x040ff00000001838 */
[C---:B------:R-:W-:Y:S11]  /*564d0*/  HMMA.16816.F32 R40, R36.reuse, R42, R52 ;  /* 0x0000002a2428723c */ /* 0x040ff60000001834 */
[----:B------:R-:W-:Y:S04]  /*564e0*/  STL.64 [R1+0x320], R56 ;  /* 0x0003203801007387 */ /* 0x000fe80000100a00 */
[----:B------:R-:W-:Y:S04]  /*564f0*/  STL.64 [R1+0x328], R58 ;  /* 0x0003283a01007387 */ /* 0x000fe80000100a00 */
[----:B------:R-:W-:Y:S04]  /*56500*/  STL.64 [R1+0x310], R40 ;  /* 0x0003102801007387 */ /* 0x000fe80000100a00 */
[----:B------:R-:W-:Y:S04]  /*56510*/  STL.64 [R1+0x318], R42 ;  /* 0x0003182a01007387 */ /* 0x000fe80000100a00 */
[----:B------:R-:W-:Y:S04]  /*56520*/  STL.64 [R1+0x2a0], R20 ;  /* 0x0002a01401007387 */ /* 0x000fe80000100a00 */
[----:B------:R0:W-:Y:S02]  /*56530*/  STL.64 [R1+0x2a8], R22 ;  /* 0x0002a81601007387 */ /* 0x0001e40000100a00 */
[----:B0-----:R-:W-:Y:S01]  /*56540*/  HMMA.16816.F32 R20, R36, R48, R32 ;  /* 0x000000302414723c */ /* 0x001fe20000001820 */
[----:B------:R-:W-:Y:S01]  /*56550*/  VIADD R17, R17, 0x1 ;  /* 0x0000000111117836 */ /* 0x000fe20000000000 */
[----:B------:R-:W-:Y:S04]  /*56560*/  STL.64 [R1+0x270], R24 ;  /* 0x0002701801007387 */ /* 0x000fe80000100a00 */
[----:B------:R-:W-:Y:S04]  /*56570*/  STL.64 [R1+0x278], R26 ;  /* 0x0002781a01007387 */ /* 0x000fe80000100a00 */
[----:B------:R-:W-:Y:S09]  /*56580*/  STL [R1+0xd88], R17 ;  /* 0x000d881101007387 */ /* 0x000ff20000100800 */
[----:B------:R-:W-:Y:S04]  /*56590*/  STL.64 [R1+0x3f0], R20 ;  /* 0x0003f01401007387 */ /* 0x000fe80000100a00 */
[----:B------:R-:W-:Y:S04]  /*565a0*/  STL.64 [R1+0x3f8], R22 ;  /* 0x0003f81601007387 */ /* 0x000fe80000100a00 */
[----:B------:R-:W-:Y:S04]  /*565b0*/  STL [R1+0x900], R14 ;  /* 0x0009000e01007387 */ /* 0x000fe80000100800 */
[----:B------:R-:W-:Y:S04]  /*565c0*/  STL [R1+0x908], R15 ;  /* 0x0009080f01007387 */ /* 0x000fe80000100800 */
[----:B------:R0:W-:Y:S04]  /*565d0*/  STL [R1+0x15ec], R51 ;  /* 0x0015ec3301007387 */ /* 0x0001e80000100800 */
[----:B------:R-:W-:Y:S01]  /*565e0*/  STL [R1+0x15fc], R12 ;  /* 0x0015fc0c01007387 */ /* 0x000fe20000100800 */
[----:B------:R-:W-:-:S03]  /*565f0*/  IADD3 R6, P5, PT, R6, UR40, RZ ;  /* 0x0000002806067c10 */ /* 0x000fc6000ffbe0ff */
[----:B0-----:R-:W2:Y:S04]  /*56600*/  LDL.LU R51, [R1+0x15d8] ;  /* 0x0015d80001337983 */ /* 0x001ea80000300800 */
        /* <DEDUP_REMOVED lines=12> */
[----:B0-----:R-:W3:Y:S01]  /*566d0*/  LDL.LU R50, [R1+0x15ac] ;  /* 0x0015ac0001327983 */ /* 0x001ee20000300800 */
[----:B------:R-:W-:-:S02]  /*566e0*/  IADD3 R61, P2, PT, R61, UR40, RZ ;  /* 0x000000283d3d7c10 */ /* 0x000fc4000ff5e0ff */
[----:B------:R-:W-:-:S03]  /*566f0*/  IADD3 R60, P3, PT, R60, UR40, RZ ;  /* 0x000000283c3c7c10 */ /* 0x000fc6000ff7e0ff */
[----:B------:R-:W-:Y:S04]  /*56700*/  STL [R1+0x15bc], R61 ;  /* 0x0015bc3d01007387 */ /* 0x000fe80000100800 */
[----:B------:R-:W4:Y:S04]  /*56710*/  LDL.LU R57, [R1+0x15d0] ;  /* 0x0015d00001397983 */ /* 0x000f280000300800 */
[----:B------:R-:W4:Y:S04]  /*56720*/  LDL.LU R58, [R1+0x15a4] ;  /* 0x0015a400013a7983 */ /* 0x000f280000300800 */
[----:B------:R-:W4:Y:S04]  /*56730*/  LDL.LU R59, [R1+0x15c8] ;  /* 0x0015c800013b7983 */ /* 0x000f280000300800 */
[----:B------:R0:W-:Y:S04]  /*56740*/  STL [R1+0x15b4], R60 ;  /* 0x0015b43c01007387 */ /* 0x0001e80000100800 */
[----:B------:R-:W4:Y:S04]  /*56750*/  LDL.LU R22, [R1+0x159c] ;  /* 0x00159c0001167983 */ /* 0x000f280000300800 */
[----:B------:R-:W4:Y:S04]  /*56760*/  LDL.LU R23, [R1+0x15c0] ;  /* 0x0015c00001177983 */ /* 0x000f280000300800 */
[----:B------:R-:W4:Y:S01]  /*56770*/  LDL.LU R20, [R1+0x1594] ;  /* 0x0015940001147983 */ /* 0x000f220000300800 */
[----:B------:R-:W-:-:S03]  /*56780*/  ISETP.NE.U32.AND P0, PT, R17, UR74, PT ;  /* 0x0000004a11007c0c */ /* 0x000fc6000bf05070 */
        /* <DEDUP_REMOVED lines=11> */
[----:B------:R-:W4:Y:S04]  /*56840*/  LDL.LU R11, [R1+0x1564] ;  /* 0x00156400010b7983 */ /* 0x000f280000300800 */
[----:B------:R-:W4:Y:S01]  /*56850*/  LDL.LU R8, [R1+0x1588] ;  /* 0x0015880001087983 */ /* 0x000f220000300800 */
[----:B--2---:R-:W-:-:S05]  /*56860*/  IADD3.X R51, PT, PT, R51, UR63, RZ, P4, !PT ;  /* 0x0000003f33337c10 */ /* 0x004fca000a7fe4ff */
[----:B------:R0:W-:Y:S04]  /*56870*/  STL [R1+0x15d8], R51 ;  /* 0x0015d83301007387 */ /* 0x0001e80000100800 */
        /* <DEDUP_REMOVED lines=8> */
[----:B0-----:R-:W2:Y:S01]  /*56900*/  LDL.LU R51, [R1+0x153c] ;  /* 0x00153c0001337983 */ /* 0x001ea20000300800 */
[----:B---3--:R-:W-:-:S05]  /*56910*/  IADD3 R50, P4, PT, R50, UR40, RZ ;  /* 0x0000002832327c10 */ /* 0x008fca000ff9e0ff */
[----:B------:R0:W-:Y:S04]  /*56920*/  STL [R1+0x15ac], R50 ;  /* 0x0015ac3201007387 */ /* 0x0001e80000100800 */
[----:B0-----:R-:W3:Y:S01]  /*56930*/  LDL.LU R50, [R1+0x1560] ;  /* 0x0015600001327983 */ /* 0x001ee20000300800 */
[----:B----4-:R-:W-:Y:S02]  /*56940*/  IADD3.X R57, PT, PT, R57, UR63, RZ, P5, !PT ;  /* 0x0000003f39397c10 */ /* 0x010fe4000affe4ff */
[----:B------:R-:W-:Y:S02]  /*56950*/  IADD3 R58, P5, PT, R58, UR40, RZ ;  /* 0x000000283a3a7c10 */ /* 0x000fe4000ffbe0ff */
[----:B------:R-:W-:Y:S01]  /*56960*/  IADD3.X R59, PT, PT, R59, UR63, RZ, P6, !PT ;  /* 0x0000003f3b3b7c10 */ /* 0x000fe2000b7fe4ff */
[----:B------:R-:W-:Y:S01]  /*56970*/  STL [R1+0x15d0], R57 ;  /* 0x0015d03901007387 */ /* 0x000fe20000100800 */
[----:B------:R-:W-:-:S03]  /*56980*/  IADD3 R22, P6, PT, R22, UR40, RZ ;  /* 0x0000002816167c10 */ /* 0x000fc6000ffde0ff */
[----:B------:R-:W-:Y:S01]  /*56990*/  STL [R1+0x15a4], R58 ;  /* 0x0015a43a01007387 */ /* 0x000fe20000100800 */
[----:B------:R-:W-:-:S03]  /*569a0*/  IADD3.X R23, PT, PT, R23, UR63, RZ, P1, !PT ;  /* 0x0000003f17177c10 */ /* 0x000fc60008ffe4ff */
        /* <DEDUP_REMOVED lines=17> */
[----:B------:R-:W-:Y:S02]  /*56ac0*/  IADD3 R12, P5, PT, R12, UR40, RZ ;  /* 0x000000280c0c7c10 */ /* 0x000fe4000ffbe0ff */
[----:B------:R-:W-:Y:S01]  /*56ad0*/  IADD3.X R13, PT, PT, R13, UR63, RZ, P6, !PT ;  /* 0x0000003f0d0d7c10 */ /* 0x000fe2000b7fe4ff */
[----:B------:R-:W-:Y:S01]  /*56ae0*/  STL [R1+0x157c], R14 ;  /* 0x00157c0e01007387 */ /* 0x000fe20000100800 */
[----:B------:R-:W-:-:S03]  /*56af0*/  IADD3 R60, P6, PT, R60, UR40, RZ ;  /* 0x000000283c3c7c10 */ /* 0x000fc6000ffde0ff */
[----:B------:R-:W-:Y:S04]  /*56b00*/  STL [R1+0x15a0], R15 ;  /* 0x0015a00f01007387 */ /* 0x000fe80000100800 */
[----:B------:R0:W-:Y:S04]  /*56b10*/  STL [R1+0x156c], R60 ;  /* 0x00156c3c01007387 */ /* 0x0001e80000100800 */
[----:B------:R-:W-:Y:S04]  /*56b20*/  STL [R1+0x1574], R12 ;  /* 0x0015740c01007387 */ /* 0x000fe80000100800 */
[----:B0-----:R-:W4:Y:S01]  /*56b30*/  LDL.LU R60, [R1+0x1534] ;  /* 0x00153400013c7983 */ /* 0x001f220000300800 */
[----:B------:R-:W-:-:S02]  /*56b40*/  IADD3.X R10, PT, PT, R10, UR63, RZ, P1, !PT ;  /* 0x0000003f0a0a7c10 */ /* 0x000fc40008ffe4ff */
[----:B------:R-:W-:Y:S02]  /*56b50*/  IADD3 R11, P1, PT, R11, UR40, RZ ;  /* 0x000000280b0b7c10 */ /* 0x000fe4000ff3e0ff */
[----:B------:R-:W-:Y:S01]  /*56b60*/  IADD3.X R8, PT, PT, R8, UR63, RZ, P2, !PT ;  /* 0x0000003f08087c10 */ /* 0x000fe200097fe4ff */
[----:B------:R-:W-:Y:S04]  /*56b70*/  STL [R1+0x1598], R13 ;  /* 0x0015980d01007387 */ /* 0x000fe80000100800 */
[----:B------:R-:W-:Y:S04]  /*56b80*/  STL [R1+0x1590], R10 ;  /* 0x0015900a01007387 */ /* 0x000fe80000100800 */
[----:B------:R-:W-:Y:S04]  /*56b90*/  STL [R1+0x1564], R11 ;  /* 0x0015640b01007387 */ /* 0x000fe80000100800 */
[----:B------:R-:W-:Y:S01]  /*56ba0*/  STL [R1+0x1588], R8 ;  /* 0x0015880801007387 */ /* 0x000fe20000100800 */
[----:B--2---:R-:W-:-:S02]  /*56bb0*/  IADD3 R9, P2, PT, R9, UR40, RZ ;  /* 0x0000002809097c10 */ /* 0x004fc4000ff5e0ff */
        /* <DEDUP_REMOVED lines=11> */
[----:B------:R-:W-:Y:S02]  /*56c70*/  IADD3.X R61, PT, PT, R61, UR63, RZ, P6, !PT ;  /* 0x0000003f3d3d7c10 */ /* 0x000fe4000b7fe4ff */
[----:B------:R-:W-:Y:S01]  /*56c80*/  IADD3 R51, P6, PT, R51, UR40, RZ ;  /* 0x0000002833337c10 */ /* 0x000fe2000ffde0ff */
[----:B------:R-:W-:Y:S04]  /*56c90*/  STL [R1+0x1570], R2 ;  /* 0x0015700201007387 */ /* 0x000fe80000100800 */
[----:B------:R0:W-:Y:S04]  /*56ca0*/  STL [R1+0x153c], R51 ;  /* 0x00153c3301007387 */ /* 0x0001e80000100800 */
[----:B------:R-:W-:Y:S04]  /*56cb0*/  STL [R1+0x1544], R3 ;  /* 0x0015440301007387 */ /* 0x000fe80000100800 */
[----:B0-----:R-:W2:Y:S04]  /*56cc0*/  LDL.LU R51, [R1+0x1558] ;  /* 0x0015580001337983 */ /* 0x001ea80000300800 */
[----:B------:R-:W-:Y:S04]  /*56cd0*/  STL [R1+0x1568], R61 ;  /* 0x0015683d01007387 */ /* 0x000fe80000100800 */
[----:B------:R-:W2:Y:S04]  /*56ce0*/  LDL.LU R57, [R1+0x152c] ;  /* 0x00152c0001397983 */ /* 0x000ea80000300800 */
[----:B------:R-:W2:Y:S01]  /*56cf0*/  LDL.LU R58, [R1+0x1550] ;  /* 0x00155000013a7983 */ /* 0x000ea20000300800 */
[----:B---3--:R-:W-:-:S03]  /*56d00*/  IADD3.X R50, PT, PT, R50, UR63, RZ, P1, !PT ;  /* 0x0000003f32327c10 */ /* 0x008fc60008ffe4ff */
[----:B------:R-:W3:Y:S04]  /*56d10*/  LDL.LU R59, [R1+0x1524] ;  /* 0x00152400013b7983 */ /* 0x000ee80000300800 */
[----:B------:R0:W-:Y:S04]  /*56d20*/  STL [R1+0x1560], R50 ;  /* 0x0015603201007387 */ /* 0x0001e80000100800 */
        /* <DEDUP_REMOVED lines=14> */
[----:B------:R-:W3:Y:S04]  /*56e10*/  LDL.LU R11, [R1+0x1510] ;  /* 0x00151000010b7983 */ /* 0x000ee80000300800 */
[----:B------:R-:W3:Y:S01]  /*56e20*/  LDL.LU R8, [R1+0x14e4] ;  /* 0x0014e40001087983 */ /* 0x000ee20000300800 */
[----:B----4-:R-:W-:-:S05]  /*56e30*/  IADD3 R60, P1, PT, R60, UR40, RZ ;  /* 0x000000283c3c7c10 */ /* 0x010fca000ff3e0ff */
[----:B------:R0:W-:Y:S04]  /*56e40*/  STL [R1+0x1534], R60 ;  /* 0x0015343c01007387 */ /* 0x0001e80000100800 */
        /* <DEDUP_REMOVED lines=8> */
[----:B0-----:R-:W4:Y:S01]  /*56ed0*/  LDL.LU R60, [R1+0x14e8] ;  /* 0x0014e800013c7983 */ /* 0x001f220000300800 */
[----:B--2---:R-:W-:-:S05]  /*56ee0*/  IADD3.X R51, PT, PT, R51, UR63, RZ, P2, !PT ;  /* 0x0000003f33337c10 */ /* 0x004fca00097fe4ff */
[----:B------:R0:W-:Y:S01]  /*56ef0*/  STL [R1+0x1558], R51 ;  /* 0x0015583301007387 */ /* 0x0001e20000100800 */
[----:B------:R-:W-:Y:S02]  /*56f00*/  IADD3 R57, P2, PT, R57, UR40, RZ ;  /* 0x0000002839397c10 */ /* 0x000fe4000ff5e0ff */
[----:B------:R-:W-:Y:S01]  /*56f10*/  IADD3.X R58, PT, PT, R58, UR63, RZ, P3, !PT ;  /* 0x0000003f3a3a7c10 */ /* 0x000fe20009ffe4ff */
[----:B0-----:R-:W2:Y:S01]  /*56f20*/  LDL.LU R51, [R1+0x14bc] ;  /* 0x0014bc0001337983 */ /* 0x001ea20000300800 */
[----:B---3--:R-:W-:-:S03]  /*56f30*/  IADD3 R59, P3, PT, R59, UR40, RZ ;  /* 0x000000283b3b7c10 */ /* 0x008fc6000ff7e0ff */
        /* <DEDUP_REMOVED lines=23> */
[----:B------:R-:W-:-:S03]  /*570b0*/  IADD3.X R50, PT, PT, R50, UR63, RZ, P4, !PT ;  /* 0x0000003f32327c10 */ /* 0x000fc6000a7fe4ff */
[----:B------:R-:W-:Y:S04]  /*570c0*/  STL [R1+0x14fc], R15 ;  /* 0x0014fc0f01007387 */ /* 0x000fe80000100800 */
[----:B------:R0:W-:Y:S04]  /*570d0*/  STL [R1+0x1518], R50 ;  /* 0x0015183201007387 */ /* 0x0001e80000100800 */
[----:B------:R-:W-:Y:S04]  /*570e0*/  STL [R1+0x1520], R12 ;  /* 0x0015200c01007387 */ /* 0x000fe80000100800 */
[----:B0-----:R-:W3:Y:S01]  /*570f0*/  LDL.LU R50, [R1+0x14e0] ;  /* 0x0014e00001327983 */ /* 0x001ee20000300800 */
[----:B------:R-:W-:-:S02]  /*57100*/  IADD3 R13, P3, PT, R13, UR40, RZ ;  /* 0x000000280d0d7c10 */ /* 0x000fc4000ff7e0ff */
[----:B------:R-:W-:Y:S02]  /*57110*/  IADD3 R10, P4, PT, R10, UR40, RZ ;  /* 0x000000280a0a7c10 */ /* 0x000fe4000ff9e0ff */
[----:B------:R-:W-:Y:S02]  /*57120*/  IADD3.X R11, PT, PT, R11, UR63, RZ, P5, !PT ;  /* 0x0000003f0b0b7c10 */ /* 0x000fe4000affe4ff */
[----:B------:R-:W-:Y:S01]  /*57130*/  IADD3 R8, P5, PT, R8, UR40, RZ ;  /* 0x0000002808087c10 */ /* 0x000fe2000ffbe0ff */
[----:B------:R-:W-:Y:S01]  /*57140*/  STL [R1+0x14f4], R13 ;  /* 0x0014f40d01007387 */ /* 0x000fe20000100800 */
[----:B----4-:R-:W-:-:S03]  /*57150*/  IADD3.X R9, PT, PT, R9, UR63, RZ, P6, !PT ;  /* 0x0000003f09097c10 */ /* 0x010fc6000b7fe4ff */
        /* <DEDUP_REMOVED lines=15> */
[----:B------:R-:W-:Y:S04]  /*57250*/  STL [R1+0x14cc], R2 ;  /* 0x0014cc0201007387 */ /* 0x000fe80000100800 */
[----:B------:R0:W-:Y:S04]  /*57260*/  STL [R1+0x14e8], R60 ;  /* 0x0014e83c01007387 */ /* 0x0001e80000100800 */
[----:B------:R-:W-:Y:S04]  /*57270*/  STL [R1+0x14f0], R3 ;  /* 0x0014f00301007387 */ /* 0x000fe80000100800 */
[----:B0-----:R-:W4:Y:S01]  /*57280*/  LDL.LU R60, [R1+0x14b4] ;  /* 0x0014b400013c7983 */ /* 0x001f220000300800 */
[----:B------:R-:W-:-:S05]  /*57290*/  IADD3 R61, P3, PT, R61, UR40, RZ ;  /* 0x000000283d3d7c10 */ /* 0x000fca000ff7e0ff */
[----:B------:R-:W-:Y:S04]  /*572a0*/  STL [R1+0x14c4], R61 ;  /* 0x0014c43d01007387 */ /* 0x000fe80000100800 */
[----:B------:R-:W4:Y:S04]  /*572b0*/  LDL.LU R57, [R1+0x14d8] ;  /* 0x0014d80001397983 */ /* 0x000f280000300800 */
[----:B------:R-:W4:Y:S04]  /*572c0*/  LDL.LU R58, [R1+0x14ac] ;  /* 0x0014ac00013a7983 */ /* 0x000f280000300800 */
[----:B------:R-:W4:Y:S01]  /*572d0*/  LDL.LU R59, [R1+0x14d0] ;  /* 0x0014d000013b7983 */ /* 0x000f220000300800 */
[----:B--2---:R-:W-:-:S05]  /*572e0*/  IADD3 R51, P4, PT, R51, UR40, RZ ;  /* 0x0000002833337c10 */ /* 0x004fca000ff9e0ff */
        /* <DEDUP_REMOVED lines=15> */
[----:B------:R-:W2:Y:S04]  /*573e0*/  LDL.LU R11, [R1+0x146c] ;  /* 0x00146c00010b7983 */ /* 0x000ea80000300800 */
[----:B------:R-:W2:Y:S01]  /*573f0*/  LDL.LU R8, [R1+0x1490] ;  /* 0x0014900001087983 */ /* 0x000ea20000300800 */
[----:B---3--:R-:W-:-:S05]  /*57400*/  IADD3.X R50, PT, PT, R50, UR63, RZ, P5, !PT ;  /* 0x0000003f32327c10 */ /* 0x008fca000affe4ff */
        /* <DEDUP_REMOVED lines=9> */
[----:B0-----:R-:W3:Y:S01]  /*574a0*/  LDL.LU R50, [R1+0x1444] ;  /* 0x0014440001327983 */ /* 0x001ee20000300800 */
[----:B----4-:R-:W-:-:S05]  /*574b0*/  IADD3 R60, P5, PT, R60, UR40, RZ ;  /* 0x000000283c3c7c10 */ /* 0x010fca000ffbe0ff */
[----:B------:R0:W-:Y:S04]  /*574c0*/  STL [R1+0x14b4], R60 ;  /* 0x0014b43c01007387 */ /* 0x0001e80000100800 */
[----:B0-----:R-:W4:Y:S01]  /*574d0*/  LDL.LU R60, [R1+0x1468] ;  /* 0x00146800013c7983 */ /* 0x001f220000300800 */
[----:B------:R-:W-:Y:S02]  /*574e0*/  IADD3.X R57, PT, PT, R57, UR63, RZ, P6, !PT ;  /* 0x0000003f39397c10 */ /* 0x000fe4000b7fe4ff */
[----:B------:R-:W-:Y:S02]  /*574f0*/  IADD3 R58, P6, PT, R58, UR40, RZ ;  /* 0x000000283a3a7c10 */ /* 0x000fe4000ffde0ff */
[----:B------:R-:W-:Y:S01]  /*57500*/  IADD3.X R59, PT, PT, R59, UR63, RZ, P1, !PT ;  /* 0x0000003f3b3b7c10 */ /* 0x000fe20008ffe4ff */
        /* <DEDUP_REMOVED lines=26> */
[----:B------:R0:W-:Y:S01]  /*576b0*/  STL [R1+0x1474], R51 ;  /* 0x0014743301007387 */ /* 0x0001e20000100800 */
[----:B------:R-:W-:-:S03]  /*576c0*/  IADD3.X R10, PT, PT, R10, UR63, RZ, P2, !PT ;  /* 0x0000003f0a0a7c10 */ /* 0x000fc600097fe4ff */
[----:B------:R-:W-:Y:S01]  /*576d0*/  STL [R1+0x147c], R12 ;  /* 0x00147c0c01007387 */ /* 0x000fe20000100800 */
[----:B------:R-:W-:Y:S02]  /*576e0*/  IADD3 R11, P2, PT, R11, UR40, RZ ;  /* 0x000000280b0b7c10 */ /* 0x000fe4000ff5e0ff */
[----:B------:R-:W-:Y:S01]  /*576f0*/  IADD3.X R8, PT, PT, R8, UR63, RZ, P3, !PT ;  /* 0x0000003f08087c10 */ /* 0x000fe20009ffe4ff */
[----:B0-----:R-:W2:Y:S04]  /*57700*/  LDL.LU R51, [R1+0x143c] ;  /* 0x00143c0001337983 */ /* 0x001ea80000300800 */
[----:B------:R-:W-:Y:S01]  /*57710*/  STL [R1+0x14a0], R13 ;  /* 0x0014a00d01007387 */ /* 0x000fe20000100800 */
        /* <DEDUP_REMOVED lines=17> */
[----:B------:R-:W-:Y:S04]  /*57830*/  STL [R1+0x1478], R2 ;  /* 0x0014780201007387 */ /* 0x000fe80000100800 */
[----:B------:R0:W-:Y:S04]  /*57840*/  STL [R1+0x1444], R50 ;  /* 0x0014443201007387 */ /* 0x0001e80000100800 */
[----:B------:R-:W-:Y:S04]  /*57850*/  STL [R1+0x144c], R3 ;  /* 0x00144c0301007387 */ /* 0x000fe80000100800 */
[----:B0-----:R-:W3:Y:S04]  /*57860*/  LDL.LU R50, [R1+0x1460] ;  /* 0x0014600001327983 */ /* 0x001ee80000300800 */
[----:B------:R-:W-:Y:S04]  /*57870*/  STL [R1+0x1470], R61 ;  /* 0x0014703d01007387 */ /* 0x000fe80000100800 */
[----:B------:R-:W3:Y:S04]  /*57880*/  LDL.LU R57, [R1+0x1434] ;  /* 0x0014340001397983 */ /* 0x000ee80000300800 */
[----:B------:R-:W3:Y:S04]  /*57890*/  LDL.LU R58, [R1+0x1458] ;  /* 0x00145800013a7983 */ /* 0x000ee80000300800 */
[----:B------:R-:W3:Y:S01]  /*578a0*/  LDL.LU R59, [R1+0x142c] ;  /* 0x00142c00013b7983 */ /* 0x000ee20000300800 */
[----:B----4-:R-:W-:-:S05]  /*578b0*/  IADD3.X R60, PT, PT, R60, UR63, RZ, P2, !PT ;  /* 0x0000003f3c3c7c10 */ /* 0x010fca00097fe4ff */
        /* <DEDUP_REMOVED lines=28> */
[----:B---3--:R-:W-:-:S05]  /*57a80*/  IADD3.X R50, PT, PT, R50, UR63, RZ, P3, !PT ;  /* 0x0000003f32327c10 */ /* 0x008fca0009ffe4ff */
[----:B------:R0:W-:Y:S04]  /*57a90*/  STL [R1+0x1460], R50 ;  /* 0x0014603201007387 */ /* 0x0001e80000100800 */
[----:B0-----:R-:W3:Y:S01]  /*57aa0*/  LDL.LU R50, [R1+0x13c4] ;  /* 0x0013c40001327983 */ /* 0x001ee20000300800 */
[----:B------:R-:W-:Y:S02]  /*57ab0*/  IADD3 R57, P3, PT, R57, UR40, RZ ;  /* 0x0000002839397c10 */ /* 0x000fe4000ff7e0ff */
[----:B------:R-:W-:Y:S02]  /*57ac0*/  IADD3.X R58, PT, PT, R58, UR63, RZ, P4, !PT ;  /* 0x0000003f3a3a7c10 */ /* 0x000fe4000a7fe4ff */
[----:B------:R-:W-:Y:S01]  /*57ad0*/  IADD3 R59, P4, PT, R59, UR40, RZ ;  /* 0x000000283b3b7c10 */ /* 0x000fe2000ff9e0ff */
[----:B------:R-:W-:Y:S04]  /*57ae0*/  STL [R1+0x1434], R57 ;  /* 0x0014343901007387 */ /* 0x000fe80000100800 */
        /* <DEDUP_REMOVED lines=23> */
[----:B------:R-:W-:-:S05]  /*57c60*/  IADD3.X R60, PT, PT, R60, UR63, RZ, P5, !PT ;  /* 0x0000003f3c3c7c10 */ /* 0x000fca000affe4ff */
[----:B------:R0:W-:Y:S04]  /*57c70*/  STL [R1+0x1420], R60 ;  /* 0x0014203c01007387 */ /* 0x0001e80000100800 */
[----:B------:R-:W-:Y:S04]  /*57c80*/  STL [R1+0x1428], R12 ;  /* 0x0014280c01007387 */ /* 0x000fe80000100800 */
[----:B0-----:R-:W4:Y:S01]  /*57c90*/  LDL.LU R60, [R1+0x13e8] ;  /* 0x0013e800013c7983 */ /* 0x001f220000300800 */
[----:B------:R-:W-:Y:S02]  /*57ca0*/  IADD3 R13, P4, PT, R13, UR40, RZ ;  /* 0x000000280d0d7c10 */ /* 0x000fe4000ff9e0ff */
[----:B------:R-:W-:-:S02]  /*57cb0*/  IADD3 R10, P5, PT, R10, UR40, RZ ;  /* 0x000000280a0a7c10 */ /* 0x000fc4000ffbe0ff */
[----:B------:R-:W-:Y:S02]  /*57cc0*/  IADD3.X R11, PT, PT, R11, UR63, RZ, P6, !PT ;  /* 0x0000003f0b0b7c10 */ /* 0x000fe4000b7fe4ff */
[----:B------:R-:W-:Y:S01]  /*57cd0*/  IADD3 R8, P6, PT, R8, UR40, RZ ;  /* 0x0000002808087c10 */ /* 0x000fe2000ffde0ff */
[----:B------:R-:W-:Y:S04]  /*57ce0*/  STL [R1+0x13fc], R13 ;  /* 0x0013fc0d01007387 */ /* 0x000fe80000100800 */
[----:B------:R-:W-:Y:S04]  /*57cf0*/  STL [R1+0x13f4], R10 ;  /* 0x0013f40a01007387 */ /* 0x000fe80000100800 */
[----:B------:R-:W-:Y:S04]  /*57d00*/  STL [R1+0x1418], R11 ;  /* 0x0014180b01007387 */ /* 0x000fe80000100800 */
[----:B------:R-:W-:Y:S01]  /*57d10*/  STL [R1+0x13ec], R8 ;  /* 0x0013ec0801007387 */ /* 0x000fe20000100800 */
[----:B--2---:R-:W-:-:S02]  /*57d20*/  IADD3.X R9, PT, PT, R9, UR63, RZ, P1, !PT ;  /* 0x0000003f09097c10 */ /* 0x004fc40008ffe4ff */
        /* <DEDUP_REMOVED lines=13> */
[----:B------:R-:W-:-:S05]  /*57e00*/  IADD3.X R51, PT, PT, R51, UR63, RZ, P5, !PT ;  /* 0x0000003f33337c10 */ /* 0x000fca000affe4ff */
[----:B------:R0:W-:Y:S04]  /*57e10*/  STL [R1+0x13f0], R51 ;  /* 0x0013f03301007387 */ /* 0x0001e80000100800 */
[----:B------:R-:W-:Y:S04]  /*57e20*/  STL [R1+0x13f8], R3 ;  /* 0x0013f80301007387 */ /* 0x000fe80000100800 */
[----:B0-----:R-:W2:Y:S04]  /*57e30*/  LDL.LU R51, [R1+0x13bc] ;  /* 0x0013bc0001337983 */ /* 0x001ea80000300800 */
[----:B------:R-:W-:Y:S04]  /*57e40*/  STL [R1+0x13cc], R61 ;  /* 0x0013cc3d01007387 */ /* 0x000fe80000100800 */
[----:B------:R-:W2:Y:S04]  /*57e50*/  LDL.LU R57, [R1+0x13e0] ;  /* 0x0013e00001397983 */ /* 0x000ea80000300800 */
[----:B------:R-:W2:Y:S01]  /*57e60*/  LDL.LU R58, [R1+0x13b4] ;  /* 0x0013b400013a7983 */ /* 0x000ea20000300800 */
[----:B---3--:R-:W-:-:S03]  /*57e70*/  IADD3 R50, P5, PT, R50, UR40, RZ ;  /* 0x0000002832327c10 */ /* 0x008fc6000ffbe0ff */
        /* <DEDUP_REMOVED lines=29> */
[----:B--2---:R-:W-:-:S05]  /*58050*/  IADD3 R51, P6, PT, R51, UR40, RZ ;  /* 0x0000002833337c10 */ /* 0x004fca000ffde0ff */
[----:B------:R0:W-:Y:S01]  /*58060*/  STL [R1+0x13bc], R51 ;  /* 0x0013bc3301007387 */ /* 0x0001e20000100800 */
[----:B------:R-:W-:Y:S02]  /*58070*/  IADD3.X R57, PT, PT, R57, UR63, RZ, P1, !PT ;  /* 0x0000003f39397c10 */ /* 0x000fe40008ffe4ff */
[----:B------:R-:W-:Y:S01]  /*58080*/  IADD3 R58, P1, PT, R58, UR40, RZ ;  /* 0x000000283a3a7c10 */ /* 0x000fe2000ff3e0ff */
[----:B0-----:R-:W2:Y:S01]  /*58090*/  LDL.LU R51, [R1+0x1370] ;  /* 0x0013700001337983 */ /* 0x001ea20000300800 */
[----:B---3--:R-:W-:-:S03]  /*580a0*/  IADD3.X R59, PT, PT, R59, UR63, RZ, P2, !PT ;  /* 0x0000003f3b3b7c10 */ /* 0x008fc600097fe4ff */
        /* <DEDUP_REMOVED lines=28> */
[----:B0-----:R-:W3:Y:S01]  /*58270*/  LDL.LU R50, [R1+0x1344] ;  /* 0x0013440001327983 */ /* 0x001ee20000300800 */
[----:B------:R-:W-:-:S02]  /*58280*/  IADD3.X R10, PT, PT, R10, UR63, RZ, P3, !PT ;  /* 0x0000003f0a0a7c10 */ /* 0x000fc40009ffe4ff */
[----:B------:R-:W-:Y:S02]  /*58290*/  IADD3 R11, P3, PT, R11, UR40, RZ ;  /* 0x000000280b0b7c10 */ /* 0x000fe4000ff7e0ff */
[----:B------:R-:W-:Y:S01]  /*582a0*/  IADD3.X R8, PT, PT, R8, UR63, RZ, P4, !PT ;  /* 0x0000003f08087c10 */ /* 0x000fe2000a7fe4ff */
[----:B------:R-:W-:Y:S04]  /*582b0*/  STL [R1+0x13a8], R13 ;  /* 0x0013a80d01007387 */ /* 0x000fe80000100800 */
[----:B------:R-:W-:Y:S01]  /*582c0*/  STL [R1+0x13a0], R10 ;  /* 0x0013a00a01007387 */ /* 0x000fe20000100800 */
[----:B----4-:R-:W-:-:S03]  /*582d0*/  IADD3 R9, P4, PT, R9, UR40, RZ ;  /* 0x0000002809097c10 */ /* 0x010fc6000ff9e0ff */
        /* <DEDUP_REMOVED lines=18> */
[----:B0-----:R-:W4:Y:S04]  /*58400*/  LDL.LU R60, [R1+0x1368] ;  /* 0x00136800013c7983 */ /* 0x001f280000300800 */
[----:B------:R-:W-:Y:S04]  /*58410*/  STL [R1+0x1378], R61 ;  /* 0x0013783d01007387 */ /* 0x000fe80000100800 */
        /* <DEDUP_REMOVED lines=21> */
[----:B---3--:R-:W-:-:S05]  /*58570*/  IADD3 R50, P3, PT, R50, UR40, RZ ;  /* 0x0000002832327c10 */ /* 0x008fca000ff7e0ff */
        /* <DEDUP_REMOVED lines=10> */
[----:B----4-:R-:W-:-:S05]  /*58620*/  IADD3.X R60, PT, PT, R60, UR63, RZ, P4, !PT ;  /* 0x0000003f3c3c7c10 */ /* 0x010fca000a7fe4ff */
[----:B------:R0:W-:Y:S04]  /*58630*/  STL [R1+0x1368], R60 ;  /* 0x0013683c01007387 */ /* 0x0001e80000100800 */
[----:B0-----:R-:W4:Y:S01]  /*58640*/  LDL.LU R60, [R1+0x12cc] ;  /* 0x0012cc00013c7983 */ /* 0x001f220000300800 */
[----:B------:R-:W-:Y:S02]  /*58650*/  IADD3 R57, P4, PT, R57, UR40, RZ ;  /* 0x0000002839397c10 */ /* 0x000fe4000ff9e0ff */
[----:B------:R-:W-:Y:S02]  /*58660*/  IADD3.X R58, PT, PT, R58, UR63, RZ, P5, !PT ;  /* 0x0000003f3a3a7c10 */ /* 0x000fe4000affe4ff */
[----:B------:R-:W-:Y:S01]  /*58670*/  IADD3 R59, P5, PT, R59, UR40, RZ ;  /* 0x000000283b3b7c10 */ /* 0x000fe2000ffbe0ff */
        /* <DEDUP_REMOVED lines=24> */
[----:B------:R-:W-:Y:S02]  /*58800*/  IADD3.X R51, PT, PT, R51, UR63, RZ, P6, !PT ;  /* 0x0000003f33337c10 */ /* 0x000fe4000b7fe4ff */
[----:B------:R-:W-:-:S03]  /*58810*/  IADD3 R13, P5, PT, R13, UR40, RZ ;  /* 0x000000280d0d7c10 */ /* 0x000fc6000ffbe0ff */
[----:B------:R0:W-:Y:S01]  /*58820*/  STL [R1+0x1328], R51 ;  /* 0x0013283301007387 */ /* 0x0001e20000100800 */
[----:B------:R-:W-:-:S03]  /*58830*/  IADD3 R10, P6, PT, R10, UR40, RZ ;  /* 0x000000280a0a7c10 */ /* 0x000fc6000ffde0ff */
[----:B------:R-:W-:Y:S01]  /*58840*/  STL [R1+0x1330], R12 ;  /* 0x0013300c01007387 */ /* 0x000fe20000100800 */
[----:B------:R-:W-:Y:S02]  /*58850*/  IADD3.X R11, PT, PT, R11, UR63, RZ, P1, !PT ;  /* 0x0000003f0b0b7c10 */ /* 0x000fe40008ffe4ff */
[----:B------:R-:W-:Y:S01]  /*58860*/  IADD3 R8, P1, PT, R8, UR40, RZ ;  /* 0x0000002808087c10 */ /* 0x000fe2000ff3e0ff */
[----:B0-----:R-:W2:Y:S04]  /*58870*/  LDL.LU R51, [R1+0x12f0] ;  /* 0x0012f00001337983 */ /* 0x001ea80000300800 */
[----:B------:R-:W-:Y:S01]  /*58880*/  STL [R1+0x1304], R13 ;  /* 0x0013040d01007387 */ /* 0x000fe20000100800 */
        /* <DEDUP_REMOVED lines=13> */
[----:B------:R-:W-:Y:S04]  /*58960*/  STL [R1+0x12e4], R4 ;  /* 0x0012e40401007387 */ /* 0x000fe80000100800 */
[----:B------:R-:W-:Y:S01]  /*58970*/  STL [R1+0x1308], R5 ;  /* 0x0013080501007387 */ /* 0x000fe20000100800 */
[----:B------:R-:W-:-:S03]  /*58980*/  IADD3.X R50, PT, PT, R50, UR63, RZ, P6, !PT ;  /* 0x0000003f32327c10 */ /* 0x000fc6000b7fe4ff */
[----:B------:R-:W-:Y:S04]  /*58990*/  STL [R1+0x12dc], R2 ;  /* 0x0012dc0201007387 */ /* 0x000fe80000100800 */
[----:B------:R0:W-:Y:S04]  /*589a0*/  STL [R1+0x12f8], R50 ;  /* 0x0012f83201007387 */ /* 0x0001e80000100800 */
[----:B------:R-:W-:Y:S04]  /*589b0*/  STL [R1+0x1300], R3 ;  /* 0x0013000301007387 */ /* 0x000fe80000100800 */
[----:B0-----:R-:W3:Y:S01]  /*589c0*/  LDL.LU R50, [R1+0x12c4] ;  /* 0x0012c40001327983 */ /* 0x001ee20000300800 */
[----:B------:R-:W-:-:S05]  /*589d0*/  IADD3 R61, P5, PT, R61, UR40, RZ ;  /* 0x000000283d3d7c10 */ /* 0x000fca000ffbe0ff */
[----:B------:R-:W-:Y:S04]  /*589e0*/  STL [R1+0x12d4], R61 ;  /* 0x0012d43d01007387 */ /* 0x000fe80000100800 */
        /* <DEDUP_REMOVED lines=35> */
[----:B------:R-:W-:Y:S02]  /*58c20*/  IADD3.X R57, PT, PT, R57, UR63, RZ, P2, !PT ;  /* 0x0000003f39397c10 */ /* 0x000fe400097fe4ff */
        /* <DEDUP_REMOVED lines=798> */
[----:B------:R1:W-:Y:S04]  /*5be10*/  STL [R1+0xe7c], R3 ;  /* 0x000e7c0301007387 */ /* 0x0003e80000100800 */
[----:B0-----:R-:W3:Y:S04]  /*5be20*/  LDL.LU R50, [R1+0xe90] ;  /* 0x000e900001327983 */ /* 0x001ee80000300800 */
[----:B------:R0:W-:Y:S04]  /*5be30*/  STL [R1+0xea0], R61 ;  /* 0x000ea03d01007387 */ /* 0x0001e80000100800 */
[----:B------:R-:W3:Y:S04]  /*5be40*/  LDL.LU R57, [R1+0xe64] ;  /* 0x000e640001397983 */ /* 0x000ee80000300800 */
[----:B------:R-:W3:Y:S04]  /*5be50*/  LDL.LU R58, [R1+0xe88] ;  /* 0x000e8800013a7983 */ /* 0x000ee80000300800 */
[----:B------:R-:W3:Y:S01]  /*5be60*/  LDL.LU R59, [R1+0xe5c] ;  /* 0x000e5c00013b7983 */ /* 0x000ee20000300800 */
[----:B----4-:R-:W-:-:S05]  /*5be70*/  IADD3.X R60, PT, PT, R60, UR63, RZ, P2, !PT ;  /* 0x0000003f3c3c7c10 */ /* 0x010fca00097fe4ff */
        /* <DEDUP_REMOVED lines=17> */
[----:B--2---:R-:W-:-:S05]  /*5bf90*/  IADD3 R51, P2, PT, R51, UR40, RZ ;  /* 0x0000002833337c10 */ /* 0x004fca000ff5e0ff */
[----:B------:R2:W-:Y:S04]  /*5bfa0*/  STL [R1+0xe6c], R51 ;  /* 0x000e6c3301007387 */ /* 0x0005e80000100800 */
[----:B------:R-:W3:Y:S04]  /*5bfb0*/  LDL.LU R9, [R1+0xe40] ;  /* 0x000e400001097983 */ /* 0x000ee80000300800 */
[----:B------:R-:W3:Y:S04]  /*5bfc0*/  LDL.LU R7, [R1+0xe14] ;  /* 0x000e140001077983 */ /* 0x000ee80000300800 */
[----:B------:R-:W3:Y:S04]  /*5bfd0*/  LDL.LU R4, [R1+0xe38] ;  /* 0x000e380001047983 */ /* 0x000ee80000300800 */
[----:B------:R-:W3:Y:S04]  /*5bfe0*/  LDL.LU R5, [R1+0x25ec] ;  /* 0x0025ec0001057983 */ /* 0x000ee80000300800 */
[----:B------:R-:W3:Y:S04]  /*5bff0*/  LDL.LU R2, [R1+0xe30] ;  /* 0x000e300001027983 */ /* 0x000ee80000300800 */
[----:B-1----:R-:W3:Y:S04]  /*5c000*/  LDL.LU R3, [R1+0x25f8] ;  /* 0x0025f80001037983 */ /* 0x002ee80000300800 */
[----:B0-----:R-:W3:Y:S04]  /*5c010*/  LDL.LU R61, [R1+0xe28] ;  /* 0x000e2800013d7983 */ /* 0x001ee80000300800 */
[----:B----4-:R-:W4:Y:S04]  /*5c020*/  LDL.LU R60, [R1+0x25f4] ;  /* 0x0025f400013c7983 */ /* 0x010f280000300800 */
[----:B--2---:R-:W2:Y:S01]  /*5c030*/  LDL.LU R51, [R1+0xe20] ;  /* 0x000e200001337983 */ /* 0x004ea20000300800 */
        /* <DEDUP_REMOVED lines=28> */
[----:B------:R-:W-:Y:S01]  /*5c200*/  STL [R1+0xe34], R15 ;  /* 0x000e340f01007387 */ /* 0x000fe20000100800 */
[----:B------:R-:W-:-:S05]  /*5c210*/  IADD3.X R6, PT, PT, R6, UR63, RZ, P5, !PT ;  /* 0x0000003f06067c10 */ /* 0x000fca000affe4ff */
[----:B------:R0:W-:Y:S02]  /*5c220*/  STL [R1+0xe50], R6 ;  /* 0x000e500601007387 */ /* 0x0001e40000100800 */
[----:B0-----:R-:W0:Y:S01]  /*5c230*/  LDC R6, c[0x0][0x3ac] ;  /* 0x0000eb00ff067b82 */ /* 0x001e220000000800 */
[----:B------:R-:W-:Y:S02]  /*5c240*/  IADD3.X R12, PT, PT, R12, UR63, RZ, P4, !PT ;  /* 0x0000003f0c0c7c10 */ /* 0x000fe4000a7fe4ff */
[----:B------:R-:W-:Y:S02]  /*5c250*/  IADD3 R13, P4, PT, R13, UR40, RZ ;  /* 0x000000280d0d7c10 */ /* 0x000fe4000ff9e0ff */
[----:B------:R-:W-:Y:S02]  /*5c260*/  IADD3 R10, P5, PT, R10, UR40, RZ ;  /* 0x000000280a0a7c10 */ /* 0x000fe4000ffbe0ff */
[----:B------:R-:W-:Y:S01]  /*5c270*/  IADD3.X R11, PT, PT, R11, UR63, RZ, P6, !PT ;  /* 0x0000003f0b0b7c10 */ /* 0x000fe2000b7fe4ff */
[----:B------:R-:W-:Y:S01]  /*5c280*/  STL [R1+0xe58], R12 ;  /* 0x000e580c01007387 */ /* 0x000fe20000100800 */
[----:B------:R-:W-:-:S03]  /*5c290*/  IADD3 R8, P6, PT, R8, UR40, RZ ;  /* 0x0000002808087c10 */ /* 0x000fc6000ffde0ff */
[----:B------:R-:W-:Y:S04]  /*5c2a0*/  STL [R1+0xe2c], R13 ;  /* 0x000e2c0d01007387 */ /* 0x000fe80000100800 */
[----:B------:R-:W-:Y:S01]  /*5c2b0*/  STL [R1+0xe24], R10 ;  /* 0x000e240a01007387 */ /* 0x000fe20000100800 */
[----:B0-----:R-:W-:-:S03]  /*5c2c0*/  IMAD.SHL.U32 R6, R6, 0x80, RZ ;  /* 0x0000008006067824 */ /* 0x001fc600078e00ff */
[----:B------:R-:W-:Y:S04]  /*5c2d0*/  STL [R1+0xe48], R11 ;  /* 0x000e480b01007387 */ /* 0x000fe80000100800 */
[----:B------:R-:W-:Y:S01]  /*5c2e0*/  STL [R1+0xe1c], R8 ;  /* 0x000e1c0801007387 */ /* 0x000fe20000100800 */
[----:B------:R-:W-:Y:S02]  /*5c2f0*/  IADD3.X R9, PT, PT, R9, UR63, RZ, P1, !PT ;  /* 0x0000003f09097c10 */ /* 0x000fe40008ffe4ff */
[----:B------:R-:W-:-:S03]  /*5c300*/  IADD3 R7, P1, PT, R7, UR40, RZ ;  /* 0x0000002807077c10 */ /* 0x000fc6000ff3e0ff */
[----:B------:R-:W-:Y:S01]  /*5c310*/  STL [R1+0xe40], R9 ;  /* 0x000e400901007387 */ /* 0x000fe20000100800 */
[----:B------:R-:W-:-:S03]  /*5c320*/  IADD3.X R4, PT, PT, R4, UR63, RZ, P2, !PT ;  /* 0x0000003f04047c10 */ /* 0x000fc600097fe4ff */
[----:B------:R-:W-:Y:S01]  /*5c330*/  STL [R1+0xe14], R7 ;  /* 0x000e140701007387 */ /* 0x000fe20000100800 */
[----:B------:R-:W-:-:S03]  /*5c340*/  IADD3 R5, P2, PT, R6, R5, RZ ;  /* 0x0000000506057210 */ /* 0x000fc60007f5e0ff */
[----:B------:R-:W-:Y:S01]  /*5c350*/  STL [R1+0xe38], R4 ;  /* 0x000e380401007387 */ /* 0x000fe20000100800 */
[----:B------:R-:W-:-:S03]  /*5c360*/  IADD3.X R2, PT, PT, R2, UR63, RZ, P3, !PT ;  /* 0x0000003f02027c10 */ /* 0x000fc60009ffe4ff */
[----:B------:R-:W-:Y:S01]  /*5c370*/  STL [R1+0x25ec], R5 ;  /* 0x0025ec0501007387 */ /* 0x000fe20000100800 */
[----:B------:R-:W-:-:S03]  /*5c380*/  IADD3 R3, P3, PT, R6, R3, RZ ;  /* 0x0000000306037210 */ /* 0x000fc60007f7e0ff */
[----:B------:R0:W-:Y:S01]  /*5c390*/  STL [R1+0xe30], R2 ;  /* 0x000e300201007387 */ /* 0x0001e20000100800 */
[----:B------:R-:W-:-:S03]  /*5c3a0*/  IADD3.X R61, PT, PT, R61, UR63, RZ, P4, !PT ;  /* 0x0000003f3d3d7c10 */ /* 0x000fc6000a7fe4ff */
[----:B------:R1:W-:Y:S01]  /*5c3b0*/  STL [R1+0x25f8], R3 ;  /* 0x0025f80301007387 */ /* 0x0003e20000100800 */
[----:B----4-:R-:W-:-:S03]  /*5c3c0*/  IADD3 R60, P4, PT, R6, R60, RZ ;  /* 0x0000003c063c7210 */ /* 0x010fc60007f9e0ff */
[----:B0-----:R-:W4:Y:S01]  /*5c3d0*/  LDL.LU R2, [R1+0xe18] ;  /* 0x000e180001027983 */ /* 0x001f220000300800 */
[----:B--2---:R-:W-:-:S03]  /*5c3e0*/  IADD3.X R51, PT, PT, R51, UR63, RZ, P5, !PT ;  /* 0x0000003f33337c10 */ /* 0x004fc6000affe4ff */
[----:B------:R0:W-:Y:S04]  /*5c3f0*/  STL [R1+0xe28], R61 ;  /* 0x000e283d01007387 */ /* 0x0001e80000100800 */
[----:B------:R2:W-:Y:S04]  /*5c400*/  STL [R1+0x25f4], R60 ;  /* 0x0025f43c01007387 */ /* 0x0005e80000100800 */
[----:B------:R-:W4:Y:S04]  /*5c410*/  LDL.LU R41, [R1+0x1618] ;  /* 0x0016180001297983 */ /* 0x000f280000300800 */
[----:B------:R0:W-:Y:S04]  /*5c420*/  STL [R1+0xe20], R51 ;  /* 0x000e203301007387 */ /* 0x0001e80000100800 */
[----:B------:R-:W4:Y:S04]  /*5c430*/  LDL.LU R56, [R1+0xe10] ;  /* 0x000e100001387983 */ /* 0x000f280000300800 */
[----:B------:R-:W4:Y:S01]  /*5c440*/  LDL.LU R57, [R1+0x1620] ;  /* 0x0016200001397983 */ /* 0x000f220000300800 */
[----:B---3--:R-:W-:-:S05]  /*5c450*/  IADD3 R50, P5, PT, R6, R50, RZ ;  /* 0x0000003206327210 */ /* 0x008fca0007fbe0ff */
        /* <DEDUP_REMOVED lines=22> */
[----:B-1----:R-:W4:Y:S04]  /*5c5c0*/  LDL.LU R3, [R1+0x20bc] ;  /* 0x0020bc0001037983 */ /* 0x002f280000300800 */
[----:B0-----:R-:W4:Y:S04]  /*5c5d0*/  LDL.LU R61, [R1+0x161c] ;  /* 0x00161c00013d7983 */ /* 0x001f280000300800 */
[----:B--2---:R-:W2:Y:S04]  /*5c5e0*/  LDL.LU R60, [R1+0x20b4] ;  /* 0x0020b400013c7983 */ /* 0x004ea80000300800 */
[----:B------:R-:W2:Y:S04]  /*5c5f0*/  LDL.LU R51, [R1+0x1624] ;  /* 0x0016240001337983 */ /* 0x000ea80000300800 */
[----:B---3--:R-:W3:Y:S01]  /*5c600*/  LDL.LU R50, [R1+0x20ac] ;  /* 0x0020ac0001327983 */ /* 0x008ee20000300800 */
[----:B----4-:R-:W-:-:S05]  /*5c610*/  IADD3.X R2, PT, PT, R2, UR63, RZ, P6, !PT ;  /* 0x0000003f02027c10 */ /* 0x010fca000b7fe4ff */
[----:B------:R0:W-:Y:S01]  /*5c620*/  STL [R1+0xe18], R2 ;  /* 0x000e180201007387 */ /* 0x0001e20000100800 */
[----:B------:R-:W-:Y:S02]  /*5c630*/  IADD3 R41, P6, PT, R6, R41, RZ ;  /* 0x0000002906297210 */ /* 0x000fe40007fde0ff */
[----:B0-----:R-:W-:Y:S02]  /*5c640*/  SHF.R.S32.HI R2, RZ, 0x1f, R6 ;  /* 0x0000001fff027819 */ /* 0x001fe40000011406 */
[----:B------:R-:W-:Y:S01]  /*5c650*/  IADD3.X R56, PT, PT, R56, UR63, RZ, P1, !PT ;  /* 0x0000003f38387c10 */ /* 0x000fe20008ffe4ff */
[----:B------:R0:W-:Y:S01]  /*5c660*/  STL [R1+0x1618], R41 ;  /* 0x0016182901007387 */ /* 0x0001e20000100800 */
[----:B------:R-:W-:-:S03]  /*5c670*/  IADD3 R57, P1, PT, R6, R57, RZ ;  /* 0x0000003906397210 */ /* 0x000fc60007f3e0ff */
[----:B------:R1:W-:Y:S04]  /*5c680*/  STL [R1+0xe10], R56 ;  /* 0x000e103801007387 */ /* 0x0003e80000100800 */
[----:B------:R4:W-:Y:S01]  /*5c690*/  STL [R1+0x1620], R57 ;  /* 0x0016203901007387 */ /* 0x0009e20000100800 */
[----:B------:R-:W-:Y:S01]  /*5c6a0*/  IMAD.X R58, R2, 0x1, R58, P2 ;  /* 0x00000001023a7824 */ /* 0x000fe200010e063a */
[----:B------:R-:W-:-:S04]  /*5c6b0*/  IADD3 R59, P2, PT, R6, R59, RZ ;  /* 0x0000003b063b7210 */ /* 0x000fc80007f5e0ff */
[----:B------:R0:W-:Y:S01]  /*5c6c0*/  STL [R1+0x25c8], R58 ;  /* 0x0025c83a01007387 */ /* 0x0001e20000100800 */
[----:B------:R-:W-:-:S03]  /*5c6d0*/  IMAD.X R22, R2, 0x1, R22, P3 ;  /* 0x0000000102167824 */ /* 0x000fc600018e0616 */
[----:B------:R0:W-:Y:S01]  /*5c6e0*/  STL [R1+0x1628], R59 ;  /* 0x0016283b01007387 */ /* 0x0001e20000100800 */
[----:B------:R-:W-:-:S03]  /*5c6f0*/  IADD3 R23, P3, PT, R6, R23, RZ ;  /* 0x0000001706177210 */ /* 0x000fc60007f7e0ff */
        /* <DEDUP_REMOVED lines=39> */
[----:B--2---:R-:W-:-:S03]  /*5c970*/  IADD3 R60, P1, PT, R6, R60, RZ ;  /* 0x0000003c063c7210 */ /* 0x004fc60007f3e0ff */
[----:B------:R2:W-:Y:S01]  /*5c980*/  STL [R1+0x161c], R61 ;  /* 0x00161c3d01007387 */ /* 0x0005e20000100800 */
[----:B------:R-:W-:-:S03]  /*5c990*/  IMAD.X R51, R2, 0x1, R51, P2 ;  /* 0x0000000102337824 */ /* 0x000fc600010e0633 */
[----:B------:R-:W2:Y:S01]  /*5c9a0*/  LDL.LU R55, [R1+0x162c] ;  /* 0x00162c0001377983 */ /* 0x000ea20000300800 */
[----:B---3--:R-:W-:-:S03]  /*5c9b0*/  IADD3 R50, P2, PT, R6, R50, RZ ;  /* 0x0000003206327210 */ /* 0x008fc60007f5e0ff */
[----:B------:R3:W-:Y:S04]  /*5c9c0*/  STL [R1+0x20b4], R60 ;  /* 0x0020b43c01007387 */ /* 0x0007e80000100800 */
[----:B------:R-:W2:Y:S04]  /*5c9d0*/  LDL.LU R40, [R1+0x20a4] ;  /* 0x0020a40001287983 */ /* 0x000ea80000300800 */
[----:B------:R1:W-:Y:S04]  /*5c9e0*/  STL [R1+0x1624], R51 ;  /* 0x0016243301007387 */ /* 0x0003e80000100800 */
[----:B0-----:R-:W2:Y:S04]  /*5c9f0*/  LDL.LU R41, [R1+0x20c8] ;  /* 0x0020c80001297983 */ /* 0x001ea80000300800 */
[----:B------:R0:W-:Y:S04]  /*5ca00*/  STL [R1+0x20ac], R50 ;  /* 0x0020ac3201007387 */ /* 0x0001e80000100800 */
[----:B-1----:R-:W2:Y:S04]  /*5ca10*/  LDL.LU R56, [R1+0x209c] ;  /* 0x00209c0001387983 */ /* 0x002ea80000300800 */
[----:B----4-:R-:W4:Y:S04]  /*5ca20*/  LDL.LU R57, [R1+0x20c0] ;  /* 0x0020c00001397983 */ /* 0x010f280000300800 */
        /* <DEDUP_REMOVED lines=22> */
[----:B--2---:R-:W2:Y:S04]  /*5cb90*/  LDL.LU R61, [R1+0x203c] ;  /* 0x00203c00013d7983 */ /* 0x004ea80000300800 */
[----:B---3--:R-:W3:Y:S04]  /*5cba0*/  LDL.LU R60, [R1+0x2060] ;  /* 0x00206000013c7983 */ /* 0x008ee80000300800 */
[----:B------:R-:W3:Y:S04]  /*5cbb0*/  LDL.LU R51, [R1+0x2034] ;  /* 0x0020340001337983 */ /* 0x000ee80000300800 */
[----:B0-----:R-:W3:Y:S01]  /*5cbc0*/  LDL.LU R50, [R1+0x2058] ;  /* 0x0020580001327983 */ /* 0x001ee20000300800 */
[----:B------:R-:W-:Y:S01]  /*5cbd0*/  IMAD.X R55, R2, 0x1, R55, P3 ;  /* 0x0000000102377824 */ /* 0x000fe200018e0637 */
[----:B------:R-:W-:-:S04]  /*5cbe0*/  IADD3 R40, P3, PT, R6, R40, RZ ;  /* 0x0000002806287210 */ /* 0x000fc80007f7e0ff */
[----:B------:R0:W-:Y:S01]  /*5cbf0*/  STL [R1+0x162c], R55 ;  /* 0x00162c3701007387 */ /* 0x0001e20000100800 */
[----:B------:R-:W-:-:S03]  /*5cc00*/  IMAD.X R41, R2, 0x1, R41, P4 ;  /* 0x0000000102297824 */ /* 0x000fc600020e0629 */
[----:B------:R1:W-:Y:S01]  /*5cc10*/  STL [R1+0x20a4], R40 ;  /* 0x0020a42801007387 */ /* 0x0003e20000100800 */
[----:B------:R-:W-:-:S03]  /*5cc20*/  IADD3 R56, P4, PT, R6, R56, RZ ;  /* 0x0000003806387210 */ /* 0x000fc60007f9e0ff */
[----:B------:R0:W-:Y:S01]  /*5cc30*/  STL [R1+0x20c8], R41 ;  /* 0x0020c82901007387 */ /* 0x0001e20000100800 */
[----:B----4-:R-:W-:-:S03]  /*5cc40*/  IMAD.X R57, R2, 0x1, R57, P5 ;  /* 0x0000000102397824 */ /* 0x010fc600028e0639 */
        /* <DEDUP_REMOVED lines=47> */
[----:B---3--:R-:W-:-:S03]  /*5cf40*/  IMAD.X R60, R2, 0x1, R60, P5 ;  /* 0x00000001023c7824 */ /* 0x008fc600028e063c */
[----:B------:R3:W-:Y:S01]  /*5cf50*/  STL [R1+0x203c], R61 ;  /* 0x00203c3d01007387 */ /* 0x0007e20000100800 */
[----:B------:R-:W-:-:S03]  /*5cf60*/  IADD3 R51, P5, PT, R6, R51, RZ ;  /* 0x0000003306337210 */ /* 0x000fc60007fbe0ff */
[----:B0-----:R-:W3:Y:S01]  /*5cf70*/  LDL.LU R55, [R1+0x202c] ;  /* 0x00202c0001377983 */ /* 0x001ee20000300800 */
[----:B------:R-:W-:-:S03]  /*5cf80*/  IMAD.X R50, R2, 0x1, R50, P6 ;  /* 0x0000000102327824 */ /* 0x000fc600030e0632 */
[----:B------:R0:W-:Y:S04]  /*5cf90*/  STL [R1+0x2060], R60 ;  /* 0x0020603c01007387 */ /* 0x0001e80000100800 */
[----:B-1----:R-:W3:Y:S04]  /*5cfa0*/  LDL.LU R40, [R1+0x2050] ;  /* 0x0020500001287983 */ /* 0x002ee80000300800 */
[----:B------:R1:W-:Y:S04]  /*5cfb0*/  STL [R1+0x2034], R51 ;  /* 0x0020343301007387 */ /* 0x0003e80000100800 */
[----:B------:R-:W3:Y:S04]  /*5cfc0*/  LDL.LU R41, [R1+0x2024] ;  /* 0x0020240001297983 */ /* 0x000ee80000300800 */
[----:B------:R0:W-:Y:S04]  /*5cfd0*/  STL [R1+0x2058], R50 ;  /* 0x0020583201007387 */ /* 0x0001e80000100800 */
        /* <DEDUP_REMOVED lines=25> */
[----:B0-----:R-:W3:Y:S04]  /*5d170*/  LDL.LU R60, [R1+0x1fbc] ;  /* 0x001fbc00013c7983 */ /* 0x001ee80000300800 */
[----:B-1----:R-:W3:Y:S04]  /*5d180*/  LDL.LU R51, [R1+0x1fe0] ;  /* 0x001fe00001337983 */ /* 0x002ee80000300800 */
[----:B------:R-:W3:Y:S01]  /*5d190*/  LDL.LU R50, [R1+0x1fb4] ;  /* 0x001fb40001327983 */ /* 0x000ee20000300800 */
[----:B------:R-:W-:Y:S01]  /*5d1a0*/  IADD3 R55, P6, PT, R6, R55, RZ ;  /* 0x0000003706377210 */ /* 0x000fe20007fde0ff */
[----:B------:R-:W-:-:S04]  /*5d1b0*/  IMAD.X R40, R2, 0x1, R40, P1 ;  /* 0x0000000102287824 */ /* 0x000fc800008e0628 */
        /* <DEDUP_REMOVED lines=54> */
[----:B------:R1:W-:Y:S01]  /*5d520*/  STL [R1+0x1fe8], R61 ;  /* 0x001fe83d01007387 */ /* 0x0003e20000100800 */
[----:B------:R-:W-:-:S03]  /*5d530*/  IMAD.X R51, R2, 0x1, R51, P3 ;  /* 0x0000000102337824 */ /* 0x000fc600018e0633 */
[----:B0-----:R-:W3:Y:S01]  /*5d540*/  LDL.LU R55, [R1+0x1fd8] ;  /* 0x001fd80001377983 */ /* 0x001ee20000300800 */
[----:B------:R-:W-:-:S03]  /*5d550*/  IADD3 R50, P3, PT, R6, R50, RZ ;  /* 0x0000003206327210 */ /* 0x000fc60007f7e0ff */
[----:B------:R0:W-:Y:S04]  /*5d560*/  STL [R1+0x1fbc], R60 ;  /* 0x001fbc3c01007387 */ /* 0x0001e80000100800 */
[----:B-1----:R-:W3:Y:S04]  /*5d570*/  LDL.LU R40, [R1+0x1fac] ;  /* 0x001fac0001287983 */ /* 0x002ee80000300800 */
[----:B------:R1:W-:Y:S04]  /*5d580*/  STL [R1+0x1fe0], R51 ;  /* 0x001fe03301007387 */ /* 0x0003e80000100800 */
[----:B----4-:R-:W4:Y:S04]  /*5d590*/  LDL.LU R41, [R1+0x1fd0] ;  /* 0x001fd00001297983 */ /* 0x010f280000300800 */
        /* <DEDUP_REMOVED lines=26> */
[----:B0-----:R-:W3:Y:S04]  /*5d740*/  LDL.LU R60, [R1+0x1f68] ;  /* 0x001f6800013c7983 */ /* 0x001ee80000300800 */
[----:B-1----:R-:W3:Y:S04]  /*5d750*/  LDL.LU R51, [R1+0x1f3c] ;  /* 0x001f3c0001337983 */ /* 0x002ee80000300800 */
[----:B------:R-:W3:Y:S01]  /*5d760*/  LDL.LU R50, [R1+0x1f60] ;  /* 0x001f600001327983 */ /* 0x000ee20000300800 */
[----:B------:R-:W-:Y:S01]  /*5d770*/  IMAD.X R55, R2, 0x1, R55, P4 ;  /* 0x0000000102377824 */ /* 0x000fe200020e0637 */
[----:B------:R-:W-:-:S04]  /*5d780*/  IADD3 R40, P4, PT, R6, R40, RZ ;  /* 0x0000002806287210 */ /* 0x000fc80007f9e0ff */
        /* <DEDUP_REMOVED lines=54> */
[----:B------:R1:W-:Y:S01]  /*5daf0*/  STL [R1+0x1f44], R61 ;  /* 0x001f443d01007387 */ /* 0x0003e20000100800 */
[----:B------:R-:W-:-:S03]  /*5db00*/  IADD3 R51, P6, PT, R6, R51, RZ ;  /* 0x0000003306337210 */ /* 0x000fc60007fde0ff */
[----:B0-----:R-:W3:Y:S01]  /*5db10*/  LDL.LU R55, [R1+0x1f34] ;  /* 0x001f340001377983 */ /* 0x001ee20000300800 */
[----:B------:R-:W-:-:S03]  /*5db20*/  IMAD.X R50, R2, 0x1, R50, P1 ;  /* 0x0000000102327824 */ /* 0x000fc600008e0632 */
        /* <DEDUP_REMOVED lines=29> */
[----:B------:R-:W3:Y:S04]  /*5dd00*/  LDL.LU R61, [R1+0x1ef0] ;  /* 0x001ef000013d7983 */ /* 0x000ee80000300800 */
[----:B0-----:R-:W3:Y:S04]  /*5dd10*/  LDL.LU R60, [R1+0x1ec4] ;  /* 0x001ec400013c7983 */ /* 0x001ee80000300800 */
[----:B-1----:R-:W3:Y:S04]  /*5dd20*/  LDL.LU R51, [R1+0x1ee8] ;  /* 0x001ee80001337983 */ /* 0x002ee80000300800 */
[----:B------:R-:W3:Y:S01]  /*5dd30*/  LDL.LU R50, [R1+0x1ebc] ;  /* 0x001ebc0001327983 */ /* 0x000ee20000300800 */
[----:B------:R-:W-:Y:S01]  /*5dd40*/  IADD3 R55, P1, PT, R6, R55, RZ ;  /* 0x0000003706377210 */ /* 0x000fe20007f3e0ff */
[----:B------:R-:W-:-:S04]  /*5dd50*/  IMAD.X R40, R2, 0x1, R40, P2 ;  /* 0x0000000102287824 */ /* 0x000fc800010e0628 */
[----:B------:R0:W-:Y:S01]  /*5dd60*/  STL [R1+0x1f34], R55 ;  /* 0x001f343701007387 */ /* 0x0001e20000100800 */
[----:B----4-:R-:W-:-:S03]  /*5dd70*/  IADD3 R41, P2, PT, R6, R41, RZ ;  /* 0x0000002906297210 */ /* 0x010fc60007f5e0ff */
        /* <DEDUP_REMOVED lines=2007> */
[----:B0-----:R-:W4:Y:S01]  /*65af0*/  LDL.LU R55, [R1+0x22b8] ;  /* 0x0022b80001377983 */ /* 0x001f220000300800 */
[----:B------:R-:W-:-:S03]  /*65b00*/  IMAD.X R50, R2, 0x1, R50, P6 ;  /* 0x0000000102327824 */ /* 0x000fc600030e0632 */
[----:B------:R0:W-:Y:S04]  /*65b10*/  STL [R1+0x2240], R60 ;  /* 0x0022403c01007387 */ /* 0x0001e80000100800 */
[----:B-1----:R-:W4:Y:S04]  /*65b20*/  LDL.LU R40, [R1+0x224c] ;  /* 0x00224c0001287983 */ /* 0x002f280000300800 */
[----:B------:R1:W-:Y:S04]  /*65b30*/  STL [R1+0x22a4], R51 ;  /* 0x0022a43301007387 */ /* 0x0003e80000100800 */
[----:B--2---:R-:W2:Y:S04]  /*65b40*/  LDL.LU R41, [R1+0x22b4] ;  /* 0x0022b40001297983 */ /* 0x004ea80000300800 */
[----:B------:R0:W-:Y:S04]  /*65b50*/  STL [R1+0x223c], R50 ;  /* 0x00223c3201007387 */ /* 0x0001e80000100800 */
[----:B---3--:R-:W3:Y:S04]  /*65b60*/  LDL.LU R56, [R1+0x2248] ;  /* 0x0022480001387983 */ /* 0x008ee80000300800 */
        /* <DEDUP_REMOVED lines=26> */
[----:B------:R-:W4:Y:S01]  /*65d10*/  LDL.LU R50, [R1+0x2324] ;  /* 0x0023240001327983 */ /* 0x000f220000300800 */
[----:B------:R-:W-:Y:S01]  /*65d20*/  IADD3 R55, P6, PT, R6, R55, RZ ;  /* 0x0000003706377210 */ /* 0x000fe20007fde0ff */
[----:B------:R-:W-:-:S04]  /*65d30*/  IMAD.X R40, R2, 0x1, R40, P1 ;  /* 0x0000000102287824 */ /* 0x000fc800008e0628 */
[----:B------:R0:W-:Y:S01]  /*65d40*/  STL [R1+0x22b8], R55 ;  /* 0x0022b83701007387 */ /* 0x0001e20000100800 */
[----:B--2---:R-:W-:-:S03]  /*65d50*/  IADD3 R41, P1, PT, R6, R41, RZ ;  /* 0x0000002906297210 */ /* 0x004fc60007f3e0ff */
[----:B------:R1:W-:Y:S01]  /*65d60*/  STL [R1+0x224c], R40 ;  /* 0x00224c2801007387 */ /* 0x0003e20000100800 */
[----:B---3--:R-:W-:-:S03]  /*65d70*/  IMAD.X R56, R2, 0x1, R56, P2 ;  /* 0x0000000102387824 */ /* 0x008fc600010e0638 */
        /* <DEDUP_REMOVED lines=52> */
[----:B0-----:R-:W4:Y:S01]  /*660c0*/  LDL.LU R55, [R1+0x22bc] ;  /* 0x0022bc0001377983 */ /* 0x001f220000300800 */
[----:B------:R-:W-:-:S03]  /*660d0*/  IADD3 R50, P3, PT, R6, R50, RZ ;  /* 0x0000003206327210 */ /* 0x000fc60007f7e0ff */
        /* <DEDUP_REMOVED lines=33> */
[----:B------:R-:W-:Y:S01]  /*662f0*/  IMAD.X R55, R2, 0x1, R55, P4 ;  /* 0x0000000102377824 */ /* 0x000fe200020e0637 */
[----:B------:R-:W-:-:S04]  /*66300*/  IADD3 R40, P4, PT, R6, R40, RZ ;  /* 0x0000002806287210 */ /* 0x000fc80007f9e0ff */
[----:B------:R0:W-:Y:S01]  /*66310*/  STL [R1+0x22bc], R55 ;  /* 0x0022bc3701007387 */ /* 0x0001e20000100800 */
[----:B--2---:R-:W-:-:S03]  /*66320*/  IMAD.X R41, R2, 0x1, R41, P5 ;  /* 0x0000000102297824 */ /* 0x004fc600028e0629 */
[----:B------:R1:W-:Y:S01]  /*66330*/  STL [R1+0x2338], R40 ;  /* 0x0023382801007387 */ /* 0x0003e20000100800 */
[----:B---3--:R-:W-:-:S03]  /*66340*/  IADD3 R56, P5, PT, R6, R56, RZ ;  /* 0x0000003806387210 */ /* 0x008fc60007fbe0ff */
        /* <DEDUP_REMOVED lines=502> */
[----:B------:R-:W-:Y:S01]  /*682b0*/  IADD3 R9, P2, PT, R6, R9, RZ ;  /* 0x0000000906097210 */ /* 0x000fe20007f5e0ff */
[----:B------:R-:W-:Y:S02]  /*682c0*/  IMAD.X R7, R2, 0x1, R7, P3 ;  /* 0x0000000102077824 */ /* 0x000fe400018e0607 */
[----:B------:R0:W-:Y:S01]  /*682d0*/  STL [R1+0x257c], R8 ;  /* 0x00257c0801007387 */ /* 0x0001e20000100800 */
[----:B------:R-:W-:-:S03]  /*682e0*/  IADD3 R4, P3, PT, R6, R4, RZ ;  /* 0x0000000406047210 */ /* 0x000fc60007f7e0ff */
[----:B------:R0:W-:Y:S01]  /*682f0*/  STL [R1+0x25dc], R9 ;  /* 0x0025dc0901007387 */ /* 0x0001e20000100800 */
[----:B------:R-:W-:-:S03]  /*68300*/  IMAD.X R5, R2, 0x1, R5, P4 ;  /* 0x0000000102057824 */ /* 0x000fc600020e0605 */
[----:B------:R0:W-:Y:S01]  /*68310*/  STL [R1+0x258c], R7 ;  /* 0x00258c0701007387 */ /* 0x0001e20000100800 */
[----:B------:R-:W-:-:S03]  /*68320*/  IMAD.X R3, R2, 0x1, R3, P5 ;  /* 0x0000000102037824 */ /* 0x000fc600028e0603 */
[----:B------:R0:W-:Y:S01]  /*68330*/  STL [R1+0x25d8], R4 ;  /* 0x0025d80401007387 */ /* 0x0001e20000100800 */
[----:B------:R-:W-:-:S03]  /*68340*/  IMAD.X R61, R2, 0x1, R61, P6 ;  /* 0x00000001023d7824 */ /* 0x000fc600030e063d */
[----:B------:R0:W-:Y:S01]  /*68350*/  STL [R1+0x2588], R5 ;  /* 0x0025880501007387 */ /* 0x0001e20000100800 */
[----:B------:R-:W-:-:S03]  /*68360*/  IMAD.X R60, R2, 0x1, R60, P1 ;  /* 0x00000001023c7824 */ /* 0x000fc600008e063c */
[----:B------:R0:W-:Y:S01]  /*68370*/  STL [R1+0x25a0], R3 ;  /* 0x0025a00301007387 */ /* 0x0001e20000100800 */
[C---:B------:R-:W-:Y:S02]  /*68380*/  IMAD.X R51, R2.reuse, 0x1, R51, P2 ;  /* 0x0000000102337824 */ /* 0x040fe400010e0633 */
[----:B------:R-:W-:Y:S01]  /*68390*/  IMAD.X R50, R2, 0x1, R50, P3 ;  /* 0x0000000102327824 */ /* 0x000fe200018e0632 */
[----:B------:R0:W-:Y:S04]  /*683a0*/  STL [R1+0x259c], R61 ;  /* 0x00259c3d01007387 */ /* 0x0001e80000100800 */
[----:B------:R0:W-:Y:S04]  /*683b0*/  STL [R1+0x25bc], R50 ;  /* 0x0025bc3201007387 */ /* 0x0001e80000100800 */
[----:B------:R0:W-:Y:S04]  /*683c0*/  STL [R1+0x25ac], R60 ;  /* 0x0025ac3c01007387 */ /* 0x0001e80000100800 */
[----:B------:R0:W-:Y:S01]  /*683d0*/  STL [R1+0x25a8], R51 ;  /* 0x0025a83301007387 */ /* 0x0001e20000100800 */
[----:B------:R-:W-:Y:S05]  /*683e0*/  @P0 BRA `(.L_x_1) ;  /* 0xfffffb3c00e40947 */ /* 0x000fea000383ffff */
.L_x_0:
[----:B0-----:R-:W2:Y:S01]  /*683f0*/  LDL.LU R59, [R1+0x380] ;  /* 0x00038000013b7983 */ /* 0x001ea20000300800 */
[----:B------:R-:W0:Y:S03]  /*68400*/  LDCU.64 UR10, c[0x0][0x398] ;  /* 0x00007300ff0a77ac */ /* 0x000e260008000a00 */
[----:B------:R-:W2:Y:S01]  /*68410*/  LDL.LU R27, [R1+0x384] ;  /* 0x00038400011b7983 */ /* 0x000ea20000300800 */
[----:B------:R-:W3:Y:S03]  /*68420*/  LDCU.64 UR22, c[0x0][0x398] ;  /* 0x00007300ff1677ac */ /* 0x000ee60008000a00 */
[----:B------:R-:W4:Y:S01]  /*68430*/  LDL.LU R58, [R1+0x388] ;  /* 0x00038800013a7983 */ /* 0x000f220000300800 */
[----:B------:R-:W1:Y:S03]  /*68440*/  LDCU.64 UR16, c[0x0][0x398] ;  /* 0x00007300ff1077ac */ /* 0x000e660008000a00 */
[----:B------:R-:W4:Y:S01]  /*68450*/  LDL.LU R57, [R1+0x38c] ;  /* 0x00038c0001397983 */ /* 0x000f220000300800 */
[----:B------:R-:W0:Y:S03]  /*68460*/  LDCU UR4, c[0x0][0x39c] ;  /* 0x00007380ff0477ac */ /* 0x000e260008000800 */
[----:B------:R-:W3:Y:S01]  /*68470*/  LDL.LU R56, [R1+0x3b0] ;  /* 0x0003b00001387983 */ /* 0x000ee20000300800 */
[----:B------:R-:W0:Y:S01]  /*68480*/  S2UR UR5, SR_CgaCtaId ;  /* 0x00000000000579c3 */ /* 0x000e220000008800 */
[----:B------:R-:W0:Y:S02]  /*68490*/  LDCU.64 UR6, c[0x0][0x390] ;  /* 0x00007200ff0677ac */ /* 0x000e240008000a00 */
[----:B------:R-:W3:Y:S01]  /*684a0*/  LDL.LU R55, [R1+0x3b4] ;  /* 0x0003b40001377983 */ /* 0x000ee20000300800 */
[----:B------:R-:W0:Y:S03]  /*684b0*/  LDCU.64 UR24, c[0x0][0x398] ;  /* 0x00007300ff1877ac */ /* 0x000e260008000a00 */
[----:B------:R-:W3:Y:S01]  /*684c0*/  LDL.LU R54, [R1+0x3b8] ;  /* 0x0003b80001367983 */ /* 0x000ee20000300800 */
[----:B------:R-:W0:Y:S03]  /*684d0*/  LDCU UR8, c[0x0][0x3b4] ;  /* 0x00007680ff0877ac */ /* 0x000e260008000800 */
[----:B------:R-:W3:Y:S01]  /*684e0*/  LDL.LU R53, [R1+0x3bc] ;  /* 0x0003bc0001357983 */ /* 0x000ee20000300800 */
[----:B------:R-:W0:Y:S03]  /*684f0*/  LDCU.64 UR26, c[0x0][0x398] ;  /* 0x00007300ff1a77ac */ /* 0x000e260008000a00 */
[----:B------:R-:W3:Y:S01]  /*68500*/  LDL.LU R52, [R1+0x3c0] ;  /* 0x0003c00001347983 */ /* 0x000ee20000300800 */
[----:B------:R-:W0:Y:S03]  /*68510*/  LDCU UR12, c[0x0][0x3b8] ;  /* 0x00007700ff0c77ac */ /* 0x000e260008000800 */
[----:B------:R-:W3:Y:S01]  /*68520*/  LDL.LU R51, [R1+0x3c4] ;  /* 0x0003c40001337983 */ /* 0x000ee20000300800 */
[----:B------:R-:W0:Y:S03]  /*68530*/  LDCU UR13, c[0x0][0x39c] ;  /* 0x00007380ff0d77ac */ /* 0x000e260008000800 */
[----:B------:R-:W3:Y:S01]  /*68540*/  LDL.LU R50, [R1+0x3c8] ;  /* 0x0003c80001327983 */ /* 0x000ee20000300800 */
[----:B------:R-:W0:Y:S03]  /*68550*/  LDCU UR14, c[0x0][0x3b8] ;  /* 0x00007700ff0e77ac */ /* 0x000e260008000800 */
[----:B------:R-:W3:Y:S01]  /*68560*/  LDL.LU R49, [R1+0x3cc] ;  /* 0x0003cc0001317983 */ /* 0x000ee20000300800 */
[----:B------:R-:W0:Y:S03]  /*68570*/  LDCU UR15, c[0x0][0x39c] ;  /* 0x00007380ff0f77ac */ /* 0x000e260008000800 */
[----:B------:R-:W3:Y:S01]  /*68580*/  LDL.LU R48, [R1+0x3d0] ;  /* 0x0003d00001307983 */ /* 0x000ee20000300800 */
[----:B------:R-:W0:Y:S03]  /*68590*/  LDCU.64 UR20, c[0x0][0x398] ;  /* 0x00007300ff1477ac */ /* 0x000e260008000a00 */
[----:B------:R-:W3:Y:S01]  /*685a0*/  LDL.LU R47, [R1+0x3d4] ;  /* 0x0003d400012f7983 */ /* 0x000ee20000300800 */
[----:B------:R-:W0:Y:S03]  /*685b0*/  LDCU.64 UR18, c[0x0][0x398] ;  /* 0x00007300ff1277ac */ /* 0x000e260008000a00 */
        /* <DEDUP_REMOVED lines=44> */
[----:B--2---:R-:W-:-:S05]  /*68880*/  F2FP.SATFINITE.E5M2.F32.PACK_AB_MERGE_C R27, R27, R59, RZ ;  /* 0x0000003b1b1b723e */ /* 0x004fca00048060ff */
[----:B------:R3:W-:Y:S01]  /*68890*/  STL [R1+0x2780], R27 ;  /* 0x0027801b01007387 */ /* 0x0007e20000100800 */
[----:B----4-:R-:W-:-:S05]  /*688a0*/  F2FP.SATFINITE.E5M2.F32.PACK_AB_MERGE_C R57, R57, R58, RZ ;  /* 0x0000003a3939723e */ /* 0x010fca00048060ff */
[----:B------:R-:W-:Y:S01]  /*688b0*/  STL [R1+0x4c], R57 ;  /* 0x00004c3901007387 */ /* 0x000fe20000100800 */
[----:B---3--:R-:W-:-:S05]  /*688c0*/  F2FP.SATFINITE.E5M2.F32.PACK_AB_MERGE_C R27, R55, R56, RZ ;  /* 0x00000038371b723e */ /* 0x008fca00048060ff */
[----:B------:R2:W-:Y:S01]  /*688d0*/  STL [R1+0x48], R27 ;  /* 0x0000481b01007387 */ /* 0x0005e20000100800 */
[----:B-1---5:R-:W-:-:S05]  /*688e0*/  F2FP.SATFINITE.E5M2.F32.PACK_AB_MERGE_C R0, R53, R54, RZ ;  /* 0x000000363500723e */ /* 0x022fca00048060ff */
[----:B------:R1:W-:Y:S01]  /*688f0*/  STL [R1+0x64], R0 ;  /* 0x0000640001007387 */ /* 0x0003e20000100800 */
[----:B------:R-:W-:-:S05]  /*68900*/  F2FP.SATFINITE.E5M2.F32.PACK_AB_MERGE_C R51, R51, R52, RZ ;  /* 0x000000343333723e */ /* 0x000fca00048060ff */
[----:B------:R-:W-:Y:S01]  /*68910*/  STL [R1+0x60], R51 ;  /* 0x0000603301007387 */ /* 0x000fe20000100800 */
[----:B--2---:R-:W-:-:S05]  /*68920*/  F2FP.SATFINITE.E5M2.F32.PACK_AB_MERGE_C R27, R49, R50, RZ ;  /* 0x00000032311b723e */ /* 0x004fca00048060ff */
[----:B------:R2:W-:Y:S01]  /*68930*/  STL [R1+0x6c], R27 ;  /* 0x00006c1b01007387 */ /* 0x0005e20000100800 */
[----:B-1----:R-:W-:-:S05]  /*68940*/  F2FP.SATFINITE.E5M2.F32.PACK_AB_MERGE_C R0, R47, R48, RZ ;  /* 0x000000302f00723e */ /* 0x002fca00048060ff */
        /* <DEDUP_REMOVED lines=16> */
[----:B------:R-:W-:Y:S01]  /*68a50*/  STL [R1+0x98], R27 ;  /* 0x0000981b01007387 */ /* 0x000fe20000100800 */
[----:B-1----:R-:W-:-:S05]  /*68a60*/  F2FP.SATFINITE.E5M2.F32.PACK_AB_MERGE_C R0, R29, R30, RZ ;  /* 0x0000001e1d00723e */ /* 0x002fca00048060ff */
[----:B------:R1:W-:Y:S01]  /*68a70*/  STL [R1+0xac], R0 ;  /* 0x0000ac0001007387 */ /* 0x0003e20000100800 */
[----:B------:R-:W-:-:S05]  /*68a80*/  F2FP.SATFINITE.E5M2.F32.PACK_AB_MERGE_C R26, R26, R28, RZ ;  /* 0x0000001c1a1a723e */ /* 0x000fca00048060ff */
[----:B------:R-:W-:Y:S01]  /*68a90*/  STL [R1+0xa8], R26 ;  /* 0x0000a81a01007387 */ /* 0x000fe20000100800 */
[----:B------:R-:W-:-:S05]  /*68aa0*/  F2FP.SATFINITE.E5M2.F32.PACK_AB_MERGE_C R24, R24, R25, RZ ;  /* 0x000000191818723e */ /* 0x000fca00048060ff */
        /* <DEDUP_REMOVED lines=19> */
[----:B-1----:R-:W-:-:S03]  /*68be0*/  F2FP.SATFINITE.E5M2.F32.PACK_AB_MERGE_C R0, R4, R5, RZ ;  /* 0x000000050400723e */ /* 0x002fc600048060ff */
[----:B------:R-:W2:Y:S04]  /*68bf0*/  LDL.LU R27, [R1+0x78c] ;  /* 0x00078c00011b7983 */ /* 0x000ea80000300800 */
[----:B------:R1:W-:Y:S01]  /*68c00*/  STL [R1+0x184], R0 ;  /* 0x0001840001007387 */ /* 0x0003e20000100800 */
[----:B------:R-:W-:-:S03]  /*68c10*/  F2FP.SATFINITE.E5M2.F32.PACK_AB_MERGE_C R2, R2, R3, RZ ;  /* 0x000000030202723e */ /* 0x000fc600048060ff */
[----:B-1----:R-:W3:Y:S04]  /*68c20*/  LDL.LU R0, [R1+0x810] ;  /* 0x0008100001007983 */ /* 0x002ee80000300800 */
[----:B------:R-:W-:Y:S01]  /*68c30*/  STL [R1+0x180], R2 ;  /* 0x0001800201007387 */ /* 0x000fe20000100800 */
[----:B------:R-:W-:Y:S06]  /*68c40*/  BAR.SYNC.DEFER_BLOCKING 0x0 ;  /* 0x0000000000007b1d */ /* 0x000fec0000010000 */
[----:B---3--:R1:W-:Y:S04]  /*68c50*/  STL [R1+0x27d8], R0 ;  /* 0x0027d80001007387 */ /* 0x0083e80000100800 */
[----:B-1----:R-:W2:Y:S04]  /*68c60*/  LDL.LU R0, [R1+0x788] ;  /* 0x0007880001007983 */ /* 0x002ea80000300800 */
[----:B------:R-:W3:Y:S04]  /*68c70*/  LDL.LU R61, [R1+0x814] ;  /* 0x00081400013d7983 */ /* 0x000ee80000300800 */
        /* <DEDUP_REMOVED lines=58> */
[----:B--2---:R-:W-:-:S03]  /*69020*/  F2FP.SATFINITE.E5M2.F32.PACK_AB_MERGE_C R27, R27, R0, RZ ;  /* 0x000000001b1b723e */ /* 0x004fc600048060ff */
[----:B------:R-:W2:Y:S04]  /*69030*/  LDL.LU R0, [R1+0x27d8] ;  /* 0x0027d80001007983 */ /* 0x000ea80000300800 */
[----:B------:R4:W-:Y:S02]  /*69040*/  STL [R1+0x19c], R27 ;  /* 0x00019c1b01007387 */ /* 0x0009e40000100800 */
[----:B----4-:R-:W-:Y:S02]  /*69050*/  F2FP.SATFINITE.E5M2.F32.PACK_AB_MERGE_C R27, R59, R60, RZ ;  /* 0x0000003c3b1b723e */ /* 0x010fe400048060ff */
[----:B---3--:R-:W-:Y:S02]  /*69060*/  F2FP.SATFINITE.E5M2.F32.PACK_AB_MERGE_C R55, R55, R56, RZ ;  /* 0x000000383737723e */ /* 0x008fe400048060ff */
[----:B------:R-:W-:-:S02]  /*69070*/  F2FP.SATFINITE.E5M2.F32.PACK_AB_MERGE_C R49, R49, R50, RZ ;  /* 0x000000323131723e */ /* 0x000fc400048060ff */
[----:B------:R-:W-:Y:S02]  /*69080*/  F2FP.SATFINITE.E5M2.F32.PACK_AB_MERGE_C R43, R43, R44, RZ ;  /* 0x0000002c2b2b723e */ /* 0x000fe400048060ff */
[----:B------:R-:W-:Y:S02]  /*69090*/  F2FP.SATFINITE.E5M2.F32.PACK_AB_MERGE_C R37, R37, R38, RZ ;  /* 0x000000262525723e */ /* 0x000fe400048060ff */
[----:B------:R-:W-:Y:S02]  /*690a0*/  F2FP.SATFINITE.E5M2.F32.PACK_AB_MERGE_C R31, R31, R32, RZ ;  /* 0x000000201f1f723e */ /* 0x000fe400048060ff */
[----:B------:R-:W-:Y:S02]  /*690b0*/  F2FP.SATFINITE.E5M2.F32.PACK_AB_MERGE_C R24, R24, R25, RZ ;  /* 0x000000191818723e */ /* 0x000fe400048060ff */
[----:B------:R-:W-:Y:S02]  /*690c0*/  F2FP.SATFINITE.E5M2.F32.PACK_AB_MERGE_C R22, R22, R23, RZ ;  /* 0x000000171616723e */ /* 0x000fe400048060ff */
[----:B------:R-:W-:-:S02]  /*690d0*/  F2FP.SATFINITE.E5M2.F32.PACK_AB_MERGE_C R18, R18, R19, RZ ;  /* 0x000000131212723e */ /* 0x000fc400048060ff */
[----:B------:R-:W-:Y:S02]  /*690e0*/  F2FP.SATFINITE.E5M2.F32.PACK_AB_MERGE_C R16, R16, R17, RZ ;  /* 0x000000111010723e */ /* 0x000fe400048060ff */
[----:B------:R-:W-:Y:S02]  /*690f0*/  F2FP.SATFINITE.E5M2.F32.PACK_AB_MERGE_C R12, R12, R13, RZ ;  /* 0x0000000d0c0c723e */ /* 0x000fe400048060ff */
[----:B------:R-:W-:Y:S02]  /*69100*/  F2FP.SATFINITE.E5M2.F32.PACK_AB_MERGE_C R10, R10, R11, RZ ;  /* 0x0000000b0a0a723e */ /* 0x000fe400048060ff */
[----:B------:R-:W-:Y:S02]  /*69110*/  F2FP.SATFINITE.E5M2.F32.PACK_AB_MERGE_C R6, R6, R7, RZ ;  /* 0x000000070606723e */ /* 0x000fe400048060ff */
[----:B------:R-:W-:Y:S02]  /*69120*/  F2FP.SATFINITE.E5M2.F32.PACK_AB_MERGE_C R4, R4, R5, RZ ;  /* 0x000000050404723e */ /* 0x000fe400048060ff */
[----:B--2---:R-:W-:-:S02]  /*69130*/  F2FP.SATFINITE.E5M2.F32.PACK_AB_MERGE_C R61, R61, R0, RZ ;  /* 0x000000003d3d723e */ /* 0x004fc400048060ff */
[----:B------:R-:W-:-:S03]  /*69140*/  F2FP.SATFINITE.E5M2.F32.PACK_AB_MERGE_C R0, R57, R58, RZ ;  /* 0x0000003a3900723e */ /* 0x000fc600048060ff */
[----:B------:R-:W-:Y:S04]  /*69150*/  STL [R1+0x198], R61 ;  /* 0x0001983d01007387 */ /* 0x000fe80000100800 */
[----:B------:R1:W-:Y:S04]  /*69160*/  STL [R1+0x1a8], R27 ;  /* 0x0001a81b01007387 */ /* 0x0003e80000100800 */
[----:B------:R2:W-:Y:S01]  /*69170*/  STL [R1+0x14], R0 ;  /* 0x0000140001007387 */ /* 0x0005e20000100800 */
[----:B-1----:R-:W-:-:S03]  /*69180*/  F2FP.SATFINITE.E5M2.F32.PACK_AB_MERGE_C R27, R53, R54, RZ ;  /* 0x00000036351b723e */ /* 0x002fc600048060ff */
[----:B------:R-:W-:Y:S01]  /*69190*/  STL [R1+0x10], R55 ;  /* 0x0000103701007387 */ /* 0x000fe20000100800 */
[----:B--2---:R-:W-:-:S03]  /*691a0*/  F2FP.SATFINITE.E5M2.F32.PACK_AB_MERGE_C R0, R51, R52, RZ ;  /* 0x000000343300723e */ /* 0x004fc600048060ff */
        /* <DEDUP_REMOVED lines=20> */
[----:B------:R-:W-:Y:S04]  /*692f0*/  STL [R1+0x50], R27 ;  /* 0x0000501b01007387 */ /* 0x000fe80000100800 */
[----:B------:R1:W-:Y:S04]  /*69300*/  STL [R1+0x24], R0 ;  /* 0x0000240001007387 */ /* 0x0003e80000100800 */
[----:B------:R-:W-:Y:S01]  /*69310*/  STL [R1+0x3c], R24 ;  /* 0x00003c1801007387 */ /* 0x000fe20000100800 */
[----:B-1----:R-:W-:-:S03]  /*69320*/  F2FP.SATFINITE.E5M2.F32.PACK_AB_MERGE_C R0, R20, R21, RZ ;  /* 0x000000151400723e */ /* 0x002fc600048060ff */
        /* <DEDUP_REMOVED lines=10> */
[----:B------:R2:W-:Y:S04]  /*693d0*/  STL [R1+0x104], R6 ;  /* 0x0001040601007387 */ /* 0x0005e80000100800 */
[----:B------:R-:W3:Y:S01]  /*693e0*/  LDL.LU R42, [R1+0x580] ;  /* 0x00058000012a7983 */ /* 0x000ee20000300800 */
[----:B-1----:R-:W-:-:S03]  /*693f0*/  F2FP.SATFINITE.E5M2.F32.PACK_AB_MERGE_C R0, R2, R3, RZ ;  /* 0x000000030200723e */ /* 0x002fc600048060ff */
[----:B------:R1:W-:Y:S04]  /*69400*/  STL [R1+0x128], R4 ;  /* 0x0001280401007387 */ /* 0x0003e80000100800 */
[----:B------:R-:W3:Y:S04]  /*69410*/  LDL.LU R41, [R1+0x584] ;  /* 0x0005840001297983 */ /* 0x000ee80000300800 */
        /* <DEDUP_REMOVED lines=35> */
[----:B------:R-:W2:Y:S04]  /*69650*/  LDL.LU R5, [R1+0x500] ;  /* 0x0005000001057983 */ /* 0x000ea80000300800 */
[----:B-1----:R-:W2:Y:S04]  /*69660*/  LDL.LU R4, [R1+0x504] ;  /* 0x0005040001047983 */ /* 0x002ea80000300800 */
[----:B------:R-:W2:Y:S04]  /*69670*/  LDL.LU R3, [R1+0x508] ;  /* 0x0005080001037983 */ /* 0x000ea80000300800 */
[----:B------:R-:W2:Y:S01]  /*69680*/  LDL.LU R2, [R1+0x50c] ;  /* 0x00050c0001027983 */ /* 0x000ea20000300800 */
[----:B---3--:R-:W-:-:S05]  /*69690*/  F2FP.SATFINITE.E5M2.F32.PACK_AB_MERGE_C R0, R41, R42, RZ ;  /* 0x0000002a2900723e */ /* 0x008fca00048060ff */
[----:B------:R1:W-:Y:S01]  /*696a0*/  STL [R1+0x154], R0 ;  /* 0x0001540001007387 */ /* 0x0003e20000100800 */
[----:B----4-:R-:W-:Y:S02]  /*696b0*/  F2FP.SATFINITE.E5M2.F32.PACK_AB_MERGE_C R39, R39, R40, RZ ;  /* 0x000000282727723e */ /* 0x010fe400048060ff */
[----:B------:R-:W-:-:S03]  /*696c0*/  F2FP.SATFINITE.E5M2.F32.PACK_AB_MERGE_C R27, R37, R38, RZ ;  /* 0x00000026251b723e */ /* 0x000fc600048060ff */
[----:B------:R-:W-:Y:S04]  /*696d0*/  STL [R1+0x150], R39 ;  /* 0x0001502701007387 */ /* 0x000fe80000100800 */
[----:B------:R-:W-:Y:S01]  /*696e0*/  STL [R1+0x17c], R27 ;  /* 0x00017c1b01007387 */ /* 0x000fe20000100800 */
[----:B-1----:R-:W-:Y:S02]  /*696f0*/  F2FP.SATFINITE.E5M2.F32.PACK_AB_MERGE_C R0, R35, R36, RZ ;  /* 0x000000242300723e */ /* 0x002fe400048060ff */
[----:B------:R-:W-:-:S05]  /*69700*/  F2FP.SATFINITE.E5M2.F32.PACK_AB_MERGE_C R26, R26, R34, RZ ;  /* 0x000000221a1a723e */ /* 0x000fca00048060ff */
[----:B------:R-:W-:Y:S01]  /*69710*/  STL [R1+0x2784], R26 ;  /* 0x0027841a01007387 */ /* 0x000fe20000100800 */
[----:B------:R-:W-:-:S03]  /*69720*/  F2FP.SATFINITE.E5M2.F32.PACK_AB_MERGE_C R60, R32, R33, RZ ;  /* 0x00000021203c723e */ /* 0x000fc600048060ff */
[----:B------:R1:W-:Y:S01]  /*69730*/  STL [R1+0x178], R0 ;  /* 0x0001780001007387 */ /* 0x0003e20000100800 */
[----:B------:R-:W-:-:S03]  /*69740*/  F2FP.SATFINITE.E5M2.F32.PACK_AB_MERGE_C R58, R30, R31, RZ ;  /* 0x0000001f1e3a723e */ /* 0x000fc600048060ff */
[----:B------:R-:W-:Y:S01]  /*69750*/  STL [R1+0x2788], R60 ;  /* 0x0027883c01007387 */ /* 0x000fe20000100800 */
[----:B-1----:R-:W-:-:S03]  /*69760*/  F2FP.SATFINITE.E5M2.F32.PACK_AB_MERGE_C R0, R28, R29, RZ ;  /* 0x0000001d1c00723e */ /* 0x002fc600048060ff */
[----:B------:R-:W-:Y:S04]  /*69770*/  STL [R1+0x278c], R58 ;  /* 0x00278c3a01007387 */ /* 0x000fe80000100800 */
[----:B------:R1:W-:Y:S01]  /*69780*/  STL [R1+0x4], R0 ;  /* 0x0000040001007387 */ /* 0x0003e20000100800 */
[----:B------:R-:W-:Y:S02]  /*69790*/  F2FP.SATFINITE.E5M2.F32.PACK_AB_MERGE_C R24, R24, R25, RZ ;  /* 0x000000191818723e */ /* 0x000fe400048060ff */
[----:B------:R-:W-:-:S03]  /*697a0*/  F2FP.SATFINITE.E5M2.F32.PACK_AB_MERGE_C R22, R22, R23, RZ ;  /* 0x000000171616723e */ /* 0x000fc600048060ff */
[----:B------:R3:W-:Y:S04]  /*697b0*/  STL [R1], R24 ;  /* 0x0000001801007387 */ /* 0x0007e80000100800 */
[----:B------:R4:W-:Y:S01]  /*697c0*/  STL [R1+0xc], R22 ;  /* 0x00000c1601007387 */ /* 0x0009e20000100800 */
[----:B-1----:R-:W-:Y:S02]  /*697d0*/  F2FP.SATFINITE.E5M2.F32.PACK_AB_MERGE_C R0, R20, R21, RZ ;  /* 0x000000151400723e */ /* 0x002fe400048060ff */
[----:B------:R-:W-:-:S05]  /*697e0*/  F2FP.SATFINITE.E5M2.F32.PACK_AB_MERGE_C R61, R18, R19, RZ ;  /* 0x00000013123d723e */ /* 0x000fca00048060ff */
[----:B------:R-:W-:Y:S01]  /*697f0*/  STL [R1+0x2790], R61 ;  /* 0x0027903d01007387 */ /* 0x000fe20000100800 */
[----:B------:R-:W-:-:S03]  /*69800*/  F2FP.SATFINITE.E5M2.F32.PACK_AB_MERGE_C R59, R16, R17, RZ ;  /* 0x00000011103b723e */ /* 0x000fc600048060ff */
[----:B------:R1:W-:Y:S01]  /*69810*/  STL [R1+0x8], R0 ;  /* 0x0000080001007387 */ /* 0x0003e20000100800 */
[----:B------:R-:W-:-:S03]  /*69820*/  F2FP.SATFINITE.E5M2.F32.PACK_AB_MERGE_C R23, R14, R15, RZ ;  /* 0x0000000f0e17723e */ /* 0x000fc600048060ff */
[----:B------:R-:W-:Y:S01]  /*69830*/  STL [R1+0x2794], R59 ;  /* 0x0027943b01007387 */ /* 0x000fe20000100800 */
[----:B------:R-:W-:-:S03]  /*69840*/  F2FP.SATFINITE.E5M2.F32.PACK_AB_MERGE_C R19, R12, R13, RZ ;  /* 0x0000000d0c13723e */ /* 0x000fc600048060ff */
[----:B------:R-:W-:Y:S01]  /*69850*/  STL [R1+0x2798], R23 ;  /* 0x0027981701007387 */ /* 0x000fe20000100800 */
[----:B------:R-:W-:-:S03]  /*69860*/  F2FP.SATFINITE.E5M2.F32.PACK_AB_MERGE_C R21, R10, R11, RZ ;  /* 0x0000000b0a15723e */ /* 0x000fc600048060ff */
[----:B------:R-:W-:Y:S01]  /*69870*/  STL [R1+0x279c], R19 ;  /* 0x00279c1301007387 */ /* 0x000fe20000100800 */
[----:B------:R-:W-:-:S03]  /*69880*/  F2FP.SATFINITE.E5M2.F32.PACK_AB_MERGE_C R18, R8, R9, RZ ;  /* 0x000000090812723e */ /* 0x000fc600048060ff */
[----:B------:R-:W-:Y:S01]  /*69890*/  STL [R1+0x27a0], R21 ;  /* 0x0027a01501007387 */ /* 0x000fe20000100800 */
[----:B--2---:R-:W-:-:S03]  /*698a0*/  F2FP.SATFINITE.E5M2.F32.PACK_AB_MERGE_C R54, R6, R7, RZ ;  /* 0x000000070636723e */ /* 0x004fc600048060ff */
[----:B------:R2:W-:Y:S01]  /*698b0*/  STL [R1+0x27a4], R18 ;  /* 0x0027a41201007387 */ /* 0x0005e20000100800 */
[----:B------:R-:W-:-:S03]  /*698c0*/  F2FP.SATFINITE.E5M2.F32.PACK_AB_MERGE_C R49, R4, R5, RZ ;  /* 0x000000050431723e */ /* 0x000fc600048060ff */
[----:B------:R-:W-:Y:S04]  /*698d0*/  STL [R1+0x27a8], R54 ;  /* 0x0027a83601007387 */ /* 0x000fe80000100800 */
[----:B------:R-:W-:Y:S04]  /*698e0*/  STL [R1+0x27ac], R49 ;  /* 0x0027ac3101007387 */ /* 0x000fe80000100800 */
        /* <DEDUP_REMOVED lines=22> */
[----:B------:R-:W1:Y:S04]  /*69a50*/  LDL.LU R29, [R1+0x4a8] ;  /* 0x0004a800011d7983 */ /* 0x000e680000300800 */
[----:B------:R-:W1:Y:S04]  /*69a60*/  LDL.LU R28, [R1+0x4ac] ;  /* 0x0004ac00011c7983 */ /* 0x000e680000300800 */
[----:B------:R-:W2:Y:S04]  /*69a70*/  LDL.LU R25, [R1+0x490] ;  /* 0x0004900001197983 */ /* 0x000ea80000300800 */
[----:B---3--:R-:W3:Y:S04]  /*69a80*/  LDL.LU R24, [R1+0x494] ;  /* 0x0004940001187983 */ /* 0x008ee80000300800 */
[----:B----4-:R-:W4:Y:S04]  /*69a90*/  LDL.LU R22, [R1+0x498] ;  /* 0x0004980001167983 */ /* 0x010f280000300800 */
[----:B------:R-:W4:Y:S04]  /*69aa0*/  LDL.LU R20, [R1+0x49c] ;  /* 0x00049c0001147983 */ /* 0x000f280000300800 */
[----:B------:R-:W3:Y:S01]  /*69ab0*/  LDL.LU R17, [R1+0x790] ;  /* 0x0007900001117983 */ /* 0x000ee20000300800 */
[----:B------:R-:W-:-:S03]  /*69ac0*/  F2FP.SATFINITE.E5M2.F32.PACK_AB_MERGE_C R53, R2, R3, RZ ;  /* 0x000000030235723e */ /* 0x000fc600048060ff */
        /* <DEDUP_REMOVED lines=15> */
[----:B------:R-:W-:Y:S01]  /*69bc0*/  STL [R1+0x27b0], R53 ;  /* 0x0027b03501007387 */ /* 0x000fe20000100800 */
[----:B--2---:R-:W-:-:S02]  /*69bd0*/  F2FP.SATFINITE.E5M2.F32.PACK_AB_MERGE_C R48, R48, R52, RZ ;  /* 0x000000343030723e */ /* 0x004fc400048060ff */
        /* <DEDUP_REMOVED lines=15> */
[----:B------:R-:W-:Y:S04]  /*69cd0*/  STL [R1+0x27d0], R44 ;  /* 0x0027d02c01007387 */ /* 0x000fe80000100800 */
[----:B------:R-:W-:Y:S01]  /*69ce0*/  STL [R1+0x27d4], R43 ;  /* 0x0027d42b01007387 */ /* 0x000fe20000100800 */
[----:B-1----:R-:W-:-:S05]  /*69cf0*/  F2FP.SATFINITE.E5M2.F32.PACK_AB_MERGE_C R0, R28, R29, RZ ;  /* 0x0000001d1c00723e */ /* 0x002fca00048060ff */
[----:B------:R3:W-:Y:S01]  /*69d00*/  STL [R1+0xa0], R0 ;  /* 0x0000a00001007387 */ /* 0x0007e20000100800 */
[----:B----4-:R-:W-:Y:S02]  /*69d10*/  F2FP.SATFINITE.E5M2.F32.PACK_AB_MERGE_C R18, R20, R22, RZ ;  /* 0x000000161412723e */ /* 0x010fe400048060ff */
[----:B---3--:R-:W-:-:S03]  /*69d20*/  F2FP.SATFINITE.E5M2.F32.PACK_AB_MERGE_C R0, R16, R17, RZ ;  /* 0x000000111000723e */ /* 0x008fc600048060ff */
[----:B------:R-:W-:Y:S01]  /*69d30*/  STL [R1+0x100], R18 ;  /* 0x0001001201007387 */ /* 0x000fe20000100800 */
[----:B------:R-:W-:-:S03]  /*69d40*/  F2FP.SATFINITE.E5M2.F32.PACK_AB_MERGE_C R14, R14, R15, RZ ;  /* 0x0000000f0e0e723e */ /* 0x000fc600048060ff */
[----:B------:R1:W-:Y:S04]  /*69d50*/  STL [R1+0xfc], R0 ;  /* 0x0000fc0001007387 */ /* 0x0003e80000100800 */
[----:B------:R2:W-:Y:S04]  /*69d60*/  STL [R1+0x118], R14 ;  /* 0x0001180e01007387 */ /* 0x0005e80000100800 */
[----:B------:R-:W3:Y:S01]  /*69d70*/  LDL.LU R43, [R1+0x420] ;  /* 0x00042000012b7983 */ /* 0x000ee20000300800 */
[----:B------:R-:W-:Y:S02]  /*69d80*/  F2FP.SATFINITE.E5M2.F32.PACK_AB_MERGE_C R3, R3, R13, RZ ;  /* 0x0000000d0303723e */ /* 0x000fe400048060ff */
[----:B-1----:R-:W-:-:S02]  /*69d90*/  F2FP.SATFINITE.E5M2.F32.PACK_AB_MERGE_C R0, R11, R12, RZ ;  /* 0x0000000c0b00723e */ /* 0x002fc400048060ff */
[----:B------:R-:W-:Y:S02]  /*69da0*/  F2FP.SATFINITE.E5M2.F32.PACK_AB_MERGE_C R2, R2, R10, RZ ;  /* 0x0000000a0202723e */ /* 0x000fe400048060ff */
[----:B------:R-:W-:Y:S02]  /*69db0*/  F2FP.SATFINITE.E5M2.F32.PACK_AB_MERGE_C R4, R4, R9, RZ ;  /* 0x000000090404723e */ /* 0x000fe400048060ff */
[----:B------:R-:W-:Y:S02]  /*69dc0*/  F2FP.SATFINITE.E5M2.F32.PACK_AB_MERGE_C R5, R5, R8, RZ ;  /* 0x000000080505723e */ /* 0x000fe400048060ff */
[----:B------:R-:W-:Y:S02]  /*69dd0*/  F2FP.SATFINITE.E5M2.F32.PACK_AB_MERGE_C R6, R6, R7, RZ ;  /* 0x000000070606723e */ /* 0x000fe400048060ff */
        /* <DEDUP_REMOVED lines=20> */
[----:B------:R-:W2:Y:S01]  /*69f20*/  LDL.LU R15, [R1+0x354] ;  /* 0x00035400010f7983 */ /* 0x000ea20000300800 */
[----:B------:R-:W-:-:S03]  /*69f30*/  F2FP.SATFINITE.E5M2.F32.PACK_AB_MERGE_C R37, R32, R33, RZ ;  /* 0x000000212025723e */ /* 0x000fc600048060ff */
[----:B------:R-:W2:Y:S01]  /*69f40*/  LDL.LU R54, [R1+0x358] ;  /* 0x0003580001367983 */ /* 0x000ea20000300800 */
[----:B------:R-:W-:-:S03]  /*69f50*/  F2FP.SATFINITE.E5M2.F32.PACK_AB_MERGE_C R33, R24, R25, RZ ;  /* 0x000000191821723e */ /* 0x000fc600048060ff */
[----:B------:R-:W2:Y:S04]  /*69f60*/  LDL.LU R20, [R1+0x35c] ;  /* 0x00035c0001147983 */ /* 0x000ea80000300800 */
[----:B------:R-:W2:Y:S04]  /*69f70*/  LDL.LU R18, [R1+0x340] ;  /* 0x0003400001127983 */ /* 0x000ea80000300800 */
[----:B------:R-:W2:Y:S04]  /*69f80*/  LDL.LU R22, [R1+0x344] ;  /* 0x0003440001167983 */ /* 0x000ea80000300800 */
[----:B------:R-:W2:Y:S04]  /*69f90*/  LDL.LU R56, [R1+0x348] ;  /* 0x0003480001387983 */ /* 0x000ea80000300800 */
[----:B------:R-:W2:Y:S04]  /*69fa0*/  LDL.LU R24, [R1+0x34c] ;  /* 0x00034c0001187983 */ /* 0x000ea80000300800 */
[----:B------:R-:W2:Y:S01]  /*69fb0*/  LDL.LU R21, [R1+0x330] ;  /* 0x0003300001157983 */ /* 0x000ea20000300800 */
[----:B------:R-:W-:-:S03]  /*69fc0*/  F2FP.SATFINITE.E5M2.F32.PACK_AB_MERGE_C R35, R30, R31, RZ ;  /* 0x0000001f1e23723e */ /* 0x000fc600048060ff */
        /* <DEDUP_REMOVED lines=23> */
[----:B---3--:R-:W-:-:S03]  /*6a140*/  F2FP.SATFINITE.E5M2.F32.PACK_AB_MERGE_C R7, R7, R43, RZ ;  /* 0x0000002b0707723e */ /* 0x008fc600048060ff */
[----:B------:R-:W3:Y:S01]  /*6a150*/  LDL.LU R43, [R1+0x27d4] ;  /* 0x0027d400012b7983 */ /* 0x000ee20000300800 */
[----:B----4-:R-:W-:-:S03]  /*6a160*/  F2FP.SATFINITE.E5M2.F32.PACK_AB_MERGE_C R8, R8, R44, RZ ;  /* 0x0000002c0808723e */ /* 0x010fc600048060ff */
[----:B------:R-:W4:Y:S01]  /*6a170*/  LDL.LU R44, [R1+0x27d0] ;  /* 0x0027d000012c7983 */ /* 0x000f220000300800 */
[----:B------:R-:W-:-:S03]  /*6a180*/  F2FP.SATFINITE.E5M2.F32.PACK_AB_MERGE_C R9, R9, R45, RZ ;  /* 0x0000002d0909723e */ /* 0x000fc600048060ff */
[----:B------:R-:W3:Y:S01]  /*6a190*/  LDL.LU R45, [R1+0x27cc] ;  /* 0x0027cc00012d7983 */ /* 0x000ee20000300800 */
        /* <DEDUP_REMOVED lines=10> */
[----:B--2---:R-:W-:-:S03]  /*6a240*/  F2FP.SATFINITE.E5M2.F32.PACK_AB_MERGE_C R14, R14, R48, RZ ;  /* 0x000000300e0e723e */ /* 0x004fc600048060ff */
[----:B------:R-:W2:Y:S01]  /*6a250*/  LDL.LU R48, [R1+0x27b4] ;  /* 0x0027b40001307983 */ /* 0x000ea20000300800 */
[----:B------:R-:W-:-:S03]  /*6a260*/  F2FP.SATFINITE.E5M2.F32.PACK_AB_MERGE_C R16, R16, R53, RZ ;  /* 0x000000351010723e */ /* 0x000fc600048060ff */
        /* <DEDUP_REMOVED lines=8> */
[----:B------:R-:W2:Y:S01]  /*6a2f0*/  LDL R56, [R1+0x7a4] ;  /* 0x0007a40001387983 */ /* 0x000ea20000100800 */
        /* <DEDUP_REMOVED lines=17> */
[----:B------:R-:W4:Y:S01]  /*6a410*/  LDL.LU R27, [R1+0x2780] ;  /* 0x00278000011b7983 */ /* 0x000f220000300800 */
[----:B------:R-:W-:Y:S02]  /*6a420*/  F2FP.SATFINITE.E5M2.F32.PACK_AB_MERGE_C R39, R39, R55, RZ ;  /* 0x000000372727723e */ /* 0x000fe400048060ff */
[----:B------:R-:W-:Y:S02]  /*6a430*/  F2FP.SATFINITE.E5M2.F32.PACK_AB_MERGE_C R41, R28, R41, RZ ;  /* 0x000000291c29723e */ /* 0x000fe400048060ff */
[----:B------:R-:W-:Y:S01]  /*6a440*/  F2FP.SATFINITE.E5M2.F32.PACK_AB_MERGE_C R42, R42, R57, RZ ;  /* 0x000000392a2a723e */ /* 0x000fe200048060ff */
[C---:B--2---:R-:W-:Y:S02]  /*6a450*/  VIADD R55, R56.reuse, 0x1 ;  /* 0x0000000138377836 */ /* 0x044fe40000000000 */
[----:B------:R-:W-:-:S03]  /*6a460*/  VIADD R28, R56, 0x7f ;  /* 0x0000007f381c7836 */ /* 0x000fc60000000000 */
[----:B0-----:R-:W-:Y:S01]  /*6a470*/  ISETP.GE.AND P2, PT, R55, UR11, PT ;  /* 0x0000000b37007c0c */ /* 0x001fe2000bf46270 */
[C---:B------:R-:W-:Y:S02]  /*6a480*/  VIADD R55, R56.reuse, 0x2 ;  /* 0x0000000238377836 */ /* 0x040fe40000000000 */
[----:B------:R-:W-:Y:S01]  /*6a490*/  VIADD R56, R56, 0x3 ;  /* 0x0000000338387836 */ /* 0x000fe20000000000 */
[----:B------:R-:W-:Y:S02]  /*6a4a0*/  ISETP.GE.AND P0, PT, R28, UR23, PT ;  /* 0x000000171c007c0c */ /* 0x000fe4000bf06270 */
[----:B------:R-:W-:Y:S02]  /*6a4b0*/  ISETP.GE.AND P1, PT, R55, UR17, PT ;  /* 0x0000001137007c0c */ /* 0x000fe4000bf26270 */
[----:B------:R-:W2:Y:S01]  /*6a4c0*/  LDL.LU R55, [R1+0x14] ;  /* 0x0000140001377983 */ /* 0x000ea20000300800 */
[----:B------:R-:W-:-:S03]  /*6a4d0*/  ISETP.GE.AND P3, PT, R56, UR4, PT ;  /* 0x0000000438007c0c */ /* 0x000fc6000bf66270 */
[----:B------:R-:W2:Y:S01]  /*6a4e0*/  LDL.LU R56, [R1+0x10] ;  /* 0x0000100001387983 */ /* 0x000ea20000300800 */
[----:B---3--:R-:W-:-:S04]  /*6a4f0*/  LOP3.LUT R26, R26, 0xffff, RZ, 0xc0, !PT ;  /* 0x0000ffff1a1a7812 */ /* 0x008fc800078ec0ff */
[----:B------:R-:W-:Y:S02]  /*6a500*/  SHF.R.U32.HI R28, RZ, 0x8, R26 ;  /* 0x00000008ff1c7819 */ /* 0x000fe4000001161a */
[----:B----4-:R-:W-:-:S04]  /*6a510*/  LOP3.LUT R27, R27, 0xffff, RZ, 0xc0, !PT ;  /* 0x0000ffff1b1b7812 */ /* 0x010fc800078ec0ff */
[----:B------:R-:W-:Y:S02]  /*6a520*/  PRMT R26, R27, 0x3340, R26 ;  /* 0x000033401b1a7816 */ /* 0x000fe4000000001a */
[----:B------:R-:W-:Y:S02]  /*6a530*/  SHF.R.U32.HI R57, RZ, 0x8, R27 ;  /* 0x00000008ff397819 */ /* 0x000fe4000001161b */
[----:B------:R-:W3:Y:S04]  /*6a540*/  LDL.LU R27, [R1+0x4c] ;  /* 0x00004c00011b7983 */ /* 0x000ee80000300800 */
[----:B------:R0:W-:Y:S04]  /*6a550*/  STL [R1+0x1dc], R26 ;  /* 0x0001dc1a01007387 */ /* 0x0001e80000100800 */
[----:B0-----:R-:W4:Y:S01]  /*6a560*/  LDL.LU R26, [R1+0x48] ;  /* 0x00004800011a7983 */ /* 0x001f220000300800 */
[----:B------:R-:W-:-:S02]  /*6a570*/  LOP3.LUT R57, R57, 0xffff, RZ, 0xc0, !PT ;  /* 0x0000ffff39397812 */ /* 0x000fc400078ec0ff */
[----:B------:R-:W-:-:S04]  /*6a580*/  LOP3.LUT R28, R28, 0xffff, RZ, 0xc0, !PT ;  /* 0x0000ffff1c1c7812 */ /* 0x000fc800078ec0ff */
[----:B------:R-:W-:-:S05]  /*6a590*/  PRMT R28, R57, 0x3340, R28 ;  /* 0x00003340391c7816 */ /* 0x000fca000000001c */
[----:B------:R4:W-:Y:S01]  /*6a5a0*/  STL [R1+0x174], R28 ;  /* 0x0001741c01007387 */ /* 0x0009e20000100800 */
[----:B------:R-:W-:Y:S02]  /*6a5b0*/  LOP3.LUT R3, R3, 0xffff, RZ, 0xc0, !PT ;  /* 0x0000ffff03037812 */ /* 0x000fe400078ec0ff */
[----:B------:R-:W-:Y:S02]  /*6a5c0*/  LOP3.LUT R0, R0, 0xffff, RZ, 0xc0, !PT ;  /* 0x0000ffff00007812 */ /* 0x000fe400078ec0ff */
[----:B--2---:R-:W-:Y:S02]  /*6a5d0*/  LOP3.LUT R55, R55, 0xffff, RZ, 0xc0, !PT ;  /* 0x0000ffff37377812 */ /* 0x004fe400078ec0ff */
[----:B---3--:R-:W-:Y:S02]  /*6a5e0*/  LOP3.LUT R57, R27, 0xffff, RZ, 0xc0, !PT ;  /* 0x0000ffff1b397812 */ /* 0x008fe400078ec0ff */
[----:B------:R-:W-:Y:S02]  /*6a5f0*/  LOP3.LUT R27, R56, 0xffff, RZ, 0xc0, !PT ;  /* 0x0000ffff381b7812 */ /* 0x000fe400078ec0ff */
[----:B------:R-:W-:-:S02]  /*6a600*/  LOP3.LUT R56, R60, 0xffff, RZ, 0xc0, !PT ;  /* 0x0000ffff3c387812 */ /* 0x000fc400078ec0ff */
[----:B------:R-:W2:Y:S01]  /*6a610*/  LDL.LU R60, [R1] ;  /* 0x00000000013c7983 */ /* 0x000ea20000300800 */
[----:B----4-:R-:W-:Y:S02]  /*6a620*/  LOP3.LUT R28, R26, 0xffff, RZ, 0xc0, !PT ;  /* 0x0000ffff1a1c7812 */ /* 0x010fe400078ec0ff */
[----:B------:R-:W-:Y:S02]  /*6a630*/  LOP3.LUT R26, R58, 0xffff, RZ, 0xc0, !PT ;  /* 0x0000ffff3a1a7812 */ /* 0x000fe400078ec0ff */
[----:B------:R-:W-:Y:S02]  /*6a640*/  SHF.R.U32.HI R58, RZ, 0x8, R57 ;  /* 0x00000008ff3a7819 */ /* 0x000fe40000011639 */
[----:B------:R-:W-:-:S05]  /*6a650*/  PRMT R57, R57, 0x3340, R56 ;  /* 0x0000334039397816 */ /* 0x000fca0000000038 */
[----:B------:R0:W-:Y:S02]  /*6a660*/  STL [R1+0x1d8], R57 ;  /* 0x0001d83901007387 */ /* 0x0001e40000100800 */
[----:B0-----:R-:W-:Y:S02]  /*6a670*/  SHF.R.U32.HI R57, RZ, 0x8, R56 ;  /* 0x00000008ff397819 */ /* 0x001fe40000011638 */
[----:B------:R-:W-:Y:S02]  /*6a680*/  SHF.R.U32.HI R56, RZ, 0x8, R55 ;  /* 0x00000008ff387819 */ /* 0x000fe40000011637 */
[----:B------:R-:W-:-:S05]  /*6a690*/  PRMT R55, R55, 0x3340, R3 ;  /* 0x0000334037377816 */ /* 0x000fca0000000003 */
[----:B------:R0:W-:Y:S01]  /*6a6a0*/  STL [R1+0x1d4], R55 ;  /* 0x0001d43701007387 */ /* 0x0001e20000100800 */
[----:B------:R-:W-:Y:S02]  /*6a6b0*/  LOP3.LUT R58, R58, 0xffff, RZ, 0xc0, !PT ;  /* 0x0000ffff3a3a7812 */ /* 0x000fe400078ec0ff */
[----:B0-----:R-:W-:Y:S02]  /*6a6c0*/  SHF.R.U32.HI R55, RZ, 0x8, R3 ;  /* 0x00000008ff377819 */ /* 0x001fe40000011603 */
[----:B------:R-:W-:Y:S02]  /*6a6d0*/  SHF.R.U32.HI R3, RZ, 0x8, R27 ;  /* 0x00000008ff037819 */ /* 0x000fe4000001161b */
[----:B------:R-:W-:Y:S02]  /*6a6e0*/  PRMT R27, R27, 0x3340, R0 ;  /* 0x000033401b1b7816 */ /* 0x000fe40000000000 */
[----:B------:R-:W-:-:S03]  /*6a6f0*/  LOP3.LUT R57, R57, 0xffff, RZ, 0xc0, !PT ;  /* 0x0000ffff39397812 */ /* 0x000fc600078ec0ff */
[----:B------:R0:W-:Y:S01]  /*6a700*/  STL [R1+0x1d0], R27 ;  /* 0x0001d01b01007387 */ /* 0x0001e20000100800 */
[----:B------:R-:W-:Y:S02]  /*6a710*/  PRMT R57, R58, 0x3340, R57 ;  /* 0x000033403a397816 */ /* 0x000fe40000000039 */
[----:B------:R-:W-:Y:S02]  /*6a720*/  LOP3.LUT R56, R56, 0xffff, RZ, 0xc0, !PT ;  /* 0x0000ffff38387812 */ /* 0x000fe400078ec0ff */
[----:B0-----:R-:W-:Y:S02]  /*6a730*/  SHF.R.U32.HI R27, RZ, 0x8, R28 ;  /* 0x00000008ff1b7819 */ /* 0x001fe4000001161c */
[----:B------:R-:W-:Y:S02]  /*6a740*/  PRMT R28, R28, 0x3340, R26 ;  /* 0x000033401c1c7816 */ /* 0x000fe4000000001a */
[----:B------:R-:W-:-:S03]  /*6a750*/  LOP3.LUT R55, R55, 0xffff, RZ, 0xc0, !PT ;  /* 0x0000ffff37377812 */ /* 0x000fc600078ec0ff */
[----:B------:R0:W-:Y:S01]  /*6a760*/  STL [R1+0x1e0], R28 ;  /* 0x0001e01c01007387 */ /* 0x0001e20000100800 */
[----:B------:R-:W-:-:S03]  /*6a770*/  PRMT R55, R56, 0x3340, R55 ;  /* 0x0000334038377816 */ /* 0x000fc60000000037 */
[----:B0-----:R-:W3:Y:S04]  /*6a780*/  LDL.LU R28, [R1+0x4] ;  /* 0x00000400011c7983 */ /* 0x001ee80000300800 */
[----:B------:R-:W4:Y:S04]  /*6a790*/  LDL.LU R58, [R1+0x1c] ;  /* 0x00001c00013a7983 */ /* 0x000f280000300800 */
[----:B------:R0:W-:Y:S04]  /*6a7a0*/  STL [R1+0x14c], R57 ;  /* 0x00014c3901007387 */ /* 0x0001e80000100800 */
[----:B0-----:R-:W2:Y:S04]  /*6a7b0*/  LDL.LU R57, [R1+0x18] ;  /* 0x0000180001397983 */ /* 0x001ea80000300800 */
[----:B------:R-:W2:Y:S04]  /*6a7c0*/  LDL.LU R56, [R1+0x64] ;  /* 0x0000640001387983 */ /* 0x000ea80000300800 */
[----:B------:R0:W-:Y:S04]  /*6a7d0*/  STL [R1+0x148], R55 ;  /* 0x0001483701007387 */ /* 0x0001e80000100800 */
[----:B0-----:R-:W2:Y:S01]  /*6a7e0*/  LDL.LU R55, [R1+0x60] ;  /* 0x0000600001377983 */ /* 0x001ea20000300800 */
[----:B------:R-:W-:-:S02]  /*6a7f0*/  SHF.R.U32.HI R0, RZ, 0x8, R0 ;  /* 0x00000008ff007819 */ /* 0x000fc40000011600 */
[----:B------:R-:W-:Y:S02]  /*6a800*/  SHF.R.U32.HI R26, RZ, 0x8, R26 ;  /* 0x00000008ff1a7819 */ /* 0x000fe4000001161a */
[----:B------:R-:W-:Y:S02]  /*6a810*/  LOP3.LUT R3, R3, 0xffff, RZ, 0xc0, !PT ;  /* 0x0000ffff03037812 */ /* 0x000fe400078ec0ff */
[----:B------:R-:W-:Y:S02]  /*6a820*/  LOP3.LUT R0, R0, 0xffff, RZ, 0xc0, !PT ;  /* 0x0000ffff00007812 */ /* 0x000fe400078ec0ff */
[----:B------:R-:W-:Y:S02]  /*6a830*/  LOP3.LUT R27, R27, 0xffff, RZ, 0xc0, !PT ;  /* 0x0000ffff1b1b7812 */ /* 0x000fe400078ec0ff */
[----:B------:R-:W-:Y:S02]  /*6a840*/  LOP3.LUT R26, R26, 0xffff, RZ, 0xc0, !PT ;  /* 0x0000ffff1a1a7812 */ /* 0x000fe400078ec0ff */
[----:B------:R-:W-:-:S02]  /*6a850*/  PRMT R3, R3, 0x3340, R0 ;  /* 0x0000334003037816 */ /* 0x000fc40000000000 */
[----:B------:R-:W-:-:S03]  /*6a860*/  PRMT R0, R27, 0x3340, R26 ;  /* 0x000033401b007816 */ /* 0x000fc6000000001a */
[----:B------:R-:W-:Y:S01]  /*6a870*/  STL [R1+0x144], R3 ;  /* 0x0001440301007387 */ /* 0x000fe20000100800 */
[----:B------:R-:W-:-:S03]  /*6a880*/  LOP3.LUT R2, R2, 0xffff, RZ, 0xc0, !PT ;  /* 0x0000ffff02027812 */ /* 0x000fc600078ec0ff */
[----:B------:R4:W-:Y:S01]  /*6a890*/  STL [R1+0x170], R0 ;  /* 0x0001700001007387 */ /* 0x0009e20000100800 */
[----:B------:R-:W-:Y:S02]  /*6a8a0*/  LOP3.LUT R4, R4, 0xffff, RZ, 0xc0, !PT ;  /* 0x0000ffff04047812 */ /* 0x000fe400078ec0ff */
[----:B---3--:R-:W-:Y:S02]  /*6a8b0*/  LOP3.LUT R28, R28, 0xffff, RZ, 0xc0, !PT ;  /* 0x0000ffff1c1c7812 */ /* 0x008fe400078ec0ff */
[----:B----4-:R-:W-:Y:S02]  /*6a8c0*/  LOP3.LUT R0, R58, 0xffff, RZ, 0xc0, !PT ;  /* 0x0000ffff3a007812 */ /* 0x010fe400078ec0ff */
[----:B------:R-:W3:Y:S01]  /*6a8d0*/  LDL.LU R58, [R1+0x2c] ;  /* 0x00002c00013a7983 */ /* 0x000ee20000300800 */
[----:B--2---:R-:W-:-:S04]  /*6a8e0*/  LOP3.LUT R27, R56, 0xffff, RZ, 0xc0, !PT ;  /* 0x0000ffff381b7812 */ /* 0x004fc800078ec0ff */
[----:B------:R-:W-:Y:S02]  /*6a8f0*/  SHF.R.U32.HI R56, RZ, 0x8, R27 ;  /* 0x00000008ff387819 */ /* 0x000fe4000001161b */
[----:B------:R-:W-:Y:S02]  /*6a900*/  PRMT R27, R27, 0x3340, R28 ;  /* 0x000033401b1b7816 */ /* 0x000fe4000000001c */
[----:B------:R-:W-:Y:S02]  /*6a910*/  LOP3.LUT R26, R57, 0xffff, RZ, 0xc0, !PT ;  /* 0x0000ffff391a7812 */ /* 0x000fe400078ec0ff */
[----:B------:R-:W2:Y:S01]  /*6a920*/  LDL.LU R57, [R1+0x28] ;  /* 0x0000280001397983 */ /* 0x000ea20000300800 */
[----:B------:R-:W-:Y:S02]  /*6a930*/  LOP3.LUT R3, R55, 0xffff, RZ, 0xc0, !PT ;  /* 0x0000ffff37037812 */ /* 0x000fe400078ec0ff */
[----:B------:R-:W-:Y:S02]  /*6a940*/  LOP3.LUT R55, R60, 0xffff, RZ, 0xc0, !PT ;  /* 0x0000ffff3c377812 */ /* 0x000fe400078ec0ff */
[----:B------:R-:W4:Y:S04]  /*6a950*/  LDL.LU R60, [R1+0xc] ;  /* 0x00000c00013c7983 */ /* 0x000f280000300800 */
[----:B------:R0:W-:Y:S02]  /*6a960*/  STL [R1+0x1c8], R27 ;  /* 0x0001c81b01007387 */ /* 0x0001e40000100800 */
[----:B0-----:R-:W-:-:S02]  /*6a970*/  SHF.R.U32.HI R27, RZ, 0x8, R0 ;  /* 0x00000008ff1b7819 */ /* 0x001fc40000011600 */
[----:B------:R-:W-:-:S05]  /*6a980*/  PRMT R0, R0, 0x3340, R2 ;  /* 0x0000334000007816 */ /* 0x000fca0000000002 */
[----:B------:R0:W-:Y:S01]  /*6a990*/  STL [R1+0x1c4], R0 ;  /* 0x0001c40001007387 */ /* 0x0001e20000100800 */
[----:B------:R-:W-:Y:S02]  /*6a9a0*/  SHF.R.U32.HI R28, RZ, 0x8, R28 ;  /* 0x00000008ff1c7819 */ /* 0x000fe4000001161c */
[----:B0-----:R-:W-:Y:S02]  /*6a9b0*/  SHF.R.U32.HI R0, RZ, 0x8, R26 ;  /* 0x00000008ff007819 */ /* 0x001fe4000001161a */
[----:B------:R-:W-:Y:S02]  /*6a9c0*/  PRMT R26, R26, 0x3340, R4 ;  /* 0x000033401a1a7816 */ /* 0x000fe40000000004 */
[----:B------:R-:W-:-:S03]  /*6a9d0*/  LOP3.LUT R56, R56, 0xffff, RZ, 0xc0, !PT ;  /* 0x0000ffff38387812 */ /* 0x000fc600078ec0ff */
[----:B------:R0:W-:Y:S01]  /*6a9e0*/  STL [R1+0x1c0], R26 ;  /* 0x0001c01a01007387 */ /* 0x0001e20000100800 */
[----:B------:R-:W-:Y:S02]  /*6a9f0*/  LOP3.LUT R28, R28, 0xffff, RZ, 0xc0, !PT ;  /* 0x0000ffff1c1c7812 */ /* 0x000fe400078ec0ff */
[----:B0-----:R-:W-:Y:S02]  /*6aa00*/  SHF.R.U32.HI R26, RZ, 0x8, R3 ;  /* 0x00000008ff1a7819 */ /* 0x001fe40000011603 */
[----:B------:R-:W-:Y:S02]  /*6aa10*/  PRMT R3, R3, 0x3340, R55 ;  /* 0x0000334003037816 */ /* 0x000fe40000000037 */
[----:B------:R-:W-:-:S03]  /*6aa20*/  PRMT R28, R56, 0x3340, R28 ;  /* 0x00003340381c7816 */ /* 0x000fc6000000001c */
[----:B------:R0:W-:Y:S04]  /*6aa30*/  STL [R1+0x1cc], R3 ;  /* 0x0001cc0301007387 */ /* 0x0001e80000100800 */
[----:B0-----:R-:W3:Y:S04]  /*6aa40*/  LDL.LU R3, [R1+0x68] ;  /* 0x0000680001037983 */ /* 0x001ee80000300800 */
[----:B------:R-:W3:Y:S04]  /*6aa50*/  LDL.LU R56, [R1+0x6c] ;  /* 0x00006c0001387983 */ /* 0x000ee80000300800 */
[----:B------:R0:W-:Y:S01]  /*6aa60*/  STL [R1+0x13c], R28 ;  /* 0x00013c1c01007387 */ /* 0x0001e20000100800 */
[----:B------:R-:W-:-:S02]  /*6aa70*/  SHF.R.U32.HI R2, RZ, 0x8, R2 ;  /* 0x00000008ff027819 */ /* 0x000fc40000011602 */
[----:B------:R-:W-:Y:S02]  /*6aa80*/  SHF.R.U32.HI R4, RZ, 0x8, R4 ;  /* 0x00000008ff047819 */ /* 0x000fe40000011604 */
[----:B------:R-:W-:Y:S01]  /*6aa90*/  SHF.R.U32.HI R55, RZ, 0x8, R55 ;  /* 0x00000008ff377819 */ /* 0x000fe20000011637 */
[----:B0-----:R-:W3:Y:S01]  /*6aaa0*/  LDL.LU R28, [R1+0x8] ;  /* 0x00000800011c7983 */ /* 0x001ee20000300800 */
[----:B------:R-:W-:Y:S02]  /*6aab0*/  LOP3.LUT R27, R27, 0xffff, RZ, 0xc0, !PT ;  /* 0x0000ffff1b1b7812 */ /* 0x000fe400078ec0ff */
[----:B------:R-:W-:Y:S02]  /*6aac0*/  LOP3.LUT R2, R2, 0xffff, RZ, 0xc0, !PT ;  /* 0x0000ffff02027812 */ /* 0x000fe400078ec0ff */
[----:B------:R-:W-:Y:S02]  /*6aad0*/  LOP3.LUT R0, R0, 0xffff, RZ, 0xc0, !PT ;  /* 0x0000ffff00007812 */ /* 0x000fe400078ec0ff */
[----:B------:R-:W-:-:S02]  /*6aae0*/  LOP3.LUT R4, R4, 0xffff, RZ, 0xc0, !PT ;  /* 0x0000ffff04047812 */ /* 0x000fc400078ec0ff */
[----:B------:R-:W-:Y:S02]  /*6aaf0*/  LOP3.LUT R26, R26, 0xffff, RZ, 0xc0, !PT ;  /* 0x0000ffff1a1a7812 */ /* 0x000fe400078ec0ff */
[----:B------:R-:W-:Y:S02]  /*6ab00*/  LOP3.LUT R55, R55, 0xffff, RZ, 0xc0, !PT ;  /* 0x0000ffff37377812 */ /* 0x000fe400078ec0ff */
[----:B------:R-:W-:Y:S02]  /*6ab10*/  PRMT R2, R27, 0x3340, R2 ;  /* 0x000033401b027816 */ /* 0x000fe40000000002 */
[----:B------:R-:W-:Y:S02]  /*6ab20*/  PRMT R0, R0, 0x3340, R4 ;  /* 0x0000334000007816 */ /* 0x000fe40000000004 */
[----:B------:R-:W-:Y:S01]  /*6ab30*/  PRMT R4, R26, 0x3340, R55 ;  /* 0x000033401a047816 */ /* 0x000fe20000000037 */
[----:B------:R-:W-:Y:S04]  /*6ab40*/  STL [R1+0x138], R2 ;  /* 0x0001380201007387 */ /* 0x000fe80000100800 */
[----:B------:R-:W-:Y:S04]  /*6ab50*/  STL [R1+0x134], R0 ;  /* 0x0001340001007387 */ /* 0x000fe80000100800 */
[----:B------:R2:W-:Y:S02]  /*6ab60*/  STL [R1+0x140], R4 ;  /* 0x0001400401007387 */ /* 0x0005e40000100800 */
[----:B--2---:R-:W-:-:S02]  /*6ab70*/  LOP3.LUT R4, R57, 0xffff, RZ, 0xc0, !PT ;  /* 0x0000ffff39047812 */ /* 0x004fc400078ec0ff */
[----:B----4-:R-:W-:Y:S02]  /*6ab80*/  LOP3.LUT R26, R60, 0xffff, RZ, 0xc0, !PT ;  /* 0x0000ffff3c1a7812 */ /* 0x010fe400078ec0ff */
[----:B---3--:R-:W-:Y:S02]  /*6ab90*/  LOP3.LUT R0, R3, 0xffff, RZ, 0xc0, !PT ;  /* 0x0000ffff03007812 */ /* 0x008fe400078ec0ff */
[----:B------:R-:W-:Y:S02]  /*6aba0*/  LOP3.LUT R3, R58, 0xffff, RZ, 0xc0, !PT ;  /* 0x0000ffff3a037812 */ /* 0x000fe400078ec0ff */
[----:B------:R-:W-:Y:S02]  /*6abb0*/  LOP3.LUT R2, R56, 0xffff, RZ, 0xc0, !PT ;  /* 0x0000ffff38027812 */ /* 0x000fe400078ec0ff */
[----:B------:R-:W2:Y:S04]  /*6abc0*/  LDL.LU R56, [R1+0x7c] ;  /* 0x00007c0001387983 */ /* 0x000ea80000300800 */
[----:B------:R-:W3:Y:S04]  /*6abd0*/  LDL.LU R58, [R1+0x78] ;  /* 0x00007800013a7983 */ /* 0x000ee80000300800 */
[----:B------:R-:W4:Y:S04]  /*6abe0*/  LDL.LU R57, [R1+0x44] ;  /* 0x0000440001397983 */ /* 0x000f280000300800 */
[----:B------:R-:W4:Y:S01]  /*6abf0*/  LDL.LU R60, [R1+0x40] ;  /* 0x00004000013c7983 */ /* 0x000f220000300800 */
[----:B------:R-:W-:-:S02]  /*6ac00*/  PRMT R55, R2, 0x3340, R26 ;  /* 0x0000334002377816 */ /* 0x000fc4000000001a */
[----:B------:R-:W-:-:S03]  /*6ac10*/  LOP3.LUT R5, R5, 0xffff, RZ, 0xc0, !PT ;  /* 0x0000ffff05057812 */ /* 0x000fc600078ec0ff */
[----:B------:R0:W-:Y:S01]  /*6ac20*/  STL [R1+0x1b8], R55 ;  /* 0x0001b83701007387 */ /* 0x0001e20000100800 */
[----:B------:R-:W-:Y:S02]  /*6ac30*/  LOP3.LUT R6, R6, 0xffff, RZ, 0xc0, !PT ;  /* 0x0000ffff06067812 */ /* 0x000fe400078ec0ff */
[----:B------:R-:W-:Y:S02]  /*6ac40*/  LOP3.LUT R27, R28, 0xffff, RZ, 0xc0, !PT ;  /* 0x0000ffff1c1b7812 */ /* 0x000fe400078ec0ff */
[----:B------:R-:W-:Y:S02]  /*6ac50*/  SHF.R.U32.HI R28, RZ, 0x8, R2 ;  /* 0x00000008ff1c7819 */ /* 0x000fe40000011602 */
[----:B0-----:R-:W-:Y:S02]  /*6ac60*/  PRMT R55, R3, 0x3340, R5 ;  /* 0x0000334003377816 */ /* 0x001fe40000000005 */
[----:B------:R-:W-:Y:S02]  /*6ac70*/  SHF.R.U32.HI R2, RZ, 0x8, R3 ;  /* 0x00000008ff027819 */ /* 0x000fe40000011603 */
[----:B------:R-:W-:Y:S01]  /*6ac80*/  SHF.R.U32.HI R26, RZ, 0x8, R26 ;  /* 0x00000008ff1a7819 */ /* 0x000fe2000001161a */
[----:B------:R0:W-:Y:S01]  /*6ac90*/  STL [R1+0x1b4], R55 ;  /* 0x0001b43701007387 */ /* 0x0001e20000100800 */
[----:B------:R-:W-:-:S02]  /*6aca0*/  SHF.R.U32.HI R3, RZ, 0x8, R4 ;  /* 0x00000008ff037819 */ /* 0x000fc40000011604 */
[----:B------:R-:W-:Y:S02]  /*6acb0*/  SHF.R.U32.HI R5, RZ, 0x8, R5 ;  /* 0x00000008ff057819 */ /* 0x000fe40000011605 */
[----:B------:R-:W-:Y:S02]  /*6acc0*/  LOP3.LUT R28, R28, 0xffff, RZ, 0xc0, !PT ;  /* 0x0000ffff1c1c7812 */ /* 0x000fe400078ec0ff */
[----:B0-----:R-:W-:Y:S02]  /*6acd0*/  PRMT R55, R4, 0x3340, R6 ;  /* 0x0000334004377816 */ /* 0x001fe40000000006 */
[----:B------:R-:W-:Y:S02]  /*6ace0*/  SHF.R.U32.HI R4, RZ, 0x8, R0 ;  /* 0x00000008ff047819 */ /* 0x000fe40000011600 */
[----:B------:R-:W-:Y:S02]  /*6acf0*/  SHF.R.U32.HI R6, RZ, 0x8, R6 ;  /* 0x00000008ff067819 */ /* 0x000fe40000011606 */
[----:B------:R-:W-:-:S02]  /*6ad00*/  PRMT R0, R0, 0x3340, R27 ;  /* 0x0000334000007816 */ /* 0x000fc4000000001b */
[----:B------:R-:W-:Y:S02]  /*6ad10*/  SHF.R.U32.HI R27, RZ, 0x8, R27 ;  /* 0x00000008ff1b7819 */ /* 0x000fe4000001161b */
[----:B------:R-:W-:Y:S02]  /*6ad20*/  LOP3.LUT R26, R26, 0xffff, RZ, 0xc0, !PT ;  /* 0x0000ffff1a1a7812 */ /* 0x000fe400078ec0ff */
[----:B------:R-:W-:Y:S02]  /*6ad30*/  LOP3.LUT R2, R2, 0xffff, RZ, 0xc0, !PT ;  /* 0x0000ffff02027812 */ /* 0x000fe400078ec0ff */
[----:B------:R-:W-:Y:S02]  /*6ad40*/  LOP3.LUT R5, R5, 0xffff, RZ, 0xc0, !PT ;  /* 0x0000ffff05057812 */ /* 0x000fe400078ec0ff */
[----:B------:R-:W-:Y:S02]  /*6ad50*/  LOP3.LUT R3, R3, 0xffff, RZ, 0xc0, !PT ;  /* 0x0000ffff03037812 */ /* 0x000fe400078ec0ff */
[----:B------:R-:W-:Y:S01]  /*6ad60*/  LOP3.LUT R6, R6, 0xffff, RZ, 0xc0, !PT ;  /* 0x0000ffff06067812 */ /* 0x000fe200078ec0ff */
[----:B------:R-:W-:Y:S01]  /*6ad70*/  STL [R1+0xc], R55 ;  /* 0x00000c3701007387 */ /* 0x000fe20000100800 */
[----:B------:R-:W-:-:S02]  /*6ad80*/  LOP3.LUT R4, R4, 0xffff, RZ, 0xc0, !PT ;  /* 0x0000ffff04047812 */ /* 0x000fc400078ec0ff */
[----:B------:R-:W-:Y:S01]  /*6ad90*/  LOP3.LUT R27, R27, 0xffff, RZ, 0xc0, !PT ;  /* 0x0000ffff1b1b7812 */ /* 0x000fe200078ec0ff */
[----:B------:R0:W-:Y:S01]  /*6ada0*/  STL [R1+0x1bc], R0 ;  /* 0x0001bc0001007387 */ /* 0x0001e20000100800 */
[----:B------:R-:W-:Y:S02]  /*6adb0*/  PRMT R26, R28, 0x3340, R26 ;  /* 0x000033401c1a7816 */ /* 0x000fe4000000001a */
[----:B------:R-:W-:-:S03]  /*6adc0*/  PRMT R2, R2, 0x3340, R5 ;  /* 0x0000334002027816 */ /* 0x000fc60000000005 */
[----:B------:R-:W-:Y:S01]  /*6add0*/  STL [R1+0x8], R26 ;  /* 0x0000081a01007387 */ /* 0x000fe20000100800 */
[----:B0-----:R-:W-:Y:S02]  /*6ade0*/  PRMT R0, R3, 0x3340, R6 ;  /* 0x0000334003007816 */ /* 0x001fe40000000006 */
[----:B------:R-:W-:Y:S01]  /*6adf0*/  PRMT R3, R4, 0x3340, R27 ;  /* 0x0000334004037816 */ /* 0x000fe2000000001b */
[----:B------:R2:W-:Y:S04]  /*6ae00*/  STL [R1+0x4], R2 ;  /* 0x0000040201007387 */ /* 0x0005e80000100800 */
[----:B------:R3:W-:Y:S04]  /*6ae10*/  STL [R1], R0 ;  /* 0x0000000001007387 */ /* 0x0007e80000100800 */
[----:B------:R4:W-:Y:S01]  /*6ae20*/  STL [R1+0x10c], R3 ;  /* 0x00010c0301007387 */ /* 0x0009e20000100800 */
[----:B--2---:R-:W-:-:S03]  /*6ae30*/  LOP3.LUT R2, R56, 0xffff, RZ, 0xc0, !PT ;  /* 0x0000ffff38027812 */ /* 0x004fc600078ec0ff */
[----:B------:R-:W2:Y:S01]  /*6ae40*/  LDL.LU R56, [R1+0x8c] ;  /* 0x00008c0001387983 */ /* 0x000ea20000300800 */
[----:B---3--:R-:W-:-:S03]  /*6ae50*/  LOP3.LUT R0, R58, 0xffff, RZ, 0xc0, !PT ;  /* 0x0000ffff3a007812 */ /* 0x008fc600078ec0ff */
[----:B------:R-:W3:Y:S01]  /*6ae60*/  LDL.LU R58, [R1+0x88] ;  /* 0x00008800013a7983 */ /* 0x000ee20000300800 */
[----:B----4-:R-:W-:-:S03]  /*6ae70*/  LOP3.LUT R3, R57, 0xffff, RZ, 0xc0, !PT ;  /* 0x0000ffff39037812 */ /* 0x010fc600078ec0ff */
[----:B------:R-:W4:Y:S01]  /*6ae80*/  LDL.LU R57, [R1+0x5c] ;  /* 0x00005c0001397983 */ /* 0x000f220000300800 */
[----:B------:R-:W-:-:S03]  /*6ae90*/  LOP3.LUT R4, R60, 0xffff, RZ, 0xc0, !PT ;  /* 0x0000ffff3c047812 */ /* 0x000fc600078ec0ff */
[----:B------:R-:W4:Y:S01]  /*6aea0*/  LDL.LU R60, [R1+0x38] ;  /* 0x00003800013c7983 */ /* 0x000f220000300800 */
[----:B------:R-:W-:Y:S02]  /*6aeb0*/  LOP3.LUT R61, R61, 0xffff, RZ, 0xc0, !PT ;  /* 0x0000ffff3d3d7812 */ /* 0x000fe400078ec0ff */
[----:B------:R-:W-:Y:S02]  /*6aec0*/  LOP3.LUT R7, R7, 0xffff, RZ, 0xc0, !PT ;  /* 0x0000ffff07077812 */ /* 0x000fe400078ec0ff */
[----:B------:R-:W-:Y:S02]  /*6aed0*/  PRMT R6, R2, 0x3340, R61 ;  /* 0x0000334002067816 */ /* 0x000fe4000000003d */
[----:B------:R-:W-:-:S03]  /*6aee0*/  LOP3.LUT R8, R8, 0xffff, RZ, 0xc0, !PT ;  /* 0x0000ffff08087812 */ /* 0x000fc600078ec0ff */
[----:B------:R0:W-:Y:S01]  /*6aef0*/  STL [R1+0x1ac], R6 ;  /* 0x0001ac0601007387 */ /* 0x0001e20000100800 */
[----:B------:R-:W-:Y:S02]  /*6af00*/  LOP3.LUT R59, R59, 0xffff, RZ, 0xc0, !PT ;  /* 0x0000ffff3b3b7812 */ /* 0x000fe400078ec0ff */
[----:B------:R-:W-:Y:S02]  /*6af10*/  SHF.R.U32.HI R5, RZ, 0x8, R2 ;  /* 0x00000008ff057819 */ /* 0x000fe40000011602 */
[----:B------:R-:W-:Y:S02]  /*6af20*/  SHF.R.U32.HI R2, RZ, 0x8, R3 ;  /* 0x00000008ff027819 */ /* 0x000fe40000011603 */
[----:B0-----:R-:W-:Y:S02]  /*6af30*/  PRMT R6, R3, 0x3340, R7 ;  /* 0x0000334003067816 */ /* 0x001fe40000000007 */
[----:B------:R-:W-:Y:S02]  /*6af40*/  SHF.R.U32.HI R61, RZ, 0x8, R61 ;  /* 0x00000008ff3d7819 */ /* 0x000fe4000001163d */
[----:B------:R-:W-:Y:S01]  /*6af50*/  SHF.R.U32.HI R3, RZ, 0x8, R4 ;  /* 0x00000008ff037819 */ /* 0x000fe20000011604 */
[----:B------:R0:W-:Y:S01]  /*6af60*/  STL [R1+0x1a4], R6 ;  /* 0x0001a40601007387 */ /* 0x0001e20000100800 */
[----:B------:R-:W-:-:S02]  /*6af70*/  SHF.R.U32.HI R7, RZ, 0x8, R7 ;  /* 0x00000008ff077819 */ /* 0x000fc40000011607 */
[----:B------:R-:W-:Y:S02]  /*6af80*/  LOP3.LUT R5, R5, 0xffff, RZ, 0xc0, !PT ;  /* 0x0000ffff05057812 */ /* 0x000fe400078ec0ff */
        /* <DEDUP_REMOVED lines=20> */
[----:B------:R3:W-:Y:S04]  /*6b0d0*/  STL [R1+0xe4], R0 ;  /* 0x0000e40001007387 */ /* 0x0007e80000100800 */
        /* <DEDUP_REMOVED lines=14> */
[----:B------:R-:W-:Y:S02]  /*6b1c0*/  SHF.R.U32.HI R5, RZ, 0x8, R2 ;  /* 0x00000008ff057819 */ /* 0x000fe40000011602 */
[----:B------:R-:W-:Y:S02]  /*6b1d0*/  LOP3.LUT R19, R19, 0xffff, RZ, 0xc0, !PT ;  /* 0x0000ffff13137812 */ /* 0x000fe400078ec0ff */
[----:B------:R-:W-:Y:S02]  /*6b1e0*/  SHF.R.U32.HI R2, RZ, 0x8, R3 ;  /* 0x00000008ff027819 */ /* 0x000fe40000011603 */
[--C-:B0-----:R-:W-:Y:S02]  /*6b1f0*/  PRMT R6, R3, 0x3340, R9.reuse ;  /* 0x0000334003067816 */ /* 0x101fe40000000009 */
[----:B------:R-:W-:-:S03]  /*6b200*/  SHF.R.U32.HI R9, RZ, 0x8, R9 ;  /* 0x00000008ff097819 */ /* 0x000fc60000011609 */
[----:B------:R0:W-:Y:S01]  /*6b210*/  STL [R1+0x18c], R6 ;  /* 0x00018c0601007387 */ /* 0x0001e20000100800 */
[----:B------:R-:W-:Y:S02]  /*6b220*/  SHF.R.U32.HI R3, RZ, 0x8, R4 ;  /* 0x00000008ff037819 */ /* 0x000fe40000011604 */
[----:B------:R-:W-:Y:S02]  /*6b230*/  LOP3.LUT R2, R2, 0xffff, RZ, 0xc0, !PT ;  /* 0x0000ffff02027812 */ /* 0x000fe400078ec0ff */
[----:B------:R-:W-:Y:S02]  /*6b240*/  LOP3.LUT R9, R9, 0xffff, RZ, 0xc0, !PT ;  /* 0x0000ffff09097812 */ /* 0x000fe400078ec0ff */
[--C-:B0-----:R-:W-:Y:S02]  /*6b250*/  PRMT R6, R4, 0x3340, R10.reuse ;  /* 0x0000334004067816 */ /* 0x101fe4000000000a */
[----:B------:R-:W-:Y:S02]  /*6b260*/  SHF.R.U32.HI R10, RZ, 0x8, R10 ;  /* 0x00000008ff0a7819 */ /* 0x000fe4000001160a */
[----:B------:R-:W-:-:S02]  /*6b270*/  SHF.R.U32.HI R4, RZ, 0x8, R0 ;  /* 0x00000008ff047819 */ /* 0x000fc40000011600 */
[----:B------:R-:W-:Y:S02]  /*6b280*/  PRMT R0, R0, 0x3340, R19 ;  /* 0x0000334000007816 */ /* 0x000fe40000000013 */
[----:B------:R-:W-:Y:S02]  /*6b290*/  LOP3.LUT R3, R3, 0xffff, RZ, 0xc0, !PT ;  /* 0x0000ffff03037812 */ /* 0x000fe400078ec0ff */
[----:B------:R-:W-:Y:S01]  /*6b2a0*/  LOP3.LUT R10, R10, 0xffff, RZ, 0xc0, !PT ;  /* 0x0000ffff0a0a7812 */ /* 0x000fe200078ec0ff */
[----:B------:R-:W-:Y:S01]  /*6b2b0*/  STL [R1+0x188], R6 ;  /* 0x0001880601007387 */ /* 0x000fe20000100800 */
[----:B------:R-:W-:Y:S02]  /*6b2c0*/  PRMT R27, R2, 0x3340, R9 ;  /* 0x00003340021b7816 */ /* 0x000fe40000000009 */
[----:B------:R-:W-:Y:S01]  /*6b2d0*/  PRMT R26, R3, 0x3340, R10 ;  /* 0x00003340031a7816 */ /* 0x000fe2000000000a */
[----:B------:R3:W-:Y:S01]  /*6b2e0*/  STL [R1+0x194], R0 ;  /* 0x0001940001007387 */ /* 0x0007e20000100800 */
[----:B------:R-:W-:-:S02]  /*6b2f0*/  SHF.R.U32.HI R19, RZ, 0x8, R19 ;  /* 0x00000008ff137819 */ /* 0x000fc40000011613 */
[----:B------:R-:W-:Y:S02]  /*6b300*/  LOP3.LUT R4, R4, 0xffff, RZ, 0xc0, !PT ;  /* 0x0000ffff04047812 */ /* 0x000fe400078ec0ff */
[----:B------:R-:W-:-:S04]  /*6b310*/  LOP3.LUT R19, R19, 0xffff, RZ, 0xc0, !PT ;  /* 0x0000ffff13137812 */ /* 0x000fc800078ec0ff */
[----:B------:R-:W-:Y:S02]  /*6b320*/  PRMT R19, R4, 0x3340, R19 ;  /* 0x0000334004137816 */ /* 0x000fe40000000013 */
[----:B--2---:R-:W-:Y:S02]  /*6b330*/  LOP3.LUT R2, R56, 0xffff, RZ, 0xc0, !PT ;  /* 0x0000ffff38027812 */ /* 0x004fe400078ec0ff */
        /* <DEDUP_REMOVED lines=8> */
[----:B------:R-:W-:Y:S02]  /*6b3c0*/  SHF.R.U32.HI R23, RZ, 0x8, R23 ;  /* 0x00000008ff177819 */ /* 0x000fe40000011617 */
[----:B------:R-:W-:Y:S02]  /*6b3d0*/  PRMT R6, R2, 0x3340, R21 ;  /* 0x0000334002067816 */ /* 0x000fe40000000015 */
[----:B------:R-:W-:Y:S02]  /*6b3e0*/  LOP3.LUT R11, R11, 0xffff, RZ, 0xc0, !PT ;  /* 0x0000ffff0b0b7812 */ /* 0x000fe400078ec0ff */
[----:B------:R-:W-:Y:S01]  /*6b3f0*/  LOP3.LUT R5, R5, 0xffff, RZ, 0xc0, !PT ;  /* 0x0000ffff05057812 */ /* 0x000fe200078ec0ff */
[----:B------:R0:W-:Y:S01]  /*6b400*/  STL [R1+0x168], R6 ;  /* 0x0001680601007387 */ /* 0x0001e20000100800 */
[----:B------:R-:W-:-:S02]  /*6b410*/  LOP3.LUT R23, R23, 0xffff, RZ, 0xc0, !PT ;  /* 0x0000ffff17177812 */ /* 0x000fc400078ec0ff */
[----:B------:R-:W-:Y:S02]  /*6b420*/  LOP3.LUT R12, R12, 0xffff, RZ, 0xc0, !PT ;  /* 0x0000ffff0c0c7812 */ /* 0x000fe400078ec0ff */
[----:B------:R-:W-:Y:S02]  /*6b430*/  PRMT R28, R5, 0x3340, R23 ;  /* 0x00003340051c7816 */ /* 0x000fe40000000017 */
[----:B0-----:R-:W-:Y:S02]  /*6b440*/  PRMT R6, R3, 0x3340, R11 ;  /* 0x0000334003067816 */ /* 0x001fe4000000000b */
[----:B------:R-:W-:Y:S02]  /*6b450*/  LOP3.LUT R18, R18, 0xffff, RZ, 0xc0, !PT ;  /* 0x0000ffff12127812 */ /* 0x000fe400078ec0ff */
[----:B------:R-:W-:Y:S01]  /*6b460*/  SHF.R.U32.HI R5, RZ, 0x8, R2 ;  /* 0x00000008ff057819 */ /* 0x000fe20000011602 */
[----:B------:R0:W-:Y:S01]  /*6b470*/  STL [R1+0x164], R6 ;  /* 0x0001640601007387 */ /* 0x0001e20000100800 */
[----:B------:R-:W-:-:S02]  /*6b480*/  SHF.R.U32.HI R2, RZ, 0x8, R3 ;  /* 0x00000008ff027819 */ /* 0x000fc40000011603 */
[----:B------:R-:W-:Y:S02]  /*6b490*/  SHF.R.U32.HI R3, RZ, 0x8, R4 ;  /* 0x00000008ff037819 */ /* 0x000fe40000011604 */
[----:B------:R-:W-:Y:S02]  /*6b4a0*/  SHF.R.U32.HI R21, RZ, 0x8, R21 ;  /* 0x00000008ff157819 */ /* 0x000fe40000011615 */
[----:B0-----:R-:W-:Y:S02]  /*6b4b0*/  PRMT R6, R4, 0x3340, R12 ;  /* 0x0000334004067816 */ /* 0x001fe4000000000c */
[----:B------:R-:W-:Y:S02]  /*6b4c0*/  SHF.R.U32.HI R4, RZ, 0x8, R0 ;  /* 0x00000008ff047819 */ /* 0x000fe40000011600 */
[----:B------:R-:W-:Y:S02]  /*6b4d0*/  PRMT R0, R0, 0x3340, R18 ;  /* 0x0000334000007816 */ /* 0x000fe40000000012 */
[----:B------:R-:W-:-:S02]  /*6b4e0*/  SHF.R.U32.HI R12, RZ, 0x8, R12 ;  /* 0x00000008ff0c7819 */ /* 0x000fc4000001160c */
[----:B------:R-:W-:Y:S01]  /*6b4f0*/  SHF.R.U32.HI R18, RZ, 0x8, R18 ;  /* 0x00000008ff127819 */ /* 0x000fe20000011612 */
[----:B------:R-:W-:Y:S01]  /*6b500*/  STL [R1+0x160], R6 ;  /* 0x0001600601007387 */ /* 0x000fe20000100800 */
[----:B------:R-:W-:Y:S02]  /*6b510*/  SHF.R.U32.HI R11, RZ, 0x8, R11 ;  /* 0x00000008ff0b7819 */ /* 0x000fe4000001160b */
[----:B------:R-:W-:Y:S01]  /*6b520*/  LOP3.LUT R3, R3, 0xffff, RZ, 0xc0, !PT ;  /* 0x0000ffff03037812 */ /* 0x000fe200078ec0ff */
[----:B------:R0:W-:Y:S01]  /*6b530*/  STL [R1+0x16c], R0 ;  /* 0x00016c0001007387 */ /* 0x0001e20000100800 */
[----:B------:R-:W-:Y:S02]  /*6b540*/  LOP3.LUT R12, R12, 0xffff, RZ, 0xc0, !PT ;  /* 0x0000ffff0c0c7812 */ /* 0x000fe400078ec0ff */
[----:B------:R-:W-:Y:S02]  /*6b550*/  LOP3.LUT R5, R5, 0xffff, RZ, 0xc0, !PT ;  /* 0x0000ffff05057812 */ /* 0x000fe400078ec0ff */
[----:B------:R-:W-:-:S02]  /*6b560*/  LOP3.LUT R21, R21, 0xffff, RZ, 0xc0, !PT ;  /* 0x0000ffff15157812 */ /* 0x000fc400078ec0ff */
[----:B------:R-:W-:Y:S02]  /*6b570*/  LOP3.LUT R4, R4, 0xffff, RZ, 0xc0, !PT ;  /* 0x0000ffff04047812 */ /* 0x000fe400078ec0ff */
[----:B------:R-:W-:Y:S02]  /*6b580*/  LOP3.LUT R2, R2, 0xffff, RZ, 0xc0, !PT ;  /* 0x0000ffff02027812 */ /* 0x000fe400078ec0ff */
[----:B0-----:R-:W-:Y:S02]  /*6b590*/  LOP3.LUT R0, R18, 0xffff, RZ, 0xc0, !PT ;  /* 0x0000ffff12007812 */ /* 0x001fe400078ec0ff */
[----:B------:R-:W-:Y:S02]  /*6b5a0*/  LOP3.LUT R11, R11, 0xffff, RZ, 0xc0, !PT ;  /* 0x0000ffff0b0b7812 */ /* 0x000fe400078ec0ff */
[----:B------:R-:W-:Y:S02]  /*6b5b0*/  PRMT R18, R3, 0x3340, R12 ;  /* 0x0000334003127816 */ /* 0x000fe4000000000c */
[----:B------:R-:W-:-:S02]  /*6b5c0*/  PRMT R23, R5, 0x3340, R21 ;  /* 0x0000334005177816 */ /* 0x000fc40000000015 */
[----:B------:R-:W-:Y:S02]  /*6b5d0*/  PRMT R12, R4, 0x3340, R0 ;  /* 0x00003340040c7816 */ /* 0x000fe40000000000 */
        /* <DEDUP_REMOVED lines=26> */
[----:B------:R-:W-:Y:S02]  /*6b780*/  PRMT R2, R2, 0x3340, R49 ;  /* 0x0000334002027816 */ /* 0x000fe40000000031 */
[----:B------:R-:W-:-:S02]  /*6b790*/  LOP3.LUT R5, R5, 0xffff, RZ, 0xc0, !PT ;  /* 0x0000ffff05057812 */ /* 0x000fc400078ec0ff */
[----:B------:R-:W-:Y:S01]  /*6b7a0*/  LOP3.LUT R54, R54, 0xffff, RZ, 0xc0, !PT ;  /* 0x0000ffff36367812 */ /* 0x000fe200078ec0ff */
[----:B------:R-:W-:Y:S01]  /*6b7b0*/  STL [R1+0x110], R6 ;  /* 0x0001100601007387 */ /* 0x000fe20000100800 */
[----:B------:R-:W-:Y:S02]  /*6b7c0*/  PRMT R7, R0, 0x3340, R7 ;  /* 0x0000334000077816 */ /* 0x000fe40000000007 */
[----:B------:R-:W-:Y:S01]  /*6b7d0*/  PRMT R13, R5, 0x3340, R54 ;  /* 0x00003340050d7816 */ /* 0x000fe20000000036 */
[----:B------:R3:W-:Y:S01]  /*6b7e0*/  STL [R1+0x120], R2 ;  /* 0x0001200201007387 */ /* 0x0007e20000100800 */
[----:B------:R-:W-:Y:S02]  /*6b7f0*/  LOP3.LUT R53, R53, 0xffff, RZ, 0xc0, !PT ;  /* 0x0000ffff35357812 */ /* 0x000fe400078ec0ff */
[----:B------:R-:W-:Y:S02]  /*6b800*/  LOP3.LUT R14, R14, 0xffff, RZ, 0xc0, !PT ;  /* 0x0000ffff0e0e7812 */ /* 0x000fe400078ec0ff */
[----:B------:R-:W-:-:S02]  /*6b810*/  LOP3.LUT R16, R16, 0xffff, RZ, 0xc0, !PT ;  /* 0x0000ffff10107812 */ /* 0x000fc400078ec0ff */
[----:B------:R-:W-:Y:S02]  /*6b820*/  LOP3.LUT R48, R48, 0xffff, RZ, 0xc0, !PT ;  /* 0x0000ffff30307812 */ /* 0x000fe400078ec0ff */
[----:B--2---:R-:W-:Y:S02]  /*6b830*/  LOP3.LUT R0, R56, 0xffff, RZ, 0xc0, !PT ;  /* 0x0000ffff38007812 */ /* 0x004fe400078ec0ff */
[----:B------:R-:W2:Y:S01]  /*6b840*/  LDL.LU R56, [R1+0xb0] ;  /* 0x0000b00001387983 */ /* 0x000ea20000300800 */
[----:B---3--:R-:W-:-:S03]  /*6b850*/  LOP3.LUT R2, R58, 0xffff, RZ, 0xc0, !PT ;  /* 0x0000ffff3a027812 */ /* 0x008fc600078ec0ff */
[----:B------:R-:W3:Y:S01]  /*6b860*/  LDL.LU R58, [R1+0xa4] ;  /* 0x0000a400013a7983 */ /* 0x000ee20000300800 */
[----:B----4-:R-:W-:-:S03]  /*6b870*/  LOP3.LUT R5, R57, 0xffff, RZ, 0xc0, !PT ;  /* 0x0000ffff39057812 */ /* 0x010fc600078ec0ff */
[----:B------:R-:W4:Y:S01]  /*6b880*/  LDL.LU R57, [R1+0x3c] ;  /* 0x00003c0001397983 */ /* 0x000f220000300800 */
[----:B------:R-:W-:-:S03]  /*6b890*/  LOP3.LUT R6, R60, 0xffff, RZ, 0xc0, !PT ;  /* 0x0000ffff3c067812 */ /* 0x000fc600078ec0ff */
[----:B------:R-:W2:Y:S01]  /*6b8a0*/  LDL.LU R60, [R1+0x20] ;  /* 0x00002000013c7983 */ /* 0x000ea20000300800 */
[----:B------:R-:W-:-:S05]  /*6b8b0*/  PRMT R9, R0, 0x3340, R53 ;  /* 0x0000334000097816 */ /* 0x000fca0000000035 */
[----:B------:R0:W-:Y:S01]  /*6b8c0*/  STL [R1+0xe8], R9 ;  /* 0x0000e80901007387 */ /* 0x0001e20000100800 */
[----:B------:R-:W-:Y:S02]  /*6b8d0*/  SHF.R.U32.HI R8, RZ, 0x8, R0 ;  /* 0x00000008ff087819 */ /* 0x000fe40000011600 */
[----:B------:R-:W-:Y:S02]  /*6b8e0*/  SHF.R.U32.HI R0, RZ, 0x8, R5 ;  /* 0x00000008ff007819 */ /* 0x000fe40000011605 */
[----:B0-----:R-:W-:Y:S02]  /*6b8f0*/  PRMT R9, R5, 0x3340, R14 ;  /* 0x0000334005097816 */ /* 0x001fe4000000000e */
[----:B------:R-:W-:-:S03]  /*6b900*/  SHF.R.U32.HI R5, RZ, 0x8, R6 ;  /* 0x00000008ff057819 */ /* 0x000fc60000011606 */
[----:B------:R0:W-:Y:S02]  /*6b910*/  STL [R1+0xe0], R9 ;  /* 0x0000e00901007387 */ /* 0x0001e40000100800 */
[----:B0-----:R-:W-:Y:S02]  /*6b920*/  PRMT R9, R6, 0x3340, R16 ;  /* 0x0000334006097816 */ /* 0x001fe40000000010 */
[----:B------:R-:W-:Y:S02]  /*6b930*/  SHF.R.U32.HI R6, RZ, 0x8, R2 ;  /* 0x00000008ff067819 */ /* 0x000fe40000011602 */
[----:B------:R-:W-:Y:S01]  /*6b940*/  PRMT R2, R2, 0x3340, R48 ;  /* 0x0000334002027816 */ /* 0x000fe20000000030 */
[----:B------:R-:W-:Y:S04]  /*6b950*/  STL [R1+0xdc], R9 ;  /* 0x0000dc0901007387 */ /* 0x000fe80000100800 */
[----:B------:R0:W-:Y:S04]  /*6b960*/  STL [R1+0xf4], R2 ;  /* 0x0000f40201007387 */ /* 0x0001e80000100800 */
[----:B------:R-:W2:Y:S01]  /*6b970*/  LDL.LU R55, [R1+0xc0] ;  /* 0x0000c00001377983 */ /* 0x000ea20000300800 */
[----:B------:R-:W-:-:S02]  /*6b980*/  SHF.R.U32.HI R14, RZ, 0x8, R14 ;  /* 0x00000008ff0e7819 */ /* 0x000fc4000001160e */
[----:B------:R-:W-:Y:S02]  /*6b990*/  SHF.R.U32.HI R16, RZ, 0x8, R16 ;  /* 0x00000008ff107819 */ /* 0x000fe40000011610 */
[----:B------:R-:W-:Y:S02]  /*6b9a0*/  SHF.R.U32.HI R48, RZ, 0x8, R48 ;  /* 0x00000008ff307819 */ /* 0x000fe40000011630 */
[----:B------:R-:W-:Y:S02]  /*6b9b0*/  LOP3.LUT R0, R0, 0xffff, RZ, 0xc0, !PT ;  /* 0x0000ffff00007812 */ /* 0x000fe400078ec0ff */
[----:B------:R-:W-:Y:S02]  /*6b9c0*/  LOP3.LUT R14, R14, 0xffff, RZ, 0xc0, !PT ;  /* 0x0000ffff0e0e7812 */ /* 0x000fe400078ec0ff */
[----:B0-----:R-:W-:Y:S02]  /*6b9d0*/  LOP3.LUT R2, R5, 0xffff, RZ, 0xc0, !PT ;  /* 0x0000ffff05027812 */ /* 0x001fe400078ec0ff */
[----:B------:R-:W-:-:S02]  /*6b9e0*/  LOP3.LUT R16, R16, 0xffff, RZ, 0xc0, !PT ;  /* 0x0000ffff10107812 */ /* 0x000fc400078ec0ff */
[----:B------:R-:W-:Y:S02]  /*6b9f0*/  LOP3.LUT R9, R6, 0xffff, RZ, 0xc0, !PT ;  /* 0x0000ffff06097812 */ /* 0x000fe400078ec0ff */
[----:B------:R-:W-:Y:S02]  /*6ba00*/  LOP3.LUT R48, R48, 0xffff, RZ, 0xc0, !PT ;  /* 0x0000ffff30307812 */ /* 0x000fe400078ec0ff */
[----:B------:R-:W-:Y:S02]  /*6ba10*/  PRMT R6, R0, 0x3340, R14 ;  /* 0x0000334000067816 */ /* 0x000fe4000000000e */
[----:B------:R-:W-:Y:S02]  /*6ba20*/  PRMT R2, R2, 0x3340, R16 ;  /* 0x0000334002027816 */ /* 0x000fe40000000010 */
[----:B------:R-:W-:Y:S02]  /*6ba30*/  PRMT R16, R9, 0x3340, R48 ;  /* 0x0000334009107816 */ /* 0x000fe40000000030 */
[----:B------:R-:W-:-:S02]  /*6ba40*/  SHF.R.U32.HI R53, RZ, 0x8, R53 ;  /* 0x00000008ff357819 */ /* 0x000fc40000011635 */
[----:B------:R-:W-:Y:S02]  /*6ba50*/  LOP3.LUT R8, R8, 0xffff, RZ, 0xc0, !PT ;  /* 0x0000ffff08087812 */ /* 0x000fe400078ec0ff */
[----:B------:R-:W-:Y:S02]  /*6ba60*/  LOP3.LUT R53, R53, 0xffff, RZ, 0xc0, !PT ;  /* 0x0000ffff35357812 */ /* 0x000fe400078ec0ff */
[----:B------:R-:W-:Y:S02]  /*6ba70*/  SHF.R.U32.HI R17, RZ, 0x8, R17 ;  /* 0x00000008ff117819 */ /* 0x000fe40000011611 */
[----:B------:R-:W-:Y:S02]  /*6ba80*/  PRMT R5, R8, 0x3340, R53 ;  /* 0x0000334008057816 */ /* 0x000fe40000000035 */
[----:B------:R-:W-:Y:S02]  /*6ba90*/  LOP3.LUT R3, R3, 0xffff, RZ, 0xc0, !PT ;  /* 0x0000ffff03037812 */ /* 0x000fe400078ec0ff */
[----:B------:R-:W-:-:S02]  /*6baa0*/  LOP3.LUT R17, R17, 0xffff, RZ, 0xc0, !PT ;  /* 0x0000ffff11117812 */ /* 0x000fc400078ec0ff */
[----:B------:R-:W-:Y:S02]  /*6bab0*/  LOP3.LUT R52, R52, 0xffff, RZ, 0xc0, !PT ;  /* 0x0000ffff34347812 */ /* 0x000fe400078ec0ff */
[----:B------:R-:W-:Y:S02]  /*6bac0*/  PRMT R3, R3, 0x3340, R17 ;  /* 0x0000334003037816 */ /* 0x000fe40000000011 */
[----:B------:R-:W-:Y:S02]  /*6bad0*/  LOP3.LUT R15, R15, 0xffff, RZ, 0xc0, !PT ;  /* 0x0000ffff0f0f7812 */ /* 0x000fe400078ec0ff */
[----:B------:R-:W-:Y:S02]  /*6bae0*/  LOP3.LUT R20, R20, 0xffff, RZ, 0xc0, !PT ;  /* 0x0000ffff14147812 */ /* 0x000fe400078ec0ff */
[----:B------:R-:W-:Y:S02]  /*6baf0*/  LOP3.LUT R47, R47, 0xffff, RZ, 0xc0, !PT ;  /* 0x0000ffff2f2f7812 */ /* 0x000fe400078ec0ff */
[----:B------:R-:W-:-:S04]  /*6bb00*/  SHF.R.U32.HI R11, RZ, 0x8, R52 ;  /* 0x00000008ff0b7819 */ /* 0x000fc80000011634 */
[----:B------:R-:W-:Y:S02]  /*6bb10*/  LOP3.LUT R11, R11, 0xffff, RZ, 0xc0, !PT ;  /* 0x0000ffff0b0b7812 */ /* 0x000fe400078ec0ff */
[----:B---3--:R-:W-:Y:S02]  /*6bb20*/  LOP3.LUT R0, R58, 0xffff, RZ, 0xc0, !PT ;  /* 0x0000ffff3a007812 */ /* 0x008fe400078ec0ff */
[----:B------:R-:W3:Y:S01]  /*6bb30*/  LDL.LU R58, [R1+0xbc] ;  /* 0x0000bc00013a7983 */ /* 0x000ee20000300800 */
[----:B----4-:R-:W-:-:S03]  /*6bb40*/  LOP3.LUT R9, R57, 0xffff, RZ, 0xc0, !PT ;  /* 0x0000ffff39097812 */ /* 0x010fc600078ec0ff */
[----:B------:R-:W4:Y:S01]  /*6bb50*/  LDL.LU R57, [R1+0x74] ;  /* 0x0000740001397983 */ /* 0x000f220000300800 */
[----:B--2---:R-:W-:-:S03]  /*6bb60*/  LOP3.LUT R8, R60, 0xffff, RZ, 0xc0, !PT ;  /* 0x0000ffff3c087812 */ /* 0x004fc600078ec0ff */
[----:B------:R-:W2:Y:S01]  /*6bb70*/  LDL.LU R60, [R1+0x70] ;  /* 0x00007000013c7983 */ /* 0x000ea20000300800 */
[----:B------:R-:W-:Y:S02]  /*6bb80*/  LOP3.LUT R10, R56, 0xffff, RZ, 0xc0, !PT ;  /* 0x0000ffff380a7812 */ /* 0x000fe400078ec0ff */
[----:B------:R-:W-:Y:S02]  /*6bb90*/  SHF.R.U32.HI R14, RZ, 0x8, R9 ;  /* 0x00000008ff0e7819 */ /* 0x000fe40000011609 */
[----:B------:R-:W-:Y:S02]  /*6bba0*/  SHF.R.U32.HI R17, RZ, 0x8, R10 ;  /* 0x00000008ff117819 */ /* 0x000fe4000001160a */
[----:B------:R-:W-:Y:S02]  /*6bbb0*/  PRMT R10, R10, 0x3340, R52 ;  /* 0x000033400a0a7816 */ /* 0x000fe40000000034 */
[----:B------:R-:W-:-:S03]  /*6bbc0*/  PRMT R9, R9, 0x3340, R15 ;  /* 0x0000334009097816 */ /* 0x000fc6000000000f */
[----:B------:R0:W-:Y:S01]  /*6bbd0*/  STL [R1+0x40], R10 ;  /* 0x0000400a01007387 */ /* 0x0001e20000100800 */
[----:B------:R-:W-:-:S03]  /*6bbe0*/  SHF.R.U32.HI R56, RZ, 0x8, R0 ;  /* 0x00000008ff387819 */ /* 0x000fc60000011600 */
[----:B------:R1:W-:Y:S01]  /*6bbf0*/  STL [R1+0x48], R9 ;  /* 0x0000480901007387 */ /* 0x0003e20000100800 */
[----:B0-----:R-:W-:Y:S02]  /*6bc00*/  SHF.R.U32.HI R10, RZ, 0x8, R15 ;  /* 0x00000008ff0a7819 */ /* 0x001fe4000001160f */
[----:B------:R-:W-:Y:S02]  /*6bc10*/  SHF.R.U32.HI R15, RZ, 0x8, R8 ;  /* 0x00000008ff0f7819 */ /* 0x000fe40000011608 */
[--C-:B------:R-:W-:Y:S02]  /*6bc20*/  PRMT R8, R8, 0x3340, R20.reuse ;  /* 0x0000334008087816 */ /* 0x100fe40000000014 */
[----:B-1----:R-:W-:Y:S02]  /*6bc30*/  SHF.R.U32.HI R9, RZ, 0x8, R20 ;  /* 0x00000008ff097819 */ /* 0x002fe40000011614 */
[----:B------:R-:W-:Y:S02]  /*6bc40*/  PRMT R20, R0, 0x3340, R47 ;  /* 0x0000334000147816 */ /* 0x000fe4000000002f */
[----:B------:R-:W-:Y:S01]  /*6bc50*/  LOP3.LUT R0, R17, 0xffff, RZ, 0xc0, !PT ;  /* 0x0000ffff11007812 */ /* 0x000fe200078ec0ff */
[----:B------:R0:W-:Y:S03]  /*6bc60*/  STL [R1+0x64], R8 ;  /* 0x0000640801007387 */ /* 0x0001e60000100800 */
[----:B------:R-:W-:Y:S01]  /*6bc70*/  PRMT R0, R0, 0x3340, R11 ;  /* 0x0000334000007816 */ /* 0x000fe2000000000b */
[----:B------:R1:W-:Y:S04]  /*6bc80*/  STL [R1+0xd8], R20 ;  /* 0x0000d81401007387 */ /* 0x0003e80000100800 */
[----:B------:R-:W2:Y:S01]  /*6bc90*/  LDL.LU R61, [R1+0xc8] ;  /* 0x0000c800013d7983 */ /* 0x000ea20000300800 */
[----:B------:R-:W-:-:S03]  /*6bca0*/  LOP3.LUT R11, R55, 0xffff, RZ, 0xc0, !PT ;  /* 0x0000ffff370b7812 */ /* 0x000fc600078ec0ff */
[----:B------:R-:W2:Y:S01]  /*6bcb0*/  LDL.LU R55, [R1+0xc4] ;  /* 0x0000c40001377983 */ /* 0x000ea20000300800 */
[----:B0-----:R-:W-:Y:S02]  /*6bcc0*/  SHF.R.U32.HI R8, RZ, 0x8, R47 ;  /* 0x00000008ff087819 */ /* 0x001fe4000001162f */
[----:B------:R-:W-:Y:S02]  /*6bcd0*/  LOP3.LUT R56, R56, 0xffff, RZ, 0xc0, !PT ;  /* 0x0000ffff38387812 */ /* 0x000fe400078ec0ff */
[----:B------:R-:W-:Y:S02]  /*6bce0*/  LOP3.LUT R8, R8, 0xffff, RZ, 0xc0, !PT ;  /* 0x0000ffff08087812 */ /* 0x000fe400078ec0ff */
[----:B------:R-:W-:Y:S02]  /*6bcf0*/  LOP3.LUT R15, R15, 0xffff, RZ, 0xc0, !PT ;  /* 0x0000ffff0f0f7812 */ /* 0x000fe400078ec0ff */
[----:B------:R-:W-:Y:S02]  /*6bd00*/  LOP3.LUT R9, R9, 0xffff, RZ, 0xc0, !PT ;  /* 0x0000ffff09097812 */ /* 0x000fe400078ec0ff */
[----:B------:R-:W-:-:S02]  /*6bd10*/  PRMT R56, R56, 0x3340, R8 ;  /* 0x0000334038387816 */ /* 0x000fc40000000008 */
[----:B------:R-:W-:Y:S02]  /*6bd20*/  PRMT R15, R15, 0x3340, R9 ;  /* 0x000033400f0f7816 */ /* 0x000fe40000000009 */
[----:B------:R-:W-:Y:S02]  /*6bd30*/  LOP3.LUT R51, R51, 0xffff, RZ, 0xc0, !PT ;  /* 0x0000ffff33337812 */ /* 0x000fe400078ec0ff */
[----:B------:R-:W-:Y:S02]  /*6bd40*/  LOP3.LUT R14, R14, 0xffff, RZ, 0xc0, !PT ;  /* 0x0000ffff0e0e7812 */ /* 0x000fe400078ec0ff */
[----:B------:R-:W-:Y:S02]  /*6bd50*/  LOP3.LUT R10, R10, 0xffff, RZ, 0xc0, !PT ;  /* 0x0000ffff0a0a7812 */ /* 0x000fe400078ec0ff */
[----:B------:R-:W-:Y:S02]  /*6bd60*/  PRMT R47, R11, 0x3340, R51 ;  /* 0x000033400b2f7816 */ /* 0x000fe40000000033 */
[----:B------:R-:W-:-:S02]  /*6bd70*/  LOP3.LUT R22, R22, 0xffff, RZ, 0xc0, !PT ;  /* 0x0000ffff16167812 */ /* 0x000fc400078ec0ff */
[----:B------:R-:W-:Y:S02]  /*6bd80*/  PRMT R14, R14, 0x3340, R10 ;  /* 0x000033400e0e7816 */ /* 0x000fe4000000000a */
[----:B------:R-:W-:Y:S02]  /*6bd90*/  LOP3.LUT R24, R24, 0xffff, RZ, 0xc0, !PT ;  /* 0x0000ffff18187812 */ /* 0x000fe400078ec0ff */
[----:B------:R-:W-:Y:S02]  /*6bda0*/  SHF.R.U32.HI R49, RZ, 0x8, R49 ;  /* 0x00000008ff317819 */ /* 0x000fe40000011631 */
[----:B------:R-:W-:Y:S02]  /*6bdb0*/  LOP3.LUT R46, R46, 0xffff, RZ, 0xc0, !PT ;  /* 0x0000ffff2e2e7812 */ /* 0x000fe400078ec0ff */
[----:B------:R-:W-:Y:S02]  /*6bdc0*/  LOP3.LUT R49, R49, 0xffff, RZ, 0xc0, !PT ;  /* 0x0000ffff31317812 */ /* 0x000fe400078ec0ff */
[----:B------:R-:W-:-:S02]  /*6bdd0*/  LOP3.LUT R4, R4, 0xffff, RZ, 0xc0, !PT ;  /* 0x0000ffff04047812 */ /* 0x000fc400078ec0ff */
[----:B------:R-:W-:Y:S02]  /*6bde0*/  SHF.R.U32.HI R17, RZ, 0x8, R11 ;  /* 0x00000008ff117819 */ /* 0x000fe4000001160b */
[----:B------:R-:W-:Y:S02]  /*6bdf0*/  PRMT R4, R4, 0x3340, R49 ;  /* 0x0000334004047816 */ /* 0x000fe40000000031 */
[----:B------:R-:W-:Y:S02]  /*6be00*/  SHF.R.U32.HI R11, RZ, 0x8, R51 ;  /* 0x00000008ff0b7819 */ /* 0x000fe40000011633 */
[----:B------:R-:W-:Y:S02]  /*6be10*/  LOP3.LUT R17, R17, 0xffff, RZ, 0xc0, !PT ;  /* 0x0000ffff11117812 */ /* 0x000fe400078ec0ff */
[----:B------:R-:W-:-:S04]  /*6be20*/  LOP3.LUT R11, R11, 0xffff, RZ, 0xc0, !PT ;  /* 0x0000ffff0b0b7812 */ /* 0x000fc800078ec0ff */
[----:B------:R-:W-:Y:S02]  /*6be30*/  PRMT R17, R17, 0x3340, R11 ;  /* 0x0000334011117816 */ /* 0x000fe4000000000b */
[----:B---3--:R-:W-:Y:S02]  /*6be40*/  LOP3.LUT R8, R58, 0xffff, RZ, 0xc0, !PT ;  /* 0x0000ffff3a087812 */ /* 0x008fe400078ec0ff */
[----:B------:R-:W3:Y:S01]  /*6be50*/  LDL.LU R58, [R1+0x84] ;  /* 0x00008400013a7983 */ /* 0x000ee20000300800 */
[----:B----4-:R-:W-:-:S03]  /*6be60*/  LOP3.LUT R9, R57, 0xffff, RZ, 0xc0, !PT ;  /* 0x0000ffff39097812 */ /* 0x010fc600078ec0ff */
[----:B------:R-:W4:Y:S01]  /*6be70*/  LDL.LU R57, [R1+0x80] ;  /* 0x0000800001397983 */ /* 0x000f220000300800 */
[----:B--2---:R-:W-:-:S03]  /*6be80*/  LOP3.LUT R10, R60, 0xffff, RZ, 0xc0, !PT ;  /* 0x0000ffff3c0a7812 */ /* 0x004fc600078ec0ff */
[----:B------:R0:W-:Y:S01]  /*6be90*/  STL [R1+0x68], R47 ;  /* 0x0000682f01007387 */ /* 0x0001e20000100800 */
[----:B-1----:R-:W-:Y:S02]  /*6bea0*/  SHF.R.U32.HI R20, RZ, 0x8, R9 ;  /* 0x00000008ff147819 */ /* 0x002fe40000011609 */
[----:B------:R-:W-:Y:S02]  /*6beb0*/  SHF.R.U32.HI R60, RZ, 0x8, R8 ;  /* 0x00000008ff3c7819 */ /* 0x000fe40000011608 */
[----:B------:R-:W-:Y:S02]  /*6bec0*/  PRMT R8, R8, 0x3340, R46 ;  /* 0x0000334008087816 */ /* 0x000fe4000000002e */
[--C-:B0-----:R-:W-:Y:S02]  /*6bed0*/  PRMT R47, R9, 0x3340, R22.reuse ;  /* 0x00003340092f7816 */ /* 0x101fe40000000016 */
[----:B------:R-:W-:Y:S02]  /*6bee0*/  SHF.R.U32.HI R9, RZ, 0x8, R22 ;  /* 0x00000008ff097819 */ /* 0x000fe40000011616 */
[----:B------:R-:W-:-:S02]  /*6bef0*/  SHF.R.U32.HI R22, RZ, 0x8, R10 ;  /* 0x00000008ff167819 */ /* 0x000fc4000001160a */
[----:B------:R-:W-:Y:S01]  /*6bf00*/  PRMT R10, R10, 0x3340, R24 ;  /* 0x000033400a0a7816 */ /* 0x000fe20000000018 */
[----:B------:R-:W-:Y:S04]  /*6bf10*/  STL [R1+0x70], R47 ;  /* 0x0000702f01007387 */ /* 0x000fe80000100800 */
[----:B------:R0:W-:Y:S04]  /*6bf20*/  STL [R1+0x74], R10 ;  /* 0x0000740a01007387 */ /* 0x0001e80000100800 */
[----:B------:R1:W-:Y:S04]  /*6bf30*/  STL [R1+0xd4], R8 ;  /* 0x0000d40801007387 */ /* 0x0003e80000100800 */
[----:B------:R-:W2:Y:S04]  /*6bf40*/  LDL.LU R49, [R1+0x130] ;  /* 0x0001300001317983 */ /* 0x000ea80000300800 */
[----:B------:R-:W2:Y:S01]  /*6bf50*/  LDL.LU R54, [R1+0x12c] ;  /* 0x00012c0001367983 */ /* 0x000ea20000300800 */
[----:B------:R-:W-:-:S02]  /*6bf60*/  LOP3.LUT R20, R20, 0xffff, RZ, 0xc0, !PT ;  /* 0x0000ffff14147812 */ /* 0x000fc400078ec0ff */
[----:B------:R-:W-:Y:S02]  /*6bf70*/  LOP3.LUT R9, R9, 0xffff, RZ, 0xc0, !PT ;  /* 0x0000ffff09097812 */ /* 0x000fe400078ec0ff */
[----:B------:R-:W-:Y:S02]  /*6bf80*/  LOP3.LUT R11, R61, 0xffff, RZ, 0xc0, !PT ;  /* 0x0000ffff3d0b7812 */ /* 0x000fe400078ec0ff */
[----:B------:R-:W-:Y:S01]  /*6bf90*/  PRMT R20, R20, 0x3340, R9 ;  /* 0x0000334014147816 */ /* 0x000fe20000000009 */
[----:B------:R-:W2:Y:S01]  /*6bfa0*/  LDL.LU R61, [R1+0xb8] ;  /* 0x0000b800013d7983 */ /* 0x000ea20000300800 */
[----:B------:R-:W-:-:S03]  /*6bfb0*/  LOP3.LUT R9, R55, 0xffff, RZ, 0xc0, !PT ;  /* 0x0000ffff37097812 */ /* 0x000fc600078ec0ff */
[----:B------:R-:W2:Y:S01]  /*6bfc0*/  LDL.LU R55, [R1+0xb4] ;  /* 0x0000b40001377983 */ /* 0x000ea20000300800 */
[----:B------:R-:W-:Y:S02]  /*6bfd0*/  SHF.R.U32.HI R24, RZ, 0x8, R24 ;  /* 0x00000008ff187819 */ /* 0x000fe40000011618 */
[----:B0-----:R-:W-:Y:S02]  /*6bfe0*/  SHF.R.U32.HI R10, RZ, 0x8, R46 ;  /* 0x00000008ff0a7819 */ /* 0x001fe4000001162e */
[----:B------:R-:W-:Y:S02]  /*6bff0*/  LOP3.LUT R22, R22, 0xffff, RZ, 0xc0, !PT ;  /* 0x0000ffff16167812 */ /* 0x000fe400078ec0ff */
[----:B-1----:R-:W-:Y:S02]  /*6c000*/  LOP3.LUT R8, R24, 0xffff, RZ, 0xc0, !PT ;  /* 0x0000ffff18087812 */ /* 0x002fe400078ec0ff */
[----:B------:R-:W-:Y:S02]  /*6c010*/  LOP3.LUT R50, R50, 0xffff, RZ, 0xc0, !PT ;  /* 0x0000ffff32327812 */ /* 0x000fe400078ec0ff */
[----:B------:R-:W-:-:S02]  /*6c020*/  LOP3.LUT R60, R60, 0xffff, RZ, 0xc0, !PT ;  /* 0x0000ffff3c3c7812 */ /* 0x000fc400078ec0ff */
[----:B------:R-:W-:Y:S02]  /*6c030*/  LOP3.LUT R10, R10, 0xffff, RZ, 0xc0, !PT ;  /* 0x0000ffff0a0a7812 */ /* 0x000fe400078ec0ff */
[----:B------:R-:W-:Y:S02]  /*6c040*/  PRMT R22, R22, 0x3340, R8 ;  /* 0x0000334016167816 */ /* 0x000fe40000000008 */
[----:B------:R-:W-:Y:S02]  /*6c050*/  PRMT R60, R60, 0x3340, R10 ;  /* 0x000033403c3c7816 */ /* 0x000fe4000000000a */
[----:B------:R-:W-:Y:S02]  /*6c060*/  LOP3.LUT R25, R25, 0xffff, RZ, 0xc0, !PT ;  /* 0x0000ffff19197812 */ /* 0x000fe400078ec0ff */
[----:B------:R-:W-:Y:S02]  /*6c070*/  LOP3.LUT R29, R29, 0xffff, RZ, 0xc0, !PT ;  /* 0x0000ffff1d1d7812 */ /* 0x000fe400078ec0ff */
[----:B------:R-:W-:-:S02]  /*6c080*/  LOP3.LUT R45, R45, 0xffff, RZ, 0xc0, !PT ;  /* 0x0000ffff2d2d7812 */ /* 0x000fc400078ec0ff */
[----:B------:R-:W-:-:S04]  /*6c090*/  SHF.R.U32.HI R24, RZ, 0x8, R50 ;  /* 0x00000008ff187819 */ /* 0x000fc80000011632 */
[----:B------:R-:W-:Y:S02]  /*6c0a0*/  LOP3.LUT R24, R24, 0xffff, RZ, 0xc0, !PT ;  /* 0x0000ffff18187812 */ /* 0x000fe400078ec0ff */
[----:B---3--:R-:W-:Y:S02]  /*6c0b0*/  LOP3.LUT R10, R58, 0xffff, RZ, 0xc0, !PT ;  /* 0x0000ffff3a0a7812 */ /* 0x008fe400078ec0ff */
[----:B----4-:R-:W-:Y:S02]  /*6c0c0*/  LOP3.LUT R8, R57, 0xffff, RZ, 0xc0, !PT ;  /* 0x0000ffff39087812 */ /* 0x010fe400078ec0ff */
[----:B------:R-:W-:Y:S02]  /*6c0d0*/  SHF.R.U32.HI R57, RZ, 0x8, R11 ;  /* 0x00000008ff397819 */ /* 0x000fe4000001160b */
[----:B------:R-:W-:-:S05]  /*6c0e0*/  PRMT R11, R11, 0x3340, R50 ;  /* 0x000033400b0b7816 */ /* 0x000fca0000000032 */
[----:B------:R0:W-:Y:S02]  /*6c0f0*/  STL [R1+0x78], R11 ;  /* 0x0000780b01007387 */ /* 0x0001e40000100800 */
[----:B0-----:R-:W-:-:S05]  /*6c100*/  PRMT R11, R10, 0x3340, R25 ;  /* 0x000033400a0b7816 */ /* 0x001fca0000000019 */
[----:B------:R0:W-:Y:S01]  /*6c110*/  STL [R1+0xcc], R11 ;  /* 0x0000cc0b01007387 */ /* 0x0001e20000100800 */
[----:B------:R-:W-:Y:S02]  /*6c120*/  SHF.R.U32.HI R59, RZ, 0x8, R8 ;  /* 0x00000008ff3b7819 */ /* 0x000fe40000011608 */
[----:B0-----:R-:W-:Y:S02]  /*6c130*/  PRMT R11, R8, 0x3340, R29 ;  /* 0x00003340080b7816 */ /* 0x001fe4000000001d */
[----:B------:R-:W-:-:S03]  /*6c140*/  SHF.R.U32.HI R8, RZ, 0x8, R9 ;  /* 0x00000008ff087819 */ /* 0x000fc60000011609 */
[----:B------:R0:W-:Y:S01]  /*6c150*/  STL [R1+0xc0], R11 ;  /* 0x0000c00b01007387 */ /* 0x0001e20000100800 */
[----:B------:R-:W-:Y:S02]  /*6c160*/  LOP3.LUT R8, R8, 0xffff, RZ, 0xc0, !PT ;  /* 0x0000ffff08087812 */ /* 0x000fe400078ec0ff */
[--C-:B------:R-:W-:Y:S02]  /*6c170*/  PRMT R9, R9, 0x3340, R45.reuse ;  /* 0x0000334009097816 */ /* 0x100fe4000000002d */
[----:B0-----:R-:W-:-:S04]  /*6c180*/  SHF.R.U32.HI R11, RZ, 0x8, R45 ;  /* 0x00000008ff0b7819 */ /* 0x001fc8000001162d */
[----:B------:R-:W-:Y:S02]  /*6c190*/  LOP3.LUT R11, R11, 0xffff, RZ, 0xc0, !PT ;  /* 0x0000ffff0b0b7812 */ /* 0x000fe400078ec0ff */
[----:B------:R-:W-:Y:S02]  /*6c1a0*/  LOP3.LUT R57, R57, 0xffff, RZ, 0xc0, !PT ;  /* 0x0000ffff39397812 */ /* 0x000fe400078ec0ff */
[----:B------:R-:W-:Y:S01]  /*6c1b0*/  PRMT R8, R8, 0x3340, R11 ;  /* 0x0000334008087816 */ /* 0x000fe2000000000b */
[----:B------:R0:W-:Y:S01]  /*6c1c0*/  STL [R1+0xd0], R9 ;  /* 0x0000d00901007387 */ /* 0x0001e20000100800 */
[----:B------:R-:W-:Y:S02]  /*6c1d0*/  SHF.R.U32.HI R58, RZ, 0x8, R10 ;  /* 0x00000008ff3a7819 */ /* 0x000fe4000001160a */
[----:B------:R-:W-:Y:S01]  /*6c1e0*/  PRMT R57, R57, 0x3340, R24 ;  /* 0x0000334039397816 */ /* 0x000fe20000000018 */
[----:B------:R1:W-:Y:S01]  /*6c1f0*/  STL [R1+0x1c], R8 ;  /* 0x00001c0801007387 */ /* 0x0003e20000100800 */
[----:B------:R-:W-:-:S02]  /*6c200*/  SHF.R.U32.HI R10, RZ, 0x8, R25 ;  /* 0x00000008ff0a7819 */ /* 0x000fc40000011619 */
[----:B--2---:R-:W-:Y:S02]  /*6c210*/  LOP3.LUT R24, R49, 0xffff, RZ, 0xc0, !PT ;  /* 0x0000ffff31187812 */ /* 0x004fe400078ec0ff */
[----:B------:R-:W-:Y:S01]  /*6c220*/  SHF.R.U32.HI R25, RZ, 0x8, R29 ;  /* 0x00000008ff197819 */ /* 0x000fe2000001161d */
[----:B------:R-:W2:Y:S01]  /*6c230*/  LDL.LU R49, [R1+0x15c] ;  /* 0x00015c0001317983 */ /* 0x000ea20000300800 */
[----:B------:R-:W-:-:S03]  /*6c240*/  LOP3.LUT R11, R54, 0xffff, RZ, 0xc0, !PT ;  /* 0x0000ffff360b7812 */ /* 0x000fc600078ec0ff */
[----:B------:R-:W3:Y:S01]  /*6c250*/  LDL.LU R54, [R1+0x158] ;  /* 0x0001580001367983 */ /* 0x000ee20000300800 */
[----:B------:R-:W-:Y:S02]  /*6c260*/  LOP3.LUT R59, R59, 0xffff, RZ, 0xc0, !PT ;  /* 0x0000ffff3b3b7812 */ /* 0x000fe400078ec0ff */
[----:B0-----:R-:W-:Y:S02]  /*6c270*/  LOP3.LUT R9, R25, 0xffff, RZ, 0xc0, !PT ;  /* 0x0000ffff19097812 */ /* 0x001fe400078ec0ff */
[----:B-1----:R-:W-:Y:S02]  /*6c280*/  LOP3.LUT R8, R55, 0xffff, RZ, 0xc0, !PT ;  /* 0x0000ffff37087812 */ /* 0x002fe400078ec0ff */
[----:B------:R-:W-:Y:S02]  /*6c290*/  PRMT R59, R59, 0x3340, R9 ;  /* 0x000033403b3b7816 */ /* 0x000fe40000000009 */
[----:B------:R-:W-:Y:S02]  /*6c2a0*/  LOP3.LUT R9, R61, 0xffff, RZ, 0xc0, !PT ;  /* 0x0000ffff3d097812 */ /* 0x000fe400078ec0ff */
[----:B------:R-:W4:Y:S04]  /*6c2b0*/  LDL.LU R61, [R1+0x108] ;  /* 0x00010800013d7983 */ /* 0x000f280000300800 */
[----:B------:R-:W4:Y:S01]  /*6c2c0*/  LDL.LU R55, [R1+0x104] ;  /* 0x0001040001377983 */ /* 0x000f220000300800 */
[----:B------:R-:W-:-:S02]  /*6c2d0*/  LOP3.LUT R44, R44, 0xffff, RZ, 0xc0, !PT ;  /* 0x0000ffff2c2c7812 */ /* 0x000fc400078ec0ff */
[----:B------:R-:W-:Y:S02]  /*6c2e0*/  LOP3.LUT R58, R58, 0xffff, RZ, 0xc0, !PT ;  /* 0x0000ffff3a3a7812 */ /* 0x000fe400078ec0ff */
[----:B------:R-:W-:Y:S02]  /*6c2f0*/  LOP3.LUT R10, R10, 0xffff, RZ, 0xc0, !PT ;  /* 0x0000ffff0a0a7812 */ /* 0x000fe400078ec0ff */
[----:B------:R-:W-:Y:S02]  /*6c300*/  SHF.R.U32.HI R29, RZ, 0x8, R24 ;  /* 0x00000008ff1d7819 */ /* 0x000fe40000011618 */
[----:B------:R-:W-:Y:S02]  /*6c310*/  PRMT R24, R24, 0x3340, R44 ;  /* 0x0000334018187816 */ /* 0x000fe4000000002c */
[----:B------:R-:W-:Y:S02]  /*6c320*/  PRMT R58, R58, 0x3340, R10 ;  /* 0x000033403a3a7816 */ /* 0x000fe4000000000a */
[----:B------:R-:W-:-:S02]  /*6c330*/  LOP3.LUT R25, R30, 0xffff, RZ, 0xc0, !PT ;  /* 0x0000ffff1e197812 */ /* 0x000fc400078ec0ff */
[----:B------:R-:W-:Y:S01]  /*6c340*/  LOP3.LUT R10, R31, 0xffff, RZ, 0xc0, !PT ;  /* 0x0000ffff1f0a7812 */ /* 0x000fe200078ec0ff */
[----:B------:R0:W-:Y:S01]  /*6c350*/  STL [R1+0xc4], R24 ;  /* 0x0000c41801007387 */ /* 0x0001e20000100800 */
[----:B------:R-:W-:Y:S02]  /*6c360*/  LOP3.LUT R43, R43, 0xffff, RZ, 0xc0, !PT ;  /* 0x0000ffff2b2b7812 */ /* 0x000fe400078ec0ff */
[----:B------:R-:W-:Y:S02]  /*6c370*/  SHF.R.U32.HI R30, RZ, 0x8, R44 ;  /* 0x00000008ff1e7819 */ /* 0x000fe4000001162c */
[----:B------:R-:W-:Y:S02]  /*6c380*/  SHF.R.U32.HI R31, RZ, 0x8, R9 ;  /* 0x00000008ff1f7819 */ /* 0x000fe40000011609 */
[----:B------:R-:W-:Y:S02]  /*6c390*/  PRMT R44, R9, 0x3340, R25 ;  /* 0x00003340092c7816 */ /* 0x000fe40000000019 */
[----:B------:R-:W-:-:S02]  /*6c3a0*/  SHF.R.U32.HI R9, RZ, 0x8, R8 ;  /* 0x00000008ff097819 */ /* 0x000fc40000011608 */
[----:B0-----:R-:W-:Y:S02]  /*6c3b0*/  SHF.R.U32.HI R24, RZ, 0x8, R25 ;  /* 0x00000008ff187819 */ /* 0x001fe40000011619 */
[--C-:B------:R-:W-:Y:S02]  /*6c3c0*/  PRMT R25, R8, 0x3340, R10.reuse ;  /* 0x0000334008197816 */ /* 0x100fe4000000000a */
[----:B------:R-:W-:Y:S02]  /*6c3d0*/  SHF.R.U32.HI R8, RZ, 0x8, R11 ;  /* 0x00000008ff087819 */ /* 0x000fe4000001160b */
[----:B------:R-:W-:Y:S01]  /*6c3e0*/  PRMT R11, R11, 0x3340, R43 ;  /* 0x000033400b0b7816 */ /* 0x000fe2000000002b */
[----:B------:R-:W-:Y:S01]  /*6c3f0*/  STL [R1+0xbc], R44 ;  /* 0x0000bc2c01007387 */ /* 0x000fe20000100800 */
[----:B------:R-:W-:-:S03]  /*6c400*/  SHF.R.U32.HI R10, RZ, 0x8, R10 ;  /* 0x00000008ff0a7819 */ /* 0x000fc6000001160a */
[----:B------:R0:W-:Y:S01]  /*6c410*/  STL [R1+0xb0], R25 ;  /* 0x0000b01901007387 */ /* 0x0001e20000100800 */
[----:B------:R-:W-:Y:S02]  /*6c420*/  LOP3.LUT R29, R29, 0xffff, RZ, 0xc0, !PT ;  /* 0x0000ffff1d1d7812 */ /* 0x000fe400078ec0ff */
[----:B------:R-:W-:Y:S01]  /*6c430*/  LOP3.LUT R30, R30, 0xffff, RZ, 0xc0, !PT ;  /* 0x0000ffff1e1e7812 */ /* 0x000fe200078ec0ff */
[----:B------:R1:W-:Y:S01]  /*6c440*/  STL [R1+0xc8], R11 ;  /* 0x0000c80b01007387 */ /* 0x0003e20000100800 */
[----:B------:R-:W-:Y:S02]  /*6c450*/  LOP3.LUT R24, R24, 0xffff, RZ, 0xc0, !PT ;  /* 0x0000ffff18187812 */ /* 0x000fe400078ec0ff */
[----:B------:R-:W-:Y:S02]  /*6c460*/  LOP3.LUT R9, R9, 0xffff, RZ, 0xc0, !PT ;  /* 0x0000ffff09097812 */ /* 0x000fe400078ec0ff */
[----:B0-----:R-:W-:Y:S02]  /*6c470*/  SHF.R.U32.HI R25, RZ, 0x8, R43 ;  /* 0x00000008ff197819 */ /* 0x001fe4000001162b */
[----:B------:R-:W-:-:S02]  /*6c480*/  LOP3.LUT R10, R10, 0xffff, RZ, 0xc0, !PT ;  /* 0x0000ffff0a0a7812 */ /* 0x000fc400078ec0ff */
[----:B-1----:R-:W-:Y:S02]  /*6c490*/  LOP3.LUT R11, R31, 0xffff, RZ, 0xc0, !PT ;  /* 0x0000ffff1f0b7812 */ /* 0x002fe400078ec0ff */
[----:B------:R-:W-:Y:S02]  /*6c4a0*/  LOP3.LUT R8, R8, 0xffff, RZ, 0xc0, !PT ;  /* 0x0000ffff08087812 */ /* 0x000fe400078ec0ff */
[----:B------:R-:W-:Y:S02]  /*6c4b0*/  LOP3.LUT R25, R25, 0xffff, RZ, 0xc0, !PT ;  /* 0x0000ffff19197812 */ /* 0x000fe400078ec0ff */
[----:B------:R-:W-:Y:S02]  /*6c4c0*/  PRMT R29, R29, 0x3340, R30 ;  /* 0x000033401d1d7816 */ /* 0x000fe4000000001e */
[----:B------:R-:W-:Y:S02]  /*6c4d0*/  PRMT R11, R11, 0x3340, R24 ;  /* 0x000033400b0b7816 */ /* 0x000fe40000000018 */
[----:B------:R-:W-:-:S02]  /*6c4e0*/  PRMT R9, R9, 0x3340, R10 ;  /* 0x0000334009097816 */ /* 0x000fc4000000000a */
[----:B------:R-:W-:Y:S01]  /*6c4f0*/  PRMT R8, R8, 0x3340, R25 ;  /* 0x0000334008087816 */ /* 0x000fe20000000019 */
[----:B------:R-:W-:Y:S04]  /*6c500*/  STL [R1+0x10], R29 ;  /* 0x0000101d01007387 */ /* 0x000fe80000100800 */
[----:B------:R3:W-:Y:S04]  /*6c510*/  STL [R1+0x14], R11 ;  /* 0x0000140b01007387 */ /* 0x0007e80000100800 */
[----:B------:R4:W-:Y:S04]  /*6c520*/  STL [R1+0x18], R9 ;  /* 0x0000180901007387 */ /* 0x0009e80000100800 */
[----:B------:R0:W-:Y:S04]  /*6c530*/  STL [R1+0x2c], R8 ;  /* 0x00002c0801007387 */ /* 0x0001e80000100800 */
[----:B------:R-:W4:Y:S01]  /*6c540*/  LDL.LU R53, [R1+0x184] ;  /* 0x0001840001357983 */ /* 0x000f220000300800 */
[----:B--2---:R-:W-:-:S03]  /*6c550*/  LOP3.LUT R10, R49, 0xffff, RZ, 0xc0, !PT ;  /* 0x0000ffff310a7812 */ /* 0x004fc600078ec0ff */
[----:B------:R-:W2:Y:S01]  /*6c560*/  LDL.LU R49, [R1+0x180] ;  /* 0x0001800001317983 */ /* 0x000ea20000300800 */
[----:B---3--:R-:W-:-:S03]  /*6c570*/  LOP3.LUT R11, R54, 0xffff, RZ, 0xc0, !PT ;  /* 0x0000ffff360b7812 */ /* 0x008fc600078ec0ff */
[----:B------:R-:W3:Y:S01]  /*6c580*/  LDL.LU R54, [R1+0x128] ;  /* 0x0001280001367983 */ /* 0x000ee20000300800 */
[----:B----4-:R-:W-:-:S03]  /*6c590*/  LOP3.LUT R9, R61, 0xffff, RZ, 0xc0, !PT ;  /* 0x0000ffff3d097812 */ /* 0x010fc600078ec0ff */
[----:B------:R-:W4:Y:S01]  /*6c5a0*/  LDL.LU R61, [R1+0x124] ;  /* 0x00012400013d7983 */ /* 0x000f220000300800 */
[----:B0-----:R-:W-:-:S03]  /*6c5b0*/  LOP3.LUT R8, R55, 0xffff, RZ, 0xc0, !PT ;  /* 0x0000ffff37087812 */ /* 0x001fc600078ec0ff */
        /* <DEDUP_REMOVED lines=8> */
[----:B------:R-:W-:Y:S02]  /*6c640*/  SHF.R.U32.HI R31, RZ, 0x8, R9 ;  /* 0x00000008ff1f7819 */ /* 0x000fe40000011609 */
[----:B------:R-:W-:Y:S02]  /*6c650*/  PRMT R25, R8, 0x3340, R34 ;  /* 0x0000334008197816 */ /* 0x000fe40000000022 */
[----:B0-----:R-:W-:Y:S02]  /*6c660*/  PRMT R10, R9, 0x3340, R32 ;  /* 0x00003340090a7816 */ /* 0x001fe40000000020 */
[----:B------:R-:W-:Y:S02]  /*6c670*/  SHF.R.U32.HI R9, RZ, 0x8, R8 ;  /* 0x00000008ff097819 */ /* 0x000fe40000011608 */
[----:B------:R-:W-:Y:S02]  /*6c680*/  SHF.R.U32.HI R8, RZ, 0x8, R11 ;  /* 0x00000008ff087819 */ /* 0x000fe4000001160b */
[----:B------:R-:W-:Y:S01]  /*6c690*/  PRMT R11, R11, 0x3340, R35 ;  /* 0x000033400b0b7816 */ /* 0x000fe20000000023 */
[----:B------:R0:W-:Y:S01]  /*6c6a0*/  STL [R1+0xac], R10 ;  /* 0x0000ac0a01007387 */ /* 0x0001e20000100800 */
[----:B------:R-:W-:-:S02]  /*6c6b0*/  SHF.R.U32.HI R30, RZ, 0x8, R37 ;  /* 0x00000008ff1e7819 */ /* 0x000fc40000011625 */
[----:B------:R-:W-:Y:S01]  /*6c6c0*/  SHF.R.U32.HI R24, RZ, 0x8, R32 ;  /* 0x00000008ff187819 */ /* 0x000fe20000011620 */
[----:B------:R1:W-:Y:S01]  /*6c6d0*/  STL [R1+0x9c], R25 ;  /* 0x00009c1901007387 */ /* 0x0003e20000100800 */
[----:B------:R-:W-:Y:S02]  /*6c6e0*/  LOP3.LUT R29, R29, 0xffff, RZ, 0xc0, !PT ;  /* 0x0000ffff1d1d7812 */ /* 0x000fe400078ec0ff */
[----:B------:R-:W-:Y:S01]  /*6c6f0*/  LOP3.LUT R30, R30, 0xffff, RZ, 0xc0, !PT ;  /* 0x0000ffff1e1e7812 */ /* 0x000fe200078ec0ff */
[----:B------:R1:W-:Y:S01]  /*6c700*/  STL [R1+0xb8], R11 ;  /* 0x0000b80b01007387 */ /* 0x0003e20000100800 */
[----:B0-----:R-:W-:Y:S02]  /*6c710*/  SHF.R.U32.HI R10, RZ, 0x8, R34 ;  /* 0x00000008ff0a7819 */ /* 0x001fe40000011622 */
[----:B------:R-:W-:Y:S02]  /*6c720*/  LOP3.LUT R24, R24, 0xffff, RZ, 0xc0, !PT ;  /* 0x0000ffff18187812 */ /* 0x000fe400078ec0ff */
[----:B-1----:R-:W-:-:S02]  /*6c730*/  SHF.R.U32.HI R25, RZ, 0x8, R35 ;  /* 0x00000008ff197819 */ /* 0x002fc40000011623 */
[----:B------:R-:W-:Y:S02]  /*6c740*/  LOP3.LUT R9, R9, 0xffff, RZ, 0xc0, !PT ;  /* 0x0000ffff09097812 */ /* 0x000fe400078ec0ff */
[----:B------:R-:W-:Y:S02]  /*6c750*/  LOP3.LUT R11, R31, 0xffff, RZ, 0xc0, !PT ;  /* 0x0000ffff1f0b7812 */ /* 0x000fe400078ec0ff */
[----:B------:R-:W-:Y:S02]  /*6c760*/  LOP3.LUT R10, R10, 0xffff, RZ, 0xc0, !PT ;  /* 0x0000ffff0a0a7812 */ /* 0x000fe400078ec0ff */
[----:B------:R-:W-:Y:S02]  /*6c770*/  LOP3.LUT R8, R8, 0xffff, RZ, 0xc0, !PT ;  /* 0x0000ffff08087812 */ /* 0x000fe400078ec0ff */
[----:B------:R-:W-:Y:S02]  /*6c780*/  LOP3.LUT R25, R25, 0xffff, RZ, 0xc0, !PT ;  /* 0x0000ffff19197812 */ /* 0x000fe400078ec0ff */
[----:B------:R-:W-:-:S02]  /*6c790*/  PRMT R29, R29, 0x3340, R30 ;  /* 0x000033401d1d7816 */ /* 0x000fc4000000001e */
[----:B------:R-:W-:Y:S02]  /*6c7a0*/  PRMT R11, R11, 0x3340, R24 ;  /* 0x000033400b0b7816 */ /* 0x000fe40000000018 */
[----:B------:R-:W-:Y:S02]  /*6c7b0*/  PRMT R9, R9, 0x3340, R10 ;  /* 0x0000334009097816 */ /* 0x000fe4000000000a */
[----:B------:R-:W-:Y:S01]  /*6c7c0*/  PRMT R8, R8, 0x3340, R25 ;  /* 0x0000334008087816 */ /* 0x000fe20000000019 */
[----:B------:R-:W-:Y:S04]  /*6c7d0*/  STL [R1+0x20], R29 ;  /* 0x0000201d01007387 */ /* 0x000fe80000100800 */
[----:B------:R-:W-:Y:S04]  /*6c7e0*/  STL [R1+0x24], R11 ;  /* 0x0000240b01007387 */ /* 0x000fe80000100800 */
[----:B------:R2:W-:Y:S04]  /*6c7f0*/  STL [R1+0x28], R9 ;  /* 0x0000280901007387 */ /* 0x0005e80000100800 */
[----:B------:R0:W-:Y:S04]  /*6c800*/  STL [R1+0x3c], R8 ;  /* 0x00003c0801007387 */ /* 0x0001e80000100800 */
[----:B------:R-:W4:Y:S01]  /*6c810*/  LDL.LU R52, [R1+0x19c] ;  /* 0x00019c0001347983 */ /* 0x000f220000300800 */
[----:B------:R-:W-:-:S03]  /*6c820*/  LOP3.LUT R24, R53, 0xffff, RZ, 0xc0, !PT ;  /* 0x0000ffff35187812 */ /* 0x000fc600078ec0ff */
[----:B------:R-:W4:Y:S04]  /*6c830*/  LDL.LU R48, [R1+0x198] ;  /* 0x0001980001307983 */ /* 0x000f280000300800 */
[----:B------:R-:W4:Y:S01]  /*6c840*/  LDL.LU R53, [R1+0x154] ;  /* 0x0001540001357983 */ /* 0x000f220000300800 */
[----:B--2---:R-:W-:-:S03]  /*6c850*/  LOP3.LUT R9, R49, 0xffff, RZ, 0xc0, !PT ;  /* 0x0000ffff31097812 */ /* 0x004fc600078ec0ff */
[----:B------:R-:W2:Y:S01]  /*6c860*/  LDL.LU R49, [R1+0x150] ;  /* 0x0001500001317983 */ /* 0x000ea20000300800 */
[----:B---3--:R-:W-:-:S03]  /*6c870*/  LOP3.LUT R10, R54, 0xffff, RZ, 0xc0, !PT ;  /* 0x0000ffff360a7812 */ /* 0x008fc600078ec0ff */
[----:B------:R-:W3:Y:S01]  /*6c880*/  LDL.LU R54, [R1+0x100] ;  /* 0x0001000001367983 */ /* 0x000ee20000300800 */
[----:B----4-:R-:W-:-:S03]  /*6c890*/  LOP3.LUT R11, R55, 0xffff, RZ, 0xc0, !PT ;  /* 0x0000ffff370b7812 */ /* 0x010fc600078ec0ff */
[----:B------:R-:W4:Y:S01]  /*6c8a0*/  LDL.LU R55, [R1+0xfc] ;  /* 0x0000fc0001377983 */ /* 0x000f220000300800 */
[----:B------:R-:W-:Y:S02]  /*6c8b0*/  PRMT R29, R24, 0x3340, R11 ;  /* 0x00003340181d7816 */ /* 0x000fe4000000000b */
[----:B------:R-:W-:-:S03]  /*6c8c0*/  LOP3.LUT R36, R36, 0xffff, RZ, 0xc0, !PT ;  /* 0x0000ffff24247812 */ /* 0x000fc600078ec0ff */
[----:B------:R1:W-:Y:S01]  /*6c8d0*/  STL [R1+0xa4], R29 ;  /* 0x0000a41d01007387 */ /* 0x0003e20000100800 */
[----:B0-----:R-:W-:Y:S02]  /*6c8e0*/  LOP3.LUT R8, R61, 0xffff, RZ, 0xc0, !PT ;  /* 0x0000ffff3d087812 */ /* 0x001fe400078ec0ff */
[----:B------:R-:W-:Y:S02]  /*6c8f0*/  LOP3.LUT R38, R38, 0xffff, RZ, 0xc0, !PT ;  /* 0x0000ffff26267812 */ /* 0x000fe400078ec0ff */
[----:B------:R-:W-:Y:S02]  /*6c900*/  SHF.R.U32.HI R25, RZ, 0x8, R24 ;  /* 0x00000008ff197819 */ /* 0x000fe40000011618 */
[----:B-1----:R-:W-:Y:S02]  /*6c910*/  PRMT R29, R10, 0x3340, R36 ;  /* 0x000033400a1d7816 */ /* 0x002fe40000000024 */
[----:B------:R-:W-:Y:S02]  /*6c920*/  LOP3.LUT R33, R33, 0xffff, RZ, 0xc0, !PT ;  /* 0x0000ffff21217812 */ /* 0x000fe400078ec0ff */
[----:B------:R-:W-:Y:S01]  /*6c930*/  SHF.R.U32.HI R24, RZ, 0x8, R11 ;  /* 0x00000008ff187819 */ /* 0x000fe2000001160b */
[----:B------:R0:W-:Y:S01]  /*6c940*/  STL [R1+0xa0], R29 ;  /* 0x0000a01d01007387 */ /* 0x0001e20000100800 */
[----:B------:R-:W-:-:S02]  /*6c950*/  SHF.R.U32.HI R11, RZ, 0x8, R10 ;  /* 0x00000008ff0b7819 */ /* 0x000fc4000001160a */
[----:B------:R-:W-:Y:S02]  /*6c960*/  SHF.R.U32.HI R10, RZ, 0x8, R8 ;  /* 0x00000008ff0a7819 */ /* 0x000fe40000011608 */
[----:B------:R-:W-:Y:S02]  /*6c970*/  SHF.R.U32.HI R36, RZ, 0x8, R36 ;  /* 0x00000008ff247819 */ /* 0x000fe40000011624 */
[--C-:B0-----:R-:W-:Y:S02]  /*6c980*/  PRMT R29, R8, 0x3340, R38.reuse ;  /* 0x00003340081d7816 */ /* 0x101fe40000000026 */
        /* <DEDUP_REMOVED lines=8> */
[----:B------:R-:W-:-:S02]  /*6ca10*/  LOP3.LUT R10, R10, 0xffff, RZ, 0xc0, !PT ;  /* 0x0000ffff0a0a7812 */ /* 0x000fc400078ec0ff */
[----:B------:R-:W-:Y:S01]  /*6ca20*/  LOP3.LUT R38, R38, 0xffff, RZ, 0xc0, !PT ;  /* 0x0000ffff26267812 */ /* 0x000fe200078ec0ff */
[----:B------:R-:W-:Y:S01]  /*6ca30*/  STL [R1+0x98], R29 ;  /* 0x0000981d01007387 */ /* 0x000fe20000100800 */
[----:B------:R-:W-:Y:S02]  /*6ca40*/  LOP3.LUT R8, R8, 0xffff, RZ, 0xc0, !PT ;  /* 0x0000ffff08087812 */ /* 0x000fe400078ec0ff */
[----:B------:R-:W-:Y:S01]  /*6ca50*/  LOP3.LUT R33, R33, 0xffff, RZ, 0xc0, !PT ;  /* 0x0000ffff21217812 */ /* 0x000fe200078ec0ff */
[----:B------:R0:W-:Y:S01]  /*6ca60*/  STL [R1+0xa8], R9 ;  /* 0x0000a80901007387 */ /* 0x0001e20000100800 */
[----:B------:R-:W-:Y:S02]  /*6ca70*/  PRMT R24, R25, 0x3340, R24 ;  /* 0x0000334019187816 */ /* 0x000fe40000000018 */
[----:B------:R-:W-:Y:S02]  /*6ca80*/  PRMT R11, R11, 0x3340, R36 ;  /* 0x000033400b0b7816 */ /* 0x000fe40000000024 */
[----:B------:R-:W-:Y:S01]  /*6ca90*/  PRMT R8, R8, 0x3340, R33 ;  /* 0x0000334008087816 */ /* 0x000fe20000000021 */
[----:B------:R-:W-:Y:S01]  /*6caa0*/  STL [R1+0x30], R24 ;  /* 0x0000301801007387 */ /* 0x000fe20000100800 */
[----:B0-----:R-:W-:-:S03]  /*6cab0*/  PRMT R9, R10, 0x3340, R38 ;  /* 0x000033400a097816 */ /* 0x001fc60000000026 */
[----:B------:R-:W-:Y:S04]  /*6cac0*/  STL [R1+0x34], R11 ;  /* 0x0000340b01007387 */ /* 0x000fe80000100800 */
[----:B------:R0:W-:Y:S01]  /*6cad0*/  STL [R1+0x38], R9 ;  /* 0x0000380901007387 */ /* 0x0001e20000100800 */
[----:B------:R-:W-:-:S03]  /*6cae0*/  LOP3.LUT R10, R52, 0xffff, RZ, 0xc0, !PT ;  /* 0x0000ffff340a7812 */ /* 0x000fc600078ec0ff */
[----:B------:R2:W-:Y:S04]  /*6caf0*/  STL [R1+0x50], R8 ;  /* 0x0000500801007387 */ /* 0x0005e80000100800 */
[----:B------:R-:W4:Y:S01]  /*6cb00*/  LDL.LU R44, [R1+0x174] ;  /* 0x00017400012c7983 */ /* 0x000f220000300800 */
[----:B------:R-:W-:-:S03]  /*6cb10*/  SHF.R.U32.HI R31, RZ, 0x8, R10 ;  /* 0x00000008ff1f7819 */ /* 0x000fc6000001160a */
[----:B------:R-:W4:Y:S04]  /*6cb20*/  LDL.LU R45, [R1+0x1dc] ;  /* 0x0001dc00012d7983 */ /* 0x000f280000300800 */
[----:B------:R-:W4:Y:S01]  /*6cb30*/  LDL.LU R50, [R1+0x14c] ;  /* 0x00014c0001327983 */ /* 0x000f220000300800 */
[----:B------:R-:W-:-:S03]  /*6cb40*/  LOP3.LUT R25, R48, 0xffff, RZ, 0xc0, !PT ;  /* 0x0000ffff30197812 */ /* 0x000fc600078ec0ff */
[----:B------:R-:W4:Y:S01]  /*6cb50*/  LDL.LU R46, [R1+0x1d8] ;  /* 0x0001d800012e7983 */ /* 0x000f220000300800 */
[----:B0-----:R-:W-:-:S03]  /*6cb60*/  LOP3.LUT R9, R53, 0xffff, RZ, 0xc0, !PT ;  /* 0x0000ffff35097812 */ /* 0x001fc600078ec0ff */
[----:B------:R-:W4:Y:S04]  /*6cb70*/  LDL.LU R51, [R1+0x148] ;  /* 0x0001480001337983 */ /* 0x000f280000300800 */
[----:B------:R-:W4:Y:S04]  /*6cb80*/  LDL.LU R47, [R1+0x1d4] ;  /* 0x0001d400012f7983 */ /* 0x000f280000300800 */
[----:B------:R-:W4:Y:S04]  /*6cb90*/  LDL.LU R52, [R1+0x144] ;  /* 0x0001440001347983 */ /* 0x000f280000300800 */
[----:B------:R-:W4:Y:S04]  /*6cba0*/  LDL.LU R48, [R1+0x1d0] ;  /* 0x0001d00001307983 */ /* 0x000f280000300800 */
[----:B------:R-:W4:Y:S01]  /*6cbb0*/  LDL.LU R53, [R1+0x1a8] ;  /* 0x0001a80001357983 */ /* 0x000f220000300800 */
[----:B---3--:R-:W-:-:S04]  /*6cbc0*/  LOP3.LUT R30, R54, 0xffff, RZ, 0xc0, !PT ;  /* 0x0000ffff361e7812 */ /* 0x008fc800078ec0ff */
[----:B------:R-:W-:Y:S02]  /*6cbd0*/  PRMT R10, R10, 0x3340, R30 ;  /* 0x000033400a0a7816 */ /* 0x000fe4000000001e */
[----:B--2---:R-:W-:Y:S02]  /*6cbe0*/  LOP3.LUT R8, R49, 0xffff, RZ, 0xc0, !PT ;  /* 0x0000ffff31087812 */ /* 0x004fe400078ec0ff */
[----:B------:R-:W2:Y:S04]  /*6cbf0*/  LDL.LU R49, [R1+0x17c] ;  /* 0x00017c0001317983 */ /* 0x000ea80000300800 */
[----:B------:R0:W-:Y:S01]  /*6cc00*/  STL [R1+0x90], R10 ;  /* 0x0000900a01007387 */ /* 0x0001e20000100800 */
[----:B----4-:R-:W-:-:S03]  /*6cc10*/  LOP3.LUT R29, R55, 0xffff, RZ, 0xc0, !PT ;  /* 0x0000ffff371d7812 */ /* 0x010fc600078ec0ff */
[----:B------:R-:W3:Y:S04]  /*6cc20*/  LDL.LU R54, [R1+0x178] ;  /* 0x0001780001367983 */ /* 0x000ee80000300800 */
[----:B------:R-:W4:Y:S01]  /*6cc30*/  LDL.LU R55, [R1+0x118] ;  /* 0x0001180001377983 */ /* 0x000f220000300800 */
[----:B------:R-:W-:Y:S02]  /*6cc40*/  LOP3.LUT R40, R40, 0xffff, RZ, 0xc0, !PT ;  /* 0x0000ffff28287812 */ /* 0x000fe400078ec0ff */
[----:B------:R-:W-:Y:S02]  /*6cc50*/  LOP3.LUT R42, R42, 0xffff, RZ, 0xc0, !PT ;  /* 0x0000ffff2a2a7812 */ /* 0x000fe400078ec0ff */
[----:B0-----:R-:W-:Y:S02]  /*6cc60*/  PRMT R10, R9, 0x3340, R40 ;  /* 0x00003340090a7816 */ /* 0x001fe40000000028 */
[----:B------:R-:W-:-:S02]  /*6cc70*/  PRMT R32, R8, 0x3340, R42 ;  /* 0x0000334008207816 */ /* 0x000fc4000000002a */
[----:B------:R-:W-:Y:S01]  /*6cc80*/  SHF.R.U32.HI R11, RZ, 0x8, R9 ;  /* 0x00000008ff0b7819 */ /* 0x000fe20000011609 */
[----:B------:R0:W-:Y:S01]  /*6cc90*/  STL [R1+0x8c], R10 ;  /* 0x00008c0a01007387 */ /* 0x0001e20000100800 */
[----:B------:R-:W-:Y:S02]  /*6cca0*/  SHF.R.U32.HI R9, RZ, 0x8, R8 ;  /* 0x00000008ff097819 */ /* 0x000fe40000011608 */
[----:B------:R-:W-:Y:S01]  /*6ccb0*/  SHF.R.U32.HI R30, RZ, 0x8, R30 ;  /* 0x00000008ff1e7819 */ /* 0x000fe2000001161e */
[----:B------:R1:W-:Y:S01]  /*6ccc0*/  STL [R1+0x88], R32 ;  /* 0x0000882001007387 */ /* 0x0003e20000100800 */
[----:B------:R-:W-:Y:S02]  /*6ccd0*/  SHF.R.U32.HI R8, RZ, 0x8, R25 ;  /* 0x00000008ff087819 */ /* 0x000fe40000011619 */
[----:B------:R-:W-:Y:S02]  /*6cce0*/  SHF.R.U32.HI R24, RZ, 0x8, R40 ;  /* 0x00000008ff187819 */ /* 0x000fe40000011628 */
[----:B0-----:R-:W-:-:S02]  /*6ccf0*/  SHF.R.U32.HI R10, RZ, 0x8, R42 ;  /* 0x00000008ff0a7819 */ /* 0x001fc4000001162a */
[--C-:B-1----:R-:W-:Y:S02]  /*6cd00*/  PRMT R32, R25, 0x3340, R29.reuse ;  /* 0x0000334019207816 */ /* 0x102fe4000000001d */
[----:B------:R-:W-:Y:S02]  /*6cd10*/  SHF.R.U32.HI R25, RZ, 0x8, R29 ;  /* 0x00000008ff197819 */ /* 0x000fe4000001161d */
[----:B------:R-:W-:Y:S02]  /*6cd20*/  LOP3.LUT R29, R31, 0xffff, RZ, 0xc0, !PT ;  /* 0x0000ffff1f1d7812 */ /* 0x000fe400078ec0ff */
[----:B------:R-:W-:Y:S02]  /*6cd30*/  LOP3.LUT R30, R30, 0xffff, RZ, 0xc0, !PT ;  /* 0x0000ffff1e1e7812 */ /* 0x000fe400078ec0ff */
[----:B------:R-:W-:Y:S02]  /*6cd40*/  LOP3.LUT R9, R9, 0xffff, RZ, 0xc0, !PT ;  /* 0x0000ffff09097812 */ /* 0x000fe400078ec0ff */
[----:B------:R-:W-:-:S02]  /*6cd50*/  LOP3.LUT R10, R10, 0xffff, RZ, 0xc0, !PT ;  /* 0x0000ffff0a0a7812 */ /* 0x000fc400078ec0ff */
[----:B------:R-:W-:Y:S02]  /*6cd60*/  LOP3.LUT R8, R8, 0xffff, RZ, 0xc0, !PT ;  /* 0x0000ffff08087812 */ /* 0x000fe400078ec0ff */
[----:B------:R-:W-:Y:S02]  /*6cd70*/  LOP3.LUT R25, R25, 0xffff, RZ, 0xc0, !PT ;  /* 0x0000ffff19197812 */ /* 0x000fe400078ec0ff */
[----:B------:R-:W-:Y:S02]  /*6cd80*/  LOP3.LUT R11, R11, 0xffff, RZ, 0xc0, !PT ;  /* 0x0000ffff0b0b7812 */ /* 0x000fe400078ec0ff */
[----:B------:R-:W-:Y:S02]  /*6cd90*/  LOP3.LUT R24, R24, 0xffff, RZ, 0xc0, !PT ;  /* 0x0000ffff18187812 */ /* 0x000fe400078ec0ff */
[----:B------:R-:W-:Y:S02]  /*6cda0*/  PRMT R29, R29, 0x3340, R30 ;  /* 0x000033401d1d7816 */ /* 0x000fe4000000001e */
[----:B------:R-:W-:-:S02]  /*6cdb0*/  PRMT R9, R9, 0x3340, R10 ;  /* 0x0000334009097816 */ /* 0x000fc4000000000a */
[----:B------:R-:W-:Y:S02]  /*6cdc0*/  PRMT R10, R8, 0x3340, R25 ;  /* 0x00003340080a7816 */ /* 0x000fe40000000019 */
[----:B------:R-:W-:Y:S01]  /*6cdd0*/  PRMT R11, R11, 0x3340, R24 ;  /* 0x000033400b0b7816 */ /* 0x000fe20000000018 */
[----:B------:R-:W-:Y:S01]  /*6cde0*/  STL [R1+0x94], R32 ;  /* 0x0000942001007387 */ /* 0x000fe20000100800 */
[----:B------:R-:W-:Y:S02]  /*6cdf0*/  LOP3.LUT R39, R39, 0xffff, RZ, 0xc0, !PT ;  /* 0x0000ffff27277812 */ /* 0x000fe400078ec0ff */
[----:B------:R-:W-:Y:S01]  /*6ce00*/  LOP3.LUT R41, R41, 0xffff, RZ, 0xc0, !PT ;  /* 0x0000ffff29297812 */ /* 0x000fe200078ec0ff */
[----:B------:R-:W-:Y:S04]  /*6ce10*/  STL [R1+0x44], R29 ;  /* 0x0000441d01007387 */ /* 0x000fe80000100800 */
[----:B------:R0:W-:Y:S04]  /*6ce20*/  STL [R1+0x4c], R11 ;  /* 0x00004c0b01007387 */ /* 0x0001e80000100800 */
[----:B------:R1:W-:Y:S04]  /*6ce30*/  STL [R1+0x54], R9 ;  /* 0x0000540901007387 */ /* 0x0003e80000100800 */
[----:B------:R0:W-:Y:S01]  /*6ce40*/  STL [R1+0x6c], R10 ;  /* 0x00006c0a01007387 */ /* 0x0001e20000100800 */
[----:B------:R-:W-:-:S02]  /*6ce50*/  PRMT R8, R45, 0x5410, R44 ;  /* 0x000054102d087816 */ /* 0x000fc4000000002c */
[----:B------:R-:W-:-:S04]  /*6ce60*/  LOP3.LUT R25, R53, 0xffff, RZ, 0xc0, !PT ;  /* 0x0000ffff35197812 */ /* 0x000fc800078ec0ff */
[----:B------:R-:W-:Y:S02]  /*6ce70*/  SHF.R.U32.HI R33, RZ, 0x8, R25 ;  /* 0x00000008ff217819 */ /* 0x000fe40000011619 */
[----:B0-----:R-:W-:Y:S02]  /*6ce80*/  PRMT R11, R48, 0x5410, R52 ;  /* 0x00005410300b7816 */ /* 0x001fe40000000034 */
[----:B-1----:R-:W-:Y:S02]  /*6ce90*/  PRMT R9, R46, 0x5410, R50 ;  /* 0x000054102e097816 */ /* 0x002fe40000000032 */
[----:B------:R-:W-:Y:S02]  /*6cea0*/  PRMT R10, R47, 0x5410, R51 ;  /* 0x000054102f0a7816 */ /* 0x000fe40000000033 */
[----:B--2---:R-:W-:-:S04]  /*6ceb0*/  LOP3.LUT R24, R49, 0xffff, RZ, 0xc0, !PT ;  /* 0x0000ffff31187812 */ /* 0x004fc800078ec0ff */
[----:B------:R-:W-:Y:S02]  /*6cec0*/  PRMT R32, R24, 0x3340, R39 ;  /* 0x0000334018207816 */ /* 0x000fe40000000027 */
[----:B---3--:R-:W-:Y:S02]  /*6ced0*/  LOP3.LUT R30, R54, 0xffff, RZ, 0xc0, !PT ;  /* 0x0000ffff361e7812 */ /* 0x008fe400078ec0ff */
[----:B----4-:R-:W-:-:S04]  /*6cee0*/  LOP3.LUT R31, R55, 0xffff, RZ, 0xc0, !PT ;  /* 0x0000ffff371f7812 */ /* 0x010fc800078ec0ff */
[----:B------:R-:W-:Y:S02]  /*6cef0*/  PRMT R29, R25, 0x3340, R31 ;  /* 0x00003340191d7816 */ /* 0x000fe4000000001f */
[----:B------:R-:W-:Y:S02]  /*6cf00*/  SHF.R.U32.HI R25, RZ, 0x8, R24 ;  /* 0x00000008ff197819 */ /* 0x000fe40000011618 */
[----:B------:R-:W-:Y:S01]  /*6cf10*/  SHF.R.U32.HI R24, RZ, 0x8, R30 ;  /* 0x00000008ff187819 */ /* 0x000fe2000001161e */
[----:B------:R-:W-:Y:S01]  /*6cf20*/  STL [R1+0x84], R29 ;  /* 0x0000841d01007387 */ /* 0x000fe20000100800 */
[----:B------:R-:W-:-:S03]  /*6cf30*/  PRMT R30, R30, 0x3340, R41 ;  /* 0x000033401e1e7816 */ /* 0x000fc60000000029 */
[----:B------:R-:W-:Y:S04]  /*6cf40*/  STL [R1+0x80], R32 ;  /* 0x0000802001007387 */ /* 0x000fe80000100800 */
[----:B------:R-:W2:Y:S04]  /*6cf50*/  LDL.LU R37, [R1+0x1e0] ;  /* 0x0001e00001257983 */ /* 0x000ea80000300800 */
[----:B------:R-:W3:Y:S04]  /*6cf60*/  LDL.LU R44, [R1+0x13c] ;  /* 0x00013c00012c7983 */ /* 0x000ee80000300800 */
[----:B------:R0:W-:Y:S04]  /*6cf70*/  STL [R1+0x7c], R30 ;  /* 0x00007c1e01007387 */ /* 0x0001e80000100800 */
[----:B------:R-:W3:Y:S04]  /*6cf80*/  LDL.LU R45, [R1+0x1c8] ;  /* 0x0001c800012d7983 */ /* 0x000ee80000300800 */
[----:B------:R-:W4:Y:S04]  /*6cf90*/  LDL.LU R52, [R1+0x138] ;  /* 0x0001380001347983 */ /* 0x000f280000300800 */
[----:B------:R-:W4:Y:S04]  /*6cfa0*/  LDL.LU R53, [R1+0x1c4] ;  /* 0x0001c40001357983 */ /* 0x000f280000300800 */
[----:B------:R-:W2:Y:S04]  /*6cfb0*/  LDL.LU R54, [R1+0x134] ;  /* 0x0001340001367983 */ /* 0x000ea80000300800 */
[----:B------:R-:W2:Y:S01]  /*6cfc0*/  LDL.LU R55, [R1+0x1c0] ;  /* 0x0001c00001377983 */ /* 0x000ea20000300800 */
[----:B------:R-:W-:-:S02]  /*6cfd0*/  SHF.R.U32.HI R31, RZ, 0x8, R31 ;  /* 0x00000008ff1f7819 */ /* 0x000fc4000001161f */
[----:B0-----:R-:W-:Y:S02]  /*6cfe0*/  LOP3.LUT R30, R33, 0xffff, RZ, 0xc0, !PT ;  /* 0x0000ffff211e7812 */ /* 0x001fe400078ec0ff */
[----:B------:R-:W-:-:S04]  /*6cff0*/  LOP3.LUT R31, R31, 0xffff, RZ, 0xc0, !PT ;  /* 0x0000ffff1f1f7812 */ /* 0x000fc800078ec0ff */
[----:B------:R-:W-:Y:S02]  /*6d000*/  PRMT R30, R30, 0x3340, R31 ;  /* 0x000033401e1e7816 */ /* 0x000fe4000000001f */
[----:B------:R-:W3:Y:S04]  /*6d010*/  LDL.LU R31, [R1+0x170] ;  /* 0x00017000011f7983 */ /* 0x000ee80000300800 */
[----:B------:R-:W-:Y:S04]  /*6d020*/  STL [R1+0x58], R30 ;  /* 0x0000581e01007387 */ /* 0x000fe80000100800 */
[----:B------:R-:W3:Y:S04]  /*6d030*/  LDL.LU R46, [R1+0x140] ;  /* 0x00014000012e7983 */ /* 0x000ee80000300800 */
[----:B------:R-:W3:Y:S01]  /*6d040*/  LDL.LU R47, [R1+0x1cc] ;  /* 0x0001cc00012f7983 */ /* 0x000ee20000300800 */
[----:B------:R-:W0:Y:S01]  /*6d050*/  S2R R61, SR_TID.X ;  /* 0x00000000003d7919 */ /* 0x000e220000002100 */
[----:B------:R-:W-:-:S02]  /*6d060*/  UMOV UR4, 0x400 ;  /* 0x0000040000047882 */ /* 0x000fc40000000000 */
[----:B------:R-:W-:Y:S01]  /*6d070*/  ULEA UR4, UR5, UR4, 0x18 ;  /* 0x0000000405047291 */ /* 0x000fe2000f8ec0ff */
[----:B------:R-:W-:Y:S01]  /*6d080*/  SHF.R.U32.HI R29, RZ, 0x8, R39 ;  /* 0x00000008ff1d7819 */ /* 0x000fe20000011627 */
[----:B------:R-:W1:Y:S01]  /*6d090*/  LDCU UR5, c[0x0][0x3b8] ;  /* 0x00007700ff0577ac */ /* 0x000e620008000800 */
[----:B------:R-:W-:Y:S02]  /*6d0a0*/  LOP3.LUT R25, R25, 0xffff, RZ, 0xc0, !PT ;  /* 0x0000ffff19197812 */ /* 0x000fe400078ec0ff */
[----:B------:R-:W-:Y:S02]  /*6d0b0*/  LOP3.LUT R29, R29, 0xffff, RZ, 0xc0, !PT ;  /* 0x0000ffff1d1d7812 */ /* 0x000fe400078ec0ff */
[----:B------:R-:W-:Y:S02]  /*6d0c0*/  SHF.R.U32.HI R32, RZ, 0x8, R41 ;  /* 0x00000008ff207819 */ /* 0x000fe40000011629 */
[----:B------:R-:W-:Y:S02]  /*6d0d0*/  PRMT R25, R25, 0x3340, R29 ;  /* 0x0000334019197816 */ /* 0x000fe4000000001d */
[----:B0-----:R-:W-:-:S04]  /*6d0e0*/  LOP3.LUT R61, R61, 0x1f, RZ, 0xc0, !PT ;  /* 0x0000001f3d3d7812 */ /* 0x001fc800078ec0ff */
[----:B------:R-:W-:Y:S01]  /*6d0f0*/  LEA R61, R61, UR4, 0x4 ;  /* 0x000000043d3d7c11 */ /* 0x000fe2000f8e20ff */
[----:B------:R-:W-:Y:S01]  /*6d100*/  STL [R1+0x5c], R25 ;  /* 0x00005c1901007387 */ /* 0x000fe20000100800 */
[----:B------:R-:W-:Y:S01]  /*6d110*/  LOP3.LUT R24, R24, 0xffff, RZ, 0xc0, !PT ;  /* 0x0000ffff18187812 */ /* 0x000fe200078ec0ff */
[----:B------:R-:W0:Y:S02]  /*6d120*/  LDCU UR4, c[0x0][0x3b4] ;  /* 0x00007680ff0477ac */ /* 0x000e240008000800 */
[----:B------:R4:W-:Y:S01]  /*6d130*/  STSM.16.M88.4 [R61], R8 ;  /* 0x000000083d007844 */ /* 0x0009e20000000200 */
[----:B------:R-:W-:-:S03]  /*6d140*/  LOP3.LUT R32, R32, 0xffff, RZ, 0xc0, !PT ;  /* 0x0000ffff20207812 */ /* 0x000fc600078ec0ff */
[----:B------:R-:W3:Y:S01]  /*6d150*/  LDL.LU R33, [R1+0x8] ;  /* 0x0000080001217983 */ /* 0x000ee20000300800 */
[----:B------:R-:W-:-:S03]  /*6d160*/  PRMT R24, R24, 0x3340, R32 ;  /* 0x0000334018187816 */ /* 0x000fc60000000020 */
[----:B------:R-:W3:Y:S04]  /*6d170*/  LDL.LU R41, [R1+0x1b8] ;  /* 0x0001b80001297983 */ /* 0x000ee80000300800 */
[----:B------:R-:W3:Y:S04]  /*6d180*/  LDL.LU R39, [R1+0x4] ;  /* 0x0000040001277983 */ /* 0x000ee80000300800 */
[----:B------:R-:W3:Y:S04]  /*6d190*/  LDL.LU R42, [R1+0x1b4] ;  /* 0x0001b400012a7983 */ /* 0x000ee80000300800 */
[----:B------:R-:W3:Y:S04]  /*6d1a0*/  LDL.LU R40, [R1] ;  /* 0x0000000001287983 */ /* 0x000ee80000300800 */
[----:B------:R-:W3:Y:S04]  /*6d1b0*/  LDL.LU R38, [R1+0xc] ;  /* 0x00000c0001267983 */ /* 0x000ee80000300800 */
[----:B------:R-:W3:Y:S04]  /*6d1c0*/  LDL.LU R36, [R1+0x10c] ;  /* 0x00010c0001247983 */ /* 0x000ee80000300800 */
[----:B------:R-:W3:Y:S04]  /*6d1d0*/  LDL.LU R35, [R1+0x1bc] ;  /* 0x0001bc0001237983 */ /* 0x000ee80000300800 */
[----:B------:R-:W-:Y:S04]  /*6d1e0*/  STL [R1+0x60], R24 ;  /* 0x0000601801007387 */ /* 0x000fe80000100800 */
[----:B------:R-:W3:Y:S04]  /*6d1f0*/  LDL.LU R34, [R1+0xf0] ;  /* 0x0000f00001227983 */ /* 0x000ee80000300800 */
[----:B------:R-:W3:Y:S04]  /*6d200*/  LDL.LU R43, [R1+0x1ac] ;  /* 0x0001ac00012b7983 */ /* 0x000ee80000300800 */
[----:B------:R-:W3:Y:S04]  /*6d210*/  LDL.LU R50, [R1+0xec] ;  /* 0x0000ec0001327983 */ /* 0x000ee80000300800 */
[----:B------:R-:W3:Y:S04]  /*6d220*/  LDL.LU R51, [R1+0x1a4] ;  /* 0x0001a40001337983 */ /* 0x000ee80000300800 */
[----:B------:R-:W3:Y:S04]  /*6d230*/  LDL.LU R48, [R1+0xe4] ;  /* 0x0000e40001307983 */ /* 0x000ee80000300800 */
[----:B------:R-:W3:Y:S01]  /*6d240*/  LDL.LU R49, [R1+0x1a0] ;  /* 0x0001a00001317983 */ /* 0x000ee20000300800 */
[----:B----4-:R-:W-:-:S02]  /*6d250*/  PRMT R10, R53, 0x5410, R52 ;  /* 0x00005410350a7816 */ /* 0x010fc40000000034 */
[----:B--2---:R-:W-:Y:S01]  /*6d260*/  PRMT R11, R55, 0x5410, R54 ;  /* 0x00005410370b7816 */ /* 0x004fe20000000036 */
[----:B------:R-:W-:Y:S01]  /*6d270*/  NOP ;  /* 0x0000000000007918 */ /* 0x000fe20000000000 */
[----:B------:R-:W2:Y:S01]  /*6d280*/  LDS.128 R52, [R61] ;  /* 0x000000003d347984 */ /* 0x000ea20000000c00 */
[----:B---3--:R-:W-:Y:S02]  /*6d290*/  PRMT R9, R45, 0x5410, R44 ;  /* 0x000054102d097816 */ /* 0x008fe4000000002c */
[----:B------:R-:W-:Y:S01]  /*6d2a0*/  PRMT R8, R37, 0x5410, R31 ;  /* 0x0000541025087816 */ /* 0x000fe2000000001f */
[----:B------:R-:W-:Y:S01]  /*6d2b0*/  NOP ;  /* 0x0000000000007918 */ /* 0x000fe20000000000 */
[----:B------:R-:W3:Y:S04]  /*6d2c0*/  LDL.LU R37, [R1+0xf8] ;  /* 0x0000f80001257983 */ /* 0x000ee80000300800 */
[----:B------:R-:W3:Y:S04]  /*6d2d0*/  LDL.LU R44, [R1+0x1b0] ;  /* 0x0001b000012c7983 */ /* 0x000ee80000300800 */
[----:B------:R4:W-:Y:S02]  /*6d2e0*/  STSM.16.M88.4 [R61], R8 ;  /* 0x000000083d007844 */ /* 0x0009e40000000200 */
[----:B----4-:R-:W-:-:S02]  /*6d2f0*/  PRMT R8, R47, 0x5410, R46 ;  /* 0x000054102f087816 */ /* 0x010fc4000000002e */
[----:B--2---:R-:W-:Y:S04]  /*6d300*/  STL [R1+0x2768], R55 ;  /* 0x0027683701007387 */ /* 0x004fe80000100800 */
[----:B------:R-:W-:Y:S04]  /*6d310*/  STL [R1+0x276c], R54 ;  /* 0x00276c3601007387 */ /* 0x000fe80000100800 */
[----:B------:R-:W-:Y:S01]  /*6d320*/  STL.64 [R1+0x2778], R52 ;  /* 0x0027783401007387 */ /* 0x000fe20000100a00 */
[----:B------:R-:W-:-:S03]  /*6d330*/  NOP ;  /* 0x0000000000007918 */ /* 0x000fc60000000000 */
[----:B------:R-:W2:Y:S04]  /*6d340*/  LDL.LU R45, [R1+0x190] ;  /* 0x00019000012d7983 */ /* 0x000ea80000300800 */
[----:B------:R-:W4:Y:S04]  /*6d350*/  LDL.LU R46, [R1+0x18c] ;  /* 0x00018c00012e7983 */ /* 0x000f280000300800 */
[----:B------:R-:W4:Y:S04]  /*6d360*/  LDL.LU R47, [R1+0x188] ;  /* 0x00018800012f7983 */ /* 0x000f280000300800 */
[----:B------:R-:W0:Y:S01]  /*6d370*/  LDS.128 R52, [R61] ;  /* 0x000000003d347984 */ /* 0x000e220000000c00 */
[----:B------:R-:W-:-:S02]  /*6d380*/  PRMT R9, R41, 0x5410, R33 ;  /* 0x0000541029097816 */ /* 0x000fc40000000021 */
[----:B------:R-:W-:Y:S02]  /*6d390*/  PRMT R10, R42, 0x5410, R39 ;  /* 0x000054102a0a7816 */ /* 0x000fe40000000027 */
[----:B------:R-:W-:Y:S01]  /*6d3a0*/  PRMT R11, R38, 0x5410, R40 ;  /* 0x00005410260b7816 */ /* 0x000fe20000000028 */
[----:B------:R-:W-:-:S04]  /*6d3b0*/  NOP ;  /* 0x0000000000007918 */ /* 0x000fc80000000000 */
[----:B------:R1:W-:Y:S04]  /*6d3c0*/  STSM.16.M88.4 [R61], R8 ;  /* 0x000000083d007844 */ /* 0x0003e80000000200 */
[----:B0-----:R-:W-:Y:S01]  /*6d3d0*/  STL.64 [R1], R52 ;  /* 0x0000003401007387 */ /* 0x001fe20000100a00 */
[----:B-1----:R-:W-:-:S03]  /*6d3e0*/  PRMT R9, R43, 0x5410, R34 ;  /* 0x000054102b097816 */ /* 0x002fc60000000022 */
[----:B------:R-:W-:Y:S01]  /*6d3f0*/  STL.64 [R1+0x8], R54 ;  /* 0x0000083601007387 */ /* 0x000fe20000100a00 */
[----:B------:R-:W-:-:S03]  /*6d400*/  PRMT R10, R51, 0x5410, R50 ;  /* 0x00005410330a7816 */ /* 0x000fc60000000032 */
[----:B------:R-:W4:Y:S04]  /*6d410*/  LDL.LU R41, [R1+0x194] ;  /* 0x0001940001297983 */ /* 0x000f280000300800 */
[----:B------:R-:W4:Y:S01]  /*6d420*/  LDL.LU R42, [R1+0x168] ;  /* 0x00016800012a7983 */ /* 0x000f220000300800 */
[----:B------:R-:W-:Y:S01]  /*6d430*/  PRMT R11, R49, 0x5410, R48 ;  /* 0x00005410310b7816 */ /* 0x000fe20000000030 */
[----:B------:R-:W-:Y:S02]  /*6d440*/  NOP ;  /* 0x0000000000007918 */ /* 0x000fe40000000000 */
[----:B------:R-:W0:Y:S04]  /*6d450*/  LDS.128 R48, [R61] ;  /* 0x000000003d307984 */ /* 0x000e280000000c00 */
[----:B------:R-:W4:Y:S04]  /*6d460*/  LDL.LU R40, [R1+0x164] ;  /* 0x0001640001287983 */ /* 0x000f280000300800 */
[----:B------:R-:W4:Y:S01]  /*6d470*/  LDL.LU R43, [R1+0x160] ;  /* 0x00016000012b7983 */ /* 0x000f220000300800 */
[----:B------:R-:W-:Y:S01]  /*6d480*/  PRMT R8, R35, 0x5410, R36 ;  /* 0x0000541023087816 */ /* 0x000fe20000000024 */
[----:B------:R-:W-:-:S04]  /*6d490*/  NOP ;  /* 0x0000000000007918 */ /* 0x000fc80000000000 */
[----:B------:R3:W-:Y:S04]  /*6d4a0*/  STSM.16.M88.4 [R61], R8 ;  /* 0x000000083d007844 */ /* 0x0007e80000000200 */
[----:B0-----:R-:W-:Y:S04]  /*6d4b0*/  STL [R1+0x2764], R48 ;  /* 0x0027643001007387 */ /* 0x001fe80000100800 */
[----:B------:R-:W-:Y:S04]  /*6d4c0*/  STL [R1+0x2760], R49 ;  /* 0x0027603101007387 */ /* 0x000fe80000100800 */
[----:B------:R-:W-:Y:S04]  /*6d4d0*/  STL [R1+0x275c], R50 ;  /* 0x00275c3201007387 */ /* 0x000fe80000100800 */
[----:B------:R-:W-:Y:S04]  /*6d4e0*/  STL [R1+0x2758], R51 ;  /* 0x0027583301007387 */ /* 0x000fe80000100800 */
[----:B------:R-:W4:Y:S04]  /*6d4f0*/  LDL.LU R39, [R1+0x16c] ;  /* 0x00016c0001277983 */ /* 0x000f280000300800 */
[----:B------:R-:W4:Y:S04]  /*6d500*/  LDL.LU R38, [R1+0x11c] ;  /* 0x00011c0001267983 */ /* 0x000f280000300800 */
[----:B------:R-:W4:Y:S01]  /*6d510*/  LDL.LU R36, [R1+0x114] ;  /* 0x0001140001247983 */ /* 0x000f220000300800 */
[----:B---3--:R-:W-:-:S03]  /*6d520*/  PRMT R8, R44, 0x5410, R37 ;  /* 0x000054102c087816 */ /* 0x008fc60000000025 */
[----:B------:R-:W3:Y:S04]  /*6d530*/  LDL.LU R37, [R1+0x110] ;  /* 0x0001100001257983 */ /* 0x000ee80000300800 */
[----:B------:R-:W3:Y:S04]  /*6d540*/  LDL.LU R25, [R1+0x120] ;  /* 0x0001200001197983 */ /* 0x000ee80000300800 */
[----:B------:R-:W3:Y:S04]  /*6d550*/  LDL.LU R33, [R1+0xe8] ;  /* 0x0000e80001217983 */ /* 0x000ee80000300800 */
[----:B------:R-:W3:Y:S04]  /*6d560*/  LDL.LU R35, [R1+0xe0] ;  /* 0x0000e00001237983 */ /* 0x000ee80000300800 */
[----:B------:R-:W3:Y:S01]  /*6d570*/  LDL.LU R34, [R1+0xdc] ;  /* 0x0000dc0001227983 */ /* 0x000ee20000300800 */
[----:B--2---:R-:W-:-:S02]  /*6d580*/  PRMT R9, R45, 0x5410, R28 ;  /* 0x000054102d097816 */ /* 0x004fc4000000001c */
[----:B----4-:R-:W-:Y:S02]  /*6d590*/  PRMT R10, R46, 0x5410, R27 ;  /* 0x000054102e0a7816 */ /* 0x010fe4000000001b */
[----:B------:R-:W-:Y:S01]  /*6d5a0*/  PRMT R11, R47, 0x5410, R26 ;  /* 0x000054102f0b7816 */ /* 0x000fe2000000001a */
[----:B------:R-:W-:Y:S01]  /*6d5b0*/  NOP ;  /* 0x0000000000007918 */ /* 0x000fe20000000000 */
[----:B------:R-:W0:Y:S01]  /*6d5c0*/  LDS.128 R44, [R61] ;  /* 0x000000003d2c7984 */ /* 0x000e220000000c00 */
[----:B------:R-:W-:-:S03]  /*6d5d0*/  NOP ;  /* 0x0000000000007918 */ /* 0x000fc60000000000 */
[----:B0-----:R-:W-:Y:S04]  /*6d5e0*/  STL.64 [R1+0x2770], R44 ;  /* 0x0027702c01007387 */ /* 0x001fe80000100a00 */
[----:B------:R-:W-:Y:S04]  /*6d5f0*/  STL [R1+0x2754], R47 ;  /* 0x0027542f01007387 */ /* 0x000fe80000100800 */
[----:B------:R-:W2:Y:S04]  /*6d600*/  LDL.LU R55, [R1+0xf4] ;  /* 0x0000f40001377983 */ /* 0x000ea80000300800 */
[----:B------:R0:W-:Y:S04]  /*6d610*/  STSM.16.M88.4 [R61], R8 ;  /* 0x000000083d007844 */ /* 0x0001e80000000200 */
[----:B------:R-:W4:Y:S04]  /*6d620*/  LDL.LU R29, [R1+0x40] ;  /* 0x00004000011d7983 */ /* 0x000f280000300800 */
[----:B------:R-:W4:Y:S04]  /*6d630*/  LDL.LU R30, [R1+0x48] ;  /* 0x00004800011e7983 */ /* 0x000f280000300800 */
[----:B------:R-:W4:Y:S01]  /*6d640*/  LDL.LU R31, [R1+0x64] ;  /* 0x00006400011f7983 */ /* 0x000f220000300800 */
[----:B0-----:R-:W-:-:S02]  /*6d650*/  PRMT R8, R41, 0x5410, R19 ;  /* 0x0000541029087816 */ /* 0x001fc40000000013 */
[----:B------:R-:W-:Y:S02]  /*6d660*/  PRMT R9, R42, 0x5410, R23 ;  /* 0x000054102a097816 */ /* 0x000fe40000000017 */
[----:B------:R-:W-:Y:S02]  /*6d670*/  PRMT R10, R40, 0x5410, R21 ;  /* 0x00005410280a7816 */ /* 0x000fe40000000015 */
[----:B------:R-:W-:Y:S01]  /*6d680*/  PRMT R11, R43, 0x5410, R18 ;  /* 0x000054102b0b7816 */ /* 0x000fe20000000012 */
[----:B------:R-:W-:Y:S01]  /*6d690*/  NOP ;  /* 0x0000000000007918 */ /* 0x000fe20000000000 */
[----:B------:R-:W0:Y:S01]  /*6d6a0*/  LDS.128 R40, [R61] ;  /* 0x000000003d287984 */ /* 0x000e220000000c00 */
[----:B------:R-:W-:-:S03]  /*6d6b0*/  NOP ;  /* 0x0000000000007918 */ /* 0x000fc60000000000 */
[----:B------:R1:W-:Y:S04]  /*6d6c0*/  STSM.16.M88.4 [R61], R8 ;  /* 0x000000083d007844 */ /* 0x0003e80000000200 */
[----:B0-----:R-:W-:Y:S04]  /*6d6d0*/  STL [R1+0x2750], R42 ;  /* 0x0027502a01007387 */ /* 0x001fe80000100800 */
[----:B------:R0:W-:Y:S04]  /*6d6e0*/  STL [R1+0x274c], R43 ;  /* 0x00274c2b01007387 */ /* 0x0001e80000100800 */
[----:B------:R-:W4:Y:S01]  /*6d6f0*/  LDL.LU R49, [R1+0xd8] ;  /* 0x0000d80001317983 */ /* 0x000f220000300800 */
[----:B-1----:R-:W-:-:S03]  /*6d700*/  PRMT R9, R38, 0x5410, R13 ;  /* 0x0000541026097816 */ /* 0x002fc6000000000d */
[----:B------:R-:W4:Y:S04]  /*6d710*/  LDL.LU R48, [R1+0x68] ;  /* 0x0000680001307983 */ /* 0x000f280000300800 */
[----:B------:R-:W4:Y:S01]  /*6d720*/  LDL.LU R24, [R1+0x70] ;  /* 0x0000700001187983 */ /* 0x000f220000300800 */
[----:B------:R-:W-:Y:S02]  /*6d730*/  PRMT R8, R39, 0x5410, R12 ;  /* 0x0000541027087816 */ /* 0x000fe4000000000c */
[----:B------:R-:W-:Y:S02]  /*6d740*/  PRMT R10, R36, 0x5410, R7 ;  /* 0x00005410240a7816 */ /* 0x000fe40000000007 */
[----:B---3--:R-:W-:Y:S01]  /*6d750*/  PRMT R11, R37, 0x5410, R3 ;  /* 0x00005410250b7816 */ /* 0x008fe20000000003 */
[----:B------:R-:W-:Y:S01]  /*6d760*/  NOP ;  /* 0x0000000000007918 */ /* 0x000fe20000000000 */
[----:B------:R-:W-:Y:S01]  /*6d770*/  PRMT R4, R25, 0x5410, R4 ;  /* 0x0000541019047816 */ /* 0x000fe20000000004 */
[----:B------:R-:W1:Y:S01]  /*6d780*/  LDS.128 R36, [R61] ;  /* 0x000000003d247984 */ /* 0x000e620000000c00 */
[----:B------:R-:W-:-:S03]  /*6d790*/  NOP ;  /* 0x0000000000007918 */ /* 0x000fc60000000000 */
[----:B------:R-:W3:Y:S04]  /*6d7a0*/  LDL.LU R25, [R1+0x74] ;  /* 0x0000740001197983 */ /* 0x000ee80000300800 */
[----:B------:R-:W3:Y:S04]  /*6d7b0*/  LDL.LU R3, [R1+0xd4] ;  /* 0x0000d40001037983 */ /* 0x000ee80000300800 */
[----:B------:R-:W3:Y:S04]  /*6d7c0*/  LDL.LU R13, [R1+0x78] ;  /* 0x00007800010d7983 */ /* 0x000ee80000300800 */
[----:B------:R-:W3:Y:S01]  /*6d7d0*/  LDL.LU R21, [R1+0xcc] ;  /* 0x0000cc0001157983 */ /* 0x000ee20000300800 */
[----:B------:R-:W-:-:S03]  /*6d7e0*/  PRMT R5, R33, 0x5410, R5 ;  /* 0x0000541021057816 */ /* 0x000fc60000000005 */
[----:B------:R-:W3:Y:S01]  /*6d7f0*/  LDL.LU R23, [R1+0xc0] ;  /* 0x0000c00001177983 */ /* 0x000ee20000300800 */
[----:B------:R-:W-:-:S03]  /*6d800*/  PRMT R6, R35, 0x5410, R6 ;  /* 0x0000541023067816 */ /* 0x000fc60000000006 */
[----:B------:R-:W3:Y:S01]  /*6d810*/  LDL.LU R12, [R1+0x1c] ;  /* 0x00001c00010c7983 */ /* 0x000ee20000300800 */
[----:B------:R-:W-:-:S03]  /*6d820*/  PRMT R7, R34, 0x5410, R2 ;  /* 0x0000541022077816 */ /* 0x000fc60000000002 */
[----:B0-----:R-:W3:Y:S04]  /*6d830*/  LDL.LU R43, [R1+0xd0] ;  /* 0x0000d000012b7983 */ /* 0x001ee80000300800 */
[----:B------:R-:W3:Y:S04]  /*6d840*/  LDL.LU R18, [R1+0x10] ;  /* 0x0000100001127983 */ /* 0x000ee80000300800 */
[----:B------:R-:W-:Y:S01]  /*6d850*/  STSM.16.M88.4 [R61], R8 ;  /* 0x000000083d007844 */ /* 0x000fe20000000200 */
[----:B------:R-:W-:-:S03]  /*6d860*/  NOP ;  /* 0x0000000000007918 */ /* 0x000fc60000000000 */
[----:B------:R-:W3:Y:S04]  /*6d870*/  LDL.LU R19, [R1+0xc4] ;  /* 0x0000c40001137983 */ /* 0x000ee80000300800 */
[----:B------:R-:W3:Y:S04]  /*6d880*/  LDL.LU R52, [R1+0x14] ;  /* 0x0000140001347983 */ /* 0x000ee80000300800 */
[----:B------:R-:W0:Y:S01]  /*6d890*/  LDS.128 R32, [R61] ;  /* 0x000000003d207984 */ /* 0x000e220000000c00 */
[----:B------:R-:W-:-:S03]  /*6d8a0*/  NOP ;  /* 0x0000000000007918 */ /* 0x000fc60000000000 */
[----:B------:R-:W3:Y:S04]  /*6d8b0*/  LDL.LU R53, [R1+0xbc] ;  /* 0x0000bc0001357983 */ /* 0x000ee80000300800 */
[----:B------:R2:W-:Y:S04]  /*6d8c0*/  STSM.16.M88.4 [R61], R4 ;  /* 0x000000043d007844 */ /* 0x0005e80000000200 */
[----:B------:R-:W3:Y:S01]  /*6d8d0*/  LDL.LU R54, [R1+0x18] ;  /* 0x0000180001367983 */ /* 0x000ee20000300800 */
[----:B--2---:R-:W-:-:S03]  /*6d8e0*/  PRMT R4, R55, 0x5410, R16 ;  /* 0x0000541037047816 */ /* 0x004fc60000000010 */
[----:B------:R-:W2:Y:S04]  /*6d8f0*/  LDL.LU R55, [R1+0xb0] ;  /* 0x0000b00001377983 */ /* 0x000ea80000300800 */
[----:B------:R-:W2:Y:S01]  /*6d900*/  LDL.LU R42, [R1+0x2c] ;  /* 0x00002c00012a7983 */ /* 0x000ea20000300800 */
[----:B----4-:R-:W-:-:S03]  /*6d910*/  PRMT R5, R29, 0x5410, R0 ;  /* 0x000054101d057816 */ /* 0x010fc60000000000 */
[----:B------:R-:W4:Y:S01]  /*6d920*/  LDL.LU R47, [R1+0xc8] ;  /* 0x0000c800012f7983 */ /* 0x000f220000300800 */
[----:B------:R-:W-:-:S03]  /*6d930*/  PRMT R6, R30, 0x5410, R14 ;  /* 0x000054101e067816 */ /* 0x000fc6000000000e */
[----:B------:R-:W4:Y:S01]  /*6d940*/  LDL.LU R44, [R1+0x20] ;  /* 0x00002000012c7983 */ /* 0x000f220000300800 */
[----:B------:R-:W-:Y:S01]  /*6d950*/  PRMT R7, R31, 0x5410, R15 ;  /* 0x000054101f077816 */ /* 0x000fe2000000000f */
[----:B------:R-:W-:Y:S02]  /*6d960*/  NOP ;  /* 0x0000000000007918 */ /* 0x000fe40000000000 */
[----:B------:R-:W0:Y:S01]  /*6d970*/  LDS.128 R28, [R61] ;  /* 0x000000003d1c7984 */ /* 0x000e220000000c00 */
[----:B------:R-:W-:-:S03]  /*6d980*/  NOP ;  /* 0x0000000000007918 */ /* 0x000fc60000000000 */
[----:B------:R0:W-:Y:S04]  /*6d990*/  STSM.16.M88.4 [R61], R4 ;  /* 0x000000043d007844 */ /* 0x0001e80000000200 */
[----:B------:R-:W4:Y:S04]  /*6d9a0*/  LDL.LU R45, [R1+0xb4] ;  /* 0x0000b400012d7983 */ /* 0x000f280000300800 */
[----:B------:R-:W4:Y:S04]  /*6d9b0*/  LDL.LU R51, [R1+0x24] ;  /* 0x0000240001337983 */ /* 0x000f280000300800 */
[----:B------:R-:W4:Y:S01]  /*6d9c0*/  LDL.LU R50, [R1+0xac] ;  /* 0x0000ac0001327983 */ /* 0x000f220000300800 */
[----:B------:R-:W-:-:S03]  /*6d9d0*/  PRMT R8, R49, 0x5410, R56 ;  /* 0x0000541031087816 */ /* 0x000fc60000000038 */
[----:B------:R-:W4:Y:S01]  /*6d9e0*/  LDL.LU R49, [R1+0x28] ;  /* 0x0000280001317983 */ /* 0x000f220000300800 */
[----:B------:R-:W-:-:S03]  /*6d9f0*/  PRMT R9, R48, 0x5410, R17 ;  /* 0x0000541030097816 */ /* 0x000fc60000000011 */
[----:B------:R-:W4:Y:S01]  /*6da00*/  LDL.LU R48, [R1+0x9c] ;  /* 0x00009c0001307983 */ /* 0x000f220000300800 */
[----:B------:R-:W-:Y:S02]  /*6da10*/  PRMT R10, R24, 0x5410, R20 ;  /* 0x00005410180a7816 */ /* 0x000fe40000000014 */
[----:B---3--:R-:W-:Y:S01]  /*6da20*/  PRMT R11, R25, 0x5410, R22 ;  /* 0x00005410190b7816 */ /* 0x008fe20000000016 */
[----:B------:R-:W-:Y:S01]  /*6da30*/  NOP ;  /* 0x0000000000007918 */ /* 0x000fe20000000000 */
[----:B------:R-:W3:Y:S01]  /*6da40*/  LDS.128 R24, [R61] ;  /* 0x000000003d187984 */ /* 0x000ee20000000c00 */
[----:B------:R-:W-:Y:S01]  /*6da50*/  NOP ;  /* 0x0000000000007918 */ /* 0x000fe20000000000 */
[----:B0-----:R-:W-:Y:S02]  /*6da60*/  PRMT R4, R3, 0x5410, R60 ;  /* 0x0000541003047816 */ /* 0x001fe4000000003c */
[----:B------:R-:W-:Y:S01]  /*6da70*/  STSM.16.M88.4 [R61], R8 ;  /* 0x000000083d007844 */ /* 0x000fe20000000200 */
[----:B------:R-:W-:-:S02]  /*6da80*/  PRMT R5, R13, 0x5410, R57 ;  /* 0x000054100d057816 */ /* 0x000fc40000000039 */
[----:B------:R-:W-:Y:S02]  /*6da90*/  PRMT R6, R21, 0x5410, R58 ;  /* 0x0000541015067816 */ /* 0x000fe4000000003a */
[----:B------:R-:W-:Y:S01]  /*6daa0*/  PRMT R7, R23, 0x5410, R59 ;  /* 0x0000541017077816 */ /* 0x000fe2000000003b */
[----:B------:R-:W-:Y:S01]  /*6dab0*/  NOP ;  /* 0x0000000000007918 */ /* 0x000fe20000000000 */
[----:B------:R-:W0:Y:S01]  /*6dac0*/  LDS.128 R20, [R61] ;  /* 0x000000003d147984 */ /* 0x000e220000000c00 */
[----:B------:R-:W-:-:S03]  /*6dad0*/  NOP ;  /* 0x0000000000007918 */ /* 0x000fc60000000000 */
[----:B------:R1:W-:Y:S02]  /*6dae0*/  STSM.16.M88.4 [R61], R4 ;  /* 0x000000043d007844 */ /* 0x0003e40000000200 */
[----:B-1----:R-:W-:Y:S02]  /*6daf0*/  PRMT R6, R53, 0x5410, R52 ;  /* 0x0000541035067816 */ /* 0x002fe40000000034 */
[----:B------:R-:W3:Y:S04]  /*6db00*/  LDL.LU R52, [R1+0x3c] ;  /* 0x00003c0001347983 */ /* 0x000ee80000300800 */
[----:B------:R-:W3:Y:S01]  /*6db10*/  LDL.LU R53, [R1+0xb8] ;  /* 0x0000b80001357983 */ /* 0x000ee20000300800 */
[----:B--2---:R-:W-:-:S03]  /*6db20*/  PRMT R7, R55, 0x5410, R54 ;  /* 0x0000541037077816 */ /* 0x004fc60000000036 */
[----:B------:R-:W2:Y:S04]  /*6db30*/  LDL.LU R54, [R1+0x30] ;  /* 0x0000300001367983 */ /* 0x000ea80000300800 */
[----:B------:R-:W2:Y:S01]  /*6db40*/  LDL.LU R55, [R1+0xa4] ;  /* 0x0000a40001377983 */ /* 0x000ea20000300800 */
[----:B------:R-:W-:Y:S01]  /*6db50*/  PRMT R4, R43, 0x5410, R12 ;  /* 0x000054102b047816 */ /* 0x000fe2000000000c */
[----:B------:R-:W-:Y:S01]  /*6db60*/  NOP ;  /* 0x0000000000007918 */ /* 0x000fe20000000000 */
[----:B------:R-:W-:Y:S01]  /*6db70*/  PRMT R5, R19, 0x5410, R18 ;  /* 0x0000541013057816 */ /* 0x000fe20000000012 */
[----:B------:R-:W2:Y:S04]  /*6db80*/  LDL.LU R9, [R1+0x34] ;  /* 0x0000340001097983 */ /* 0x000ea80000300800 */
[----:B------:R-:W1:Y:S01]  /*6db90*/  LDS.128 R16, [R61] ;  /* 0x000000003d107984 */ /* 0x000e620000000c00 */
[----:B------:R-:W-:-:S03]  /*6dba0*/  NOP ;  /* 0x0000000000007918 */ /* 0x000fc60000000000 */
[----:B------:R4:W-:Y:S01]  /*6dbb0*/  STSM.16.M88.4 [R61], R4 ;  /* 0x000000043d007844 */ /* 0x0009e20000000200 */
[----:B------:R-:W-:-:S03]  /*6dbc0*/  NOP ;  /* 0x0000000000007918 */ /* 0x000fc60000000000 */
[----:B------:R-:W2:Y:S04]  /*6dbd0*/  LDL.LU R10, [R1+0xa0] ;  /* 0x0000a000010a7983 */ /* 0x000ea80000300800 */
[----:B------:R-:W2:Y:S04]  /*6dbe0*/  LDL.LU R11, [R1+0x38] ;  /* 0x00003800010b7983 */ /* 0x000ea80000300800 */
[----:B------:R-:W0:Y:S01]  /*6dbf0*/  LDS.128 R12, [R61] ;  /* 0x000000003d0c7984 */ /* 0x000e220000000c00 */
[----:B----4-:R-:W-:-:S03]  /*6dc00*/  PRMT R4, R47, 0x5410, R42 ;  /* 0x000054102f047816 */ /* 0x010fc6000000002a */
[----:B------:R-:W4:Y:S01]  /*6dc10*/  LDL.LU R47, [R1+0x98] ;  /* 0x00009800012f7983 */ /* 0x000f220000300800 */
[----:B------:R-:W-:-:S03]  /*6dc20*/  PRMT R5, R45, 0x5410, R44 ;  /* 0x000054102d057816 */ /* 0x000fc6000000002c */
[----:B------:R-:W4:Y:S01]  /*6dc30*/  LDL.LU R57, [R1+0x50] ;  /* 0x0000500001397983 */ /* 0x000f220000300800 */
[----:B------:R-:W-:-:S03]  /*6dc40*/  PRMT R6, R50, 0x5410, R51 ;  /* 0x0000541032067816 */ /* 0x000fc60000000033 */
[----:B------:R-:W4:Y:S04]  /*6dc50*/  LDL.LU R56, [R1+0xa8] ;  /* 0x0000a80001387983 */ /* 0x000f280000300800 */
[----:B------:R-:W4:Y:S04]  /*6dc60*/  LDL.LU R60, [R1+0x44] ;  /* 0x00004400013c7983 */ /* 0x000f280000300800 */
[----:B------:R-:W4:Y:S04]  /*6dc70*/  LDL.LU R0, [R1+0x90] ;  /* 0x0000900001007983 */ /* 0x000f280000300800 */
[----:B------:R-:W4:Y:S04]  /*6dc80*/  LDL.LU R2, [R1+0x4c] ;  /* 0x00004c0001027983 */ /* 0x000f280000300800 */
[----:B------:R-:W4:Y:S04]  /*6dc90*/  LDL.LU R3, [R1+0x8c] ;  /* 0x00008c0001037983 */ /* 0x000f280000300800 */
[----:B------:R-:W4:Y:S04]  /*6dca0*/  LDL.LU R44, [R1+0x54] ;  /* 0x00005400012c7983 */ /* 0x000f280000300800 */
[----:B------:R-:W4:Y:S04]  /*6dcb0*/  LDL.LU R45, [R1+0x88] ;  /* 0x00008800012d7983 */ /* 0x000f280000300800 */
[----:B------:R-:W4:Y:S01]  /*6dcc0*/  LDL R43, [R1+0x7a4] ;  /* 0x0007a400012b7983 */ /* 0x000f220000100800 */
[----:B------:R-:W-:Y:S01]  /*6dcd0*/  PRMT R7, R48, 0x5410, R49 ;  /* 0x0000541030077816 */ /* 0x000fe20000000031 */
[----:B------:R-:W-:-:S04]  /*6dce0*/  NOP ;  /* 0x0000000000007918 */ /* 0x000fc80000000000 */
[----:B------:R3:W-:Y:S04]  /*6dcf0*/  STSM.16.M88.4 [R61], R4 ;  /* 0x000000043d007844 */ /* 0x0007e80000000200 */
[----:B------:R-:W4:Y:S04]  /*6dd00*/  LDL R42, [R1+0xbfc] ;  /* 0x000bfc00012a7983 */ /* 0x000f280000100800 */
[----:B------:R-:W4:Y:S01]  /*6dd10*/  LDL.LU R49, [R1+0x6c] ;  /* 0x00006c0001317983 */ /* 0x000f220000300800 */
[----:B---3--:R-:W-:-:S03]  /*6dd20*/  PRMT R4, R53, 0x5410, R52 ;  /* 0x0000541035047816 */ /* 0x008fc60000000034 */
[----:B------:R-:W3:Y:S04]  /*6dd30*/  LDL.LU R52, [R1+0x94] ;  /* 0x0000940001347983 */ /* 0x000ee80000300800 */
[----:B------:R-:W3:Y:S04]  /*6dd40*/  LDL.LU R51, [R1+0x58] ;  /* 0x0000580001337983 */ /* 0x000ee80000300800 */
[----:B------:R-:W3:Y:S04]  /*6dd50*/  LDL.LU R53, [R1+0x84] ;  /* 0x0000840001357983 */ /* 0x000ee80000300800 */
[----:B------:R-:W3:Y:S01]  /*6dd60*/  LDL.LU R50, [R1+0x5c] ;  /* 0x00005c0001327983 */ /* 0x000ee20000300800 */
[----:B--2---:R-:W-:-:S03]  /*6dd70*/  PRMT R5, R55, 0x5410, R54 ;  /* 0x0000541037057816 */ /* 0x004fc60000000036 */
[----:B------:R-:W2:Y:S04]  /*6dd80*/  LDL.LU R54, [R1+0x80] ;  /* 0x0000800001367983 */ /* 0x000ea80000300800 */
[----:B------:R-:W2:Y:S04]  /*6dd90*/  LDL.LU R48, [R1+0x60] ;  /* 0x0000600001307983 */ /* 0x000ea80000300800 */
[----:B------:R-:W2:Y:S01]  /*6dda0*/  LDL.LU R55, [R1+0x7c] ;  /* 0x00007c0001377983 */ /* 0x000ea20000300800 */
[----:B------:R-:W-:Y:S02]  /*6ddb0*/  PRMT R6, R10, 0x5410, R9 ;  /* 0x000054100a067816 */ /* 0x000fe40000000009 */
[----:B----4-:R-:W-:Y:S01]  /*6ddc0*/  PRMT R7, R47, 0x5410, R11 ;  /* 0x000054102f077816 */ /* 0x010fe2000000000b */
[----:B------:R-:W-:Y:S01]  /*6ddd0*/  NOP ;  /* 0x0000000000007918 */ /* 0x000fe20000000000 */
[----:B------:R-:W4:Y:S01]  /*6dde0*/  LDS.128 R8, [R61] ;  /* 0x000000003d087984 */ /* 0x000f220000000c00 */
[----:B------:R-:W-:Y:S01]  /*6ddf0*/  PRMT R56, R56, 0x5410, R57 ;  /* 0x0000541038387816 */ /* 0x000fe20000000039 */
[----:B------:R-:W-:-:S02]  /*6de00*/  NOP ;  /* 0x0000000000007918 */ /* 0x000fc40000000000 */
[----:B------:R-:W-:Y:S01]  /*6de10*/  STSM.16.M88.4 [R61], R4 ;  /* 0x000000043d007844 */ /* 0x000fe20000000200 */
[----:B------:R-:W-:Y:S01]  /*6de20*/  PRMT R57, R0, 0x5410, R60 ;  /* 0x0000541000397816 */ /* 0x000fe2000000003c */
[----:B------:R-:W-:Y:S02]  /*6de30*/  NOP ;  /* 0x0000000000007918 */ /* 0x000fe40000000000 */
[----:B------:R-:W0:Y:S01]  /*6de40*/  LDS.128 R4, [R61] ;  /* 0x000000003d047984 */ /* 0x000e220000000c00 */
[----:B------:R-:W-:-:S03]  /*6de50*/  PRMT R58, R3, 0x5410, R2 ;  /* 0x00005410033a7816 */ /* 0x000fc60000000002 */
[----:B------:R-:W4:Y:S01]  /*6de60*/  LDL R47, [R1+0xbf8] ;  /* 0x000bf800012f7983 */ /* 0x000f220000100800 */
[----:B------:R-:W-:Y:S01]  /*6de70*/  PRMT R59, R45, 0x5410, R44 ;  /* 0x000054102d3b7816 */ /* 0x000fe2000000002c */
[----:B------:R-:W-:-:S04]  /*6de80*/  NOP ;  /* 0x0000000000007918 */ /* 0x000fc80000000000 */
[----:B------:R-:W-:Y:S01]  /*6de90*/  STSM.16.M88.4 [R61], R56 ;  /* 0x000000383d007844 */ /* 0x000fe20000000200 */
[----:B------:R-:W-:-:S03]  /*6dea0*/  NOP ;  /* 0x0000000000007918 */ /* 0x000fc60000000000 */
[----:B------:R-:W0:Y:S01]  /*6deb0*/  LDS.128 R56, [R61] ;  /* 0x000000003d387984 */ /* 0x000e220000000c00 */
[----:B---3--:R-:W-:Y:S02]  /*6dec0*/  PRMT R52, R52, 0x5410, R49 ;  /* 0x0000541034347816 */ /* 0x008fe40000000031 */
[----:B------:R-:W-:Y:S02]  /*6ded0*/  PRMT R53, R53, 0x5410, R51 ;  /* 0x0000541035357816 */ /* 0x000fe40000000033 */
[----:B--2---:R-:W-:Y:S02]  /*6dee0*/  PRMT R54, R54, 0x5410, R50 ;  /* 0x0000541036367816 */ /* 0x004fe40000000032 */
[----:B------:R-:W-:Y:S01]  /*6def0*/  PRMT R55, R55, 0x5410, R48 ;  /* 0x0000541037377816 */ /* 0x000fe20000000030 */
[----:B------:R-:W-:-:S04]  /*6df00*/  NOP ;  /* 0x0000000000007918 */ /* 0x000fc80000000000 */
[----:B------:R2:W-:Y:S04]  /*6df10*/  STSM.16.M88.4 [R61], R52 ;  /* 0x000000343d007844 */ /* 0x0005e80000000200 */
[----:B--2---:R-:W2:Y:S01]  /*6df20*/  LDL.LU.64 R52, [R1+0x2778] ;  /* 0x0027780001347983 */ /* 0x004ea20000300a00 */
[C---:B------:R-:W-:Y:S01]  /*6df30*/  ISETP.GE.AND P5, PT, R42.reuse, UR10, PT ;  /* 0x0000000a2a007c0c */ /* 0x040fe2000bfa6270 */
[----:B------:R-:W3:Y:S01]  /*6df40*/  LDCU.64 UR10, c[0x0][0x390] ;  /* 0x00007200ff0a77ac */ /* 0x000ee20008000a00 */
[----:B------:R-:W-:Y:S02]  /*6df50*/  IMAD R2, R42, UR4, RZ ;  /* 0x000000042a027c24 */ /* 0x000fe4000f8e02ff */
[----:B------:R-:W-:Y:S01]  /*6df60*/  IMAD R49, R43, UR5, RZ ;  /* 0x000000052b317c24 */ /* 0x000fe2000f8e02ff */
[----:B------:R-:W0:Y:S02]  /*6df70*/  LDCU.64 UR4, c[0x0][0x398] ;  /* 0x00007300ff0477ac */ /* 0x000e240008000a00 */
[----:B------:R-:W-:-:S02]  /*6df80*/  IADD3 R0, P6, PT, R2, UR6, RZ ;  /* 0x0000000602007c10 */ /* 0x000fc4000ffde0ff */
[----:B------:R-:W-:Y:S02]  /*6df90*/  ISETP.LT.AND P5, PT, R43, UR25, !P5 ;  /* 0x000000192b007c0c */ /* 0x000fe4000efa1270 */
[----:B------:R-:W-:Y:S01]  /*6dfa0*/  LEA.HI.X.SX32 R2, R2, UR7, 0x1, P6 ;  /* 0x0000000702027c11 */ /* 0x000fe2000b0f0eff */
[----:B------:R-:W0:Y:S01]  /*6dfb0*/  LDCU.64 UR6, c[0x0][0x398] ;  /* 0x00007300ff0677ac */ /* 0x000e220008000a00 */
[----:B------:R-:W-:Y:S02]  /*6dfc0*/  SHF.R.S32.HI R48, RZ, 0x1f, R49 ;  /* 0x0000001fff307819 */ /* 0x000fe40000011431 */
[----:B------:R-:W-:-:S05]  /*6dfd0*/  IADD3 R50, P6, PT, R49, R0, RZ ;  /* 0x0000000031327210 */ /* 0x000fca0007fde0ff */
[----:B------:R-:W-:Y:S02]  /*6dfe0*/  IMAD.X R51, R48, 0x1, R2, P6 ;  /* 0x0000000130337824 */ /* 0x000fe400030e0602 */
[C---:B----4-:R-:W-:Y:S01]  /*6dff0*/  IMAD R60, R47.reuse, UR8, RZ ;  /* 0x000000082f3c7c24 */ /* 0x050fe2000f8e02ff */
[----:B------:R-:W-:Y:S01]  /*6e000*/  ISETP.GE.AND P4, PT, R47, UR16, PT ;  /* 0x000000102f007c0c */ /* 0x000fe2000bf86270 */
[----:B------:R-:W4:Y:S03]  /*6e010*/  LDCU.64 UR8, c[0x0][0x398] ;  /* 0x00007300ff0877ac */ /* 0x000f260008000a00 */
[C---:B---3--:R-:W-:Y:S01]  /*6e020*/  IADD3 R3, P6, PT, R60.reuse, UR10, RZ ;  /* 0x0000000a3c037c10 */ /* 0x048fe2000ffde0ff */
[----:B------:R-:W3:Y:S01]  /*6e030*/  LDCU.64 UR16, c[0x0][0x398] ;  /* 0x00007300ff1077ac */ /* 0x000ee20008000a00 */
[----:B------:R-:W-:Y:S02]  /*6e040*/  ISETP.LT.AND P4, PT, R43, UR27, !P4 ;  /* 0x0000001b2b007c0c */ /* 0x000fe4000e781270 */
[----:B------:R-:W-:Y:S01]  /*6e050*/  LEA.HI.X.SX32 R60, R60, UR11, 0x1, P6 ;  /* 0x0000000b3c3c7c11 */ /* 0x000fe2000b0f0eff */
[----:B------:R-:W0:Y:S01]  /*6e060*/  LDCU.64 UR10, c[0x0][0x398] ;  /* 0x00007300ff0a77ac */ /* 0x000e220008000a00 */
[----:B------:R-:W-:Y:S01]  /*6e070*/  NOP ;  /* 0x0000000000007918 */ /* 0x000fe20000000000 */
[----:B--2---:R-:W-:-:S05]  /*6e080*/  PRMT R44, R52, 0x7770, RZ ;  /* 0x00007770342c7816 */ /* 0x004fca00000000ff */
[----:B------:R2:W-:Y:S01]  /*6e090*/  @P5 STG.E.U8 desc[UR42][R50.64], R44 ;  /* 0x0000002c32005986 */ /* 0x0005e2000c10112a */
[----:B0-----:R-:W-:Y:S01]  /*6e0a0*/  ISETP.LT.AND P5, PT, R42, UR4, !P2 ;  /* 0x000000042a007c0c */ /* 0x001fe2000d7a1270 */
[----:B------:R-:W0:Y:S01]  /*6e0b0*/  LDCU UR4, c[0x0][0x3b8] ;  /* 0x00007700ff0477ac */ /* 0x000e220008000800 */
[C---:B--2---:R-:W-:Y:S01]  /*6e0c0*/  IADD3 R44, P6, PT, R49.reuse, R3, RZ ;  /* 0x00000003312c7210 */ /* 0x044fe20007fde0ff */
[----:B------:R-:W-:Y:S01]  /*6e0d0*/  VIADD R49, R49, UR12 ;  /* 0x0000000c31317c36 */ /* 0x000fe20008000000 */
[----:B------:R-:W-:-:S03]  /*6e0e0*/  PRMT R50, R52, 0x7771, RZ ;  /* 0x0000777134327816 */ /* 0x000fc600000000ff */
[----:B------:R-:W-:Y:S01]  /*6e0f0*/  IMAD.X R45, R48, 0x1, R60, P6 ;  /* 0x00000001302d7824 */ /* 0x000fe200030e063c */
[----:B------:R-:W-:Y:S02]  /*6e100*/  SHF.R.S32.HI R48, RZ, 0x1f, R49 ;  /* 0x0000001fff307819 */ /* 0x000fe40000011431 */
[----:B------:R-:W-:Y:S01]  /*6e110*/  IADD3 R54, P6, PT, R49, R0, RZ ;  /* 0x0000000031367210 */ /* 0x000fe20007fde0ff */
[----:B------:R-:W-:Y:S01]  /*6e120*/  VIADD R51, R43, 0x4 ;  /* 0x000000042b337836 */ /* 0x000fe20000000000 */
[----:B------:R2:W-:Y:S03]  /*6e130*/  @P4 STG.E.U8 desc[UR42][R44.64], R50 ;  /* 0x000000322c004986 */ /* 0x0005e6000c10112a */
[----:B------:R-:W-:Y:S01]  /*6e140*/  IMAD.X R55, R48, 0x1, R2, P6 ;  /* 0x0000000130377824 */ /* 0x000fe200030e0602 */
[----:B------:R-:W-:Y:S01]  /*6e150*/  ISETP.LT.AND P2, PT, R47, UR6, !P2 ;  /* 0x000000062f007c0c */ /* 0x000fe2000d741270 */
[----:B------:R-:W0:Y:S01]  /*6e160*/  LDCU UR6, c[0x0][0x3b8] ;  /* 0x00007700ff0677ac */ /* 0x000e220008000800 */
[----:B------:R-:W-:Y:S01]  /*6e170*/  ISETP.GE.AND P4, PT, R51, UR13, PT ;  /* 0x0000000d33007c0c */ /* 0x000fe2000bf86270 */
[----:B------:R-:W0:Y:S01]  /*6e180*/  LDCU.64 UR12, c[0x0][0x398] ;  /* 0x00007300ff0c77ac */ /* 0x000e220008000a00 */
[C---:B--2---:R-:W-:Y:S01]  /*6e190*/  PRMT R50, R52.reuse, 0x7772, RZ ;  /* 0x0000777234327816 */ /* 0x044fe200000000ff */
[----:B------:R-:W2:Y:S04]  /*6e1a0*/  LDL.LU.64 R44, [R1+0x2770] ;  /* 0x00277000012c7983 */ /* 0x000ea80000300a00 */
[----:B------:R0:W-:Y:S01]  /*6e1b0*/  @P5 STG.E.U8 desc[UR42][R54.64], R50 ;  /* 0x0000003236005986 */ /* 0x0001e2000c10112a */
[----:B------:R-:W-:-:S02]  /*6e1c0*/  PRMT R52, R52, 0x7773, RZ ;  /* 0x0000777334347816 */ /* 0x000fc400000000ff */
[----:B----4-:R-:W-:Y:S01]  /*6e1d0*/  ISETP.LT.AND P5, PT, R42, UR8, !P1 ;  /* 0x000000082a007c0c */ /* 0x010fe2000cfa1270 */
[----:B------:R-:W4:Y:S01]  /*6e1e0*/  LDCU UR8, c[0x0][0x39c] ;  /* 0x00007380ff0877ac */ /* 0x000f220008000800 */
[C---:B0-----:R-:W-:Y:S01]  /*6e1f0*/  IADD3 R50, P6, PT, R49.reuse, R3, RZ ;  /* 0x0000000331327210 */ /* 0x041fe20007fde0ff */
[----:B------:R-:W-:-:S04]  /*6e200*/  VIADD R49, R49, UR14 ;  /* 0x0000000e31317c36 */ /* 0x000fc80008000000 */
[----:B------:R-:W-:Y:S01]  /*6e210*/  IMAD.X R51, R48, 0x1, R60, P6 ;  /* 0x0000000130337824 */ /* 0x000fe200030e063c */
[----:B------:R-:W-:Y:S02]  /*6e220*/  SHF.R.S32.HI R48, RZ, 0x1f, R49 ;  /* 0x0000001fff307819 */ /* 0x000fe40000011431 */
[----:B------:R-:W-:Y:S02]  /*6e230*/  IADD3 R54, P6, PT, R49, R0, RZ ;  /* 0x0000000031367210 */ /* 0x000fe40007fde0ff */
[----:B------:R0:W-:Y:S03]  /*6e240*/  @P2 STG.E.U8 desc[UR42][R50.64], R52 ;  /* 0x0000003432002986 */ /* 0x0001e6000c10112a */
[----:B------:R-:W-:Y:S01]  /*6e250*/  IMAD.X R55, R48, 0x1, R2, P6 ;  /* 0x0000000130377824 */ /* 0x000fe200030e0602 */
[----:B------:R-:W-:Y:S01]  /*6e260*/  ISETP.LT.AND P1, PT, R47, UR12, !P1 ;  /* 0x0000000c2f007c0c */ /* 0x000fe2000cf21270 */
[----:B------:R-:W1:Y:S01]  /*6e270*/  LDCU UR12, c[0x0][0x398] ;  /* 0x00007300ff0c77ac */ /* 0x000e620008000800 */
[----:B0-----:R-:W-:Y:S01]  /*6e280*/  VIADD R52, R43, 0x5 ;  /* 0x000000052b347836 */ /* 0x001fe20000000000 */
[----:B------:R-:W-:-:S04]  /*6e290*/  PRMT R50, R53, 0x7770, RZ ;  /* 0x0000777035327816 */ /* 0x000fc800000000ff */
[----:B------:R-:W-:Y:S01]  /*6e2a0*/  ISETP.GE.AND P2, PT, R52, UR15, PT ;  /* 0x0000000f34007c0c */ /* 0x000fe2000bf46270 */
[----:B------:R-:W0:Y:S01]  /*6e2b0*/  LDCU.64 UR14, c[0x0][0x398] ;  /* 0x00007300ff0e77ac */ /* 0x000e220008000a00 */
[----:B------:R1:W-:Y:S01]  /*6e2c0*/  @P5 STG.E.U8 desc[UR42][R54.64], R50 ;  /* 0x0000003236005986 */ /* 0x0003e2000c10112a */
[C---:B------:R-:W-:Y:S01]  /*6e2d0*/  VIADD R52, R49.reuse, UR4 ;  /* 0x0000000431347c36 */ /* 0x040fe20008000000 */
[----:B-1----:R-:W-:Y:S01]  /*6e2e0*/  IADD3 R54, P6, PT, R49, R3, RZ ;  /* 0x0000000331367210 */ /* 0x002fe20007fde0ff */
[----:B------:R-:W1:Y:S04]  /*6e2f0*/  LDCU UR4, c[0x0][0x3b8] ;  /* 0x00007700ff0477ac */ /* 0x000e680008000800 */
[----:B------:R-:W-:Y:S01]  /*6e300*/  IMAD.X R55, R48, 0x1, R60, P6 ;  /* 0x0000000130377824 */ /* 0x000fe200030e063c */
[----:B------:R-:W-:-:S02]  /*6e310*/  PRMT R48, R53, 0x7771, RZ ;  /* 0x0000777135307816 */ /* 0x000fc400000000ff */
[----:B------:R-:W-:Y:S02]  /*6e320*/  SHF.R.S32.HI R49, RZ, 0x1f, R52 ;  /* 0x0000001fff317819 */ /* 0x000fe40000011434 */
[----:B------:R-:W-:Y:S01]  /*6e330*/  IADD3 R50, P6, PT, R52, R0, RZ ;  /* 0x0000000034327210 */ /* 0x000fe20007fde0ff */
[----:B------:R1:W-:Y:S01]  /*6e340*/  @P1 STG.E.U8 desc[UR42][R54.64], R48 ;  /* 0x0000003036001986 */ /* 0x0003e2000c10112a */
[----:B------:R-:W-:Y:S01]  /*6e350*/  ISETP.LT.AND P5, PT, R42, UR10, !P3 ;  /* 0x0000000a2a007c0c */ /* 0x000fe2000dfa1270 */
[----:B------:R-:W3:Y:S01]  /*6e360*/  LDCU UR10, c[0x0][0x39c] ;  /* 0x00007380ff0a77ac */ /* 0x000ee20008000800 */
[----:B0-----:R-:W-:Y:S01]  /*6e370*/  ISETP.LT.AND P3, PT, R47, UR14, !P3 ;  /* 0x0000000e2f007c0c */ /* 0x001fe2000df61270 */
[----:B------:R-:W-:Y:S01]  /*6e380*/  IMAD.X R51, R49, 0x1, R2, P6 ;  /* 0x0000000131337824 */ /* 0x000fe200030e0602 */
[----:B------:R-:W0:Y:S01]  /*6e390*/  LDCU UR14, c[0x0][0x398] ;  /* 0x00007300ff0e77ac */ /* 0x000e220008000800 */
[----:B-1----:R-:W-:-:S05]  /*6e3a0*/  VIADD R54, R43, 0x6 ;  /* 0x000000062b367836 */ /* 0x002fca0000000000 */
[----:B----4-:R-:W-:Y:S01]  /*6e3b0*/  ISETP.GE.AND P1, PT, R54, UR8, PT ;  /* 0x0000000836007c0c */ /* 0x010fe2000bf26270 */
[----:B------:R-:W1:Y:S01]  /*6e3c0*/  LDCU UR8, c[0x0][0x39c] ;  /* 0x00007380ff0877ac */ /* 0x000e620008000800 */
[C---:B------:R-:W-:Y:S02]  /*6e3d0*/  IADD3 R54, P6, PT, R52.reuse, R3, RZ ;  /* 0x0000000334367210 */ /* 0x040fe40007fde0ff */
[C---:B------:R-:W-:Y:S02]  /*6e3e0*/  PRMT R48, R53.reuse, 0x7772, RZ ;  /* 0x0000777235307816 */ /* 0x040fe400000000ff */
[----:B------:R-:W-:Y:S01]  /*6e3f0*/  PRMT R53, R53, 0x7773, RZ ;  /* 0x0000777335357816 */ /* 0x000fe200000000ff */
[----:B------:R-:W-:Y:S02]  /*6e400*/  IMAD.X R55, R49, 0x1, R60, P6 ;  /* 0x0000000131377824 */ /* 0x000fe400030e063c */
[----:B------:R-:W-:Y:S04]  /*6e410*/  @P5 STG.E.U8 desc[UR42][R50.64], R48 ;  /* 0x0000003032005986 */ /* 0x000fe8000c10112a */
[----:B------:R4:W-:Y:S04]  /*6e420*/  @P3 STG.E.U8 desc[UR42][R54.64], R53 ;  /* 0x0000003536003986 */ /* 0x0009e8000c10112a */
[----:B----4-:R-:W4:Y:S01]  /*6e430*/  LDL.LU R54, [R1+0x276c] ;  /* 0x00276c0001367983 */ /* 0x010f220000300800 */
[----:B------:R-:W-:Y:S01]  /*6e440*/  VIADD R48, R52, UR6 ;  /* 0x0000000634307c36 */ /* 0x000fe20008000000 */
[----:B---3--:R-:W-:Y:S01]  /*6e450*/  ISETP.LT.AND P5, PT, R42, UR16, !P4 ;  /* 0x000000102a007c0c */ /* 0x008fe2000e7a1270 */
[----:B------:R-:W-:Y:S01]  /*6e460*/  VIADD R51, R43, 0x7 ;  /* 0x000000072b337836 */ /* 0x000fe20000000000 */
[----:B------:R-:W3:Y:S02]  /*6e470*/  LDCU UR6, c[0x0][0x3b8] ;  /* 0x00007700ff0677ac */ /* 0x000ee40008000800 */
[----:B------:R-:W-:-:S02]  /*6e480*/  SHF.R.S32.HI R50, RZ, 0x1f, R48 ;  /* 0x0000001fff327819 */ /* 0x000fc40000011430 */
[----:B------:R-:W-:Y:S01]  /*6e490*/  IADD3 R52, P6, PT, R48, R0, RZ ;  /* 0x0000000030347210 */ /* 0x000fe20007fde0ff */
[----:B------:R-:W0:Y:S01]  /*6e4a0*/  LDCU UR16, c[0x0][0x398] ;  /* 0x00007300ff1077ac */ /* 0x000e220008000800 */
[----:B------:R-:W-:-:S03]  /*6e4b0*/  ISETP.LT.AND P4, PT, R47, UR20, !P4 ;  /* 0x000000142f007c0c */ /* 0x000fc6000e781270 */
[----:B------:R-:W-:Y:S01]  /*6e4c0*/  IMAD.X R53, R50, 0x1, R2, P6 ;  /* 0x0000000132357824 */ /* 0x000fe200030e0602 */
[----:B------:R-:W-:Y:S01]  /*6e4d0*/  ISETP.GE.AND P3, PT, R51, UR10, PT ;  /* 0x0000000a33007c0c */ /* 0x000fe2000bf66270 */
[----:B------:R-:W0:Y:S01]  /*6e4e0*/  LDCU UR10, c[0x0][0x398] ;  /* 0x00007300ff0a77ac */ /* 0x000e220008000800 */
[----:B----4-:R-:W-:-:S05]  /*6e4f0*/  PRMT R49, R54, 0x7770, RZ ;  /* 0x0000777036317816 */ /* 0x010fca00000000ff */
[----:B------:R4:W-:Y:S01]  /*6e500*/  @P5 STG.E.U8 desc[UR42][R52.64], R49 ;  /* 0x0000003134005986 */ /* 0x0009e2000c10112a */
[----:B------:R-:W-:Y:S02]  /*6e510*/  PRMT R51, R54, 0x7771, RZ ;  /* 0x0000777136337816 */ /* 0x000fe400000000ff */
[C---:B----4-:R-:W-:Y:S01]  /*6e520*/  IADD3 R52, P6, PT, R48.reuse, R3, RZ ;  /* 0x0000000330347210 */ /* 0x050fe20007fde0ff */
[----:B------:R-:W-:Y:S01]  /*6e530*/  VIADD R48, R48, UR4 ;  /* 0x0000000430307c36 */ /* 0x000fe20008000000 */
[----:B------:R-:W-:Y:S01]  /*6e540*/  ISETP.LT.AND P5, PT, R47, UR22, !P2 ;  /* 0x000000162f007c0c */ /* 0x000fe2000d7a1270 */
[----:B------:R-:W-:Y:S01]  /*6e550*/  VIADD R49, R43, 0x8 ;  /* 0x000000082b317836 */ /* 0x000fe20000000000 */
[----:B------:R-:W4:Y:S01]  /*6e560*/  LDCU UR4, c[0x0][0x3b8] ;  /* 0x00007700ff0477ac */ /* 0x000f220008000800 */
[----:B------:R-:W-:Y:S01]  /*6e570*/  IMAD.X R53, R50, 0x1, R60, P6 ;  /* 0x0000000132357824 */ /* 0x000fe200030e063c */
[----:B------:R-:W-:Y:S02]  /*6e580*/  SHF.R.S32.HI R55, RZ, 0x1f, R48 ;  /* 0x0000001fff377819 */ /* 0x000fe40000011430 */
[----:B------:R-:W-:-:S02]  /*6e590*/  IADD3 R50, P6, PT, R48, R0, RZ ;  /* 0x0000000030327210 */ /* 0x000fc40007fde0ff */
[----:B------:R0:W-:Y:S02]  /*6e5a0*/  @P4 STG.E.U8 desc[UR42][R52.64], R51 ;  /* 0x0000003334004986 */ /* 0x0001e4000c10112a */
[----:B0-----:R-:W-:Y:S01]  /*6e5b0*/  IADD3 R52, P4, PT, R48, R3, RZ ;  /* 0x0000000330347210 */ /* 0x001fe20007f9e0ff */
[----:B------:R-:W-:-:S04]  /*6e5c0*/  IMAD.X R51, R55, 0x1, R2, P6 ;  /* 0x0000000137337824 */ /* 0x000fc800030e0602 */
[----:B------:R-:W-:Y:S02]  /*6e5d0*/  IMAD.X R53, R55, 0x1, R60, P4 ;  /* 0x0000000137357824 */ /* 0x000fe400020e063c */
[----:B------:R-:W2:Y:S01]  /*6e5e0*/  LDL.LU R55, [R1+0x2768] ;  /* 0x0027680001377983 */ /* 0x000ea20000300800 */
[----:B------:R-:W-:Y:S01]  /*6e5f0*/  ISETP.LT.AND P2, PT, R42, UR18, !P2 ;  /* 0x000000122a007c0c */ /* 0x000fe2000d741270 */
[----:B------:R-:W0:Y:S01]  /*6e600*/  LDCU UR18, c[0x0][0x398] ;  /* 0x00007300ff1277ac */ /* 0x000e220008000800 */
[----:B-1----:R-:W-:Y:S02]  /*6e610*/  ISETP.GE.AND P6, PT, R49, UR8, PT ;  /* 0x0000000831007c0c */ /* 0x002fe4000bfc6270 */
[C---:B------:R-:W-:Y:S01]  /*6e620*/  PRMT R49, R54.reuse, 0x7772, RZ ;  /* 0x0000777236317816 */ /* 0x040fe200000000ff */
[----:B------:R-:W1:Y:S01]  /*6e630*/  LDCU UR8, c[0x0][0x39c] ;  /* 0x00007380ff0877ac */ /* 0x000e620008000800 */
[----:B------:R-:W-:Y:S02]  /*6e640*/  PRMT R54, R54, 0x7773, RZ ;  /* 0x0000777336367816 */ /* 0x000fe400000000ff */
[----:B------:R-:W-:-:S05]  /*6e650*/  ISETP.LT.AND P4, PT, R42, UR24, !P1 ;  /* 0x000000182a007c0c */ /* 0x000fca000cf81270 */
[----:B------:R-:W-:Y:S04]  /*6e660*/  @P2 STG.E.U8 desc[UR42][R50.64], R49 ;  /* 0x0000003132002986 */ /* 0x000fe8000c10112a */
[----:B------:R3:W-:Y:S01]  /*6e670*/  @P5 STG.E.U8 desc[UR42][R52.64], R54 ;  /* 0x0000003634005986 */ /* 0x0007e2000c10112a */
[----:B------:R-:W-:Y:S01]  /*6e680*/  ISETP.LT.AND P2, PT, R47, UR26, !P1 ;  /* 0x0000001a2f007c0c */ /* 0x000fe2000cf41270 */
[----:B---3--:R-:W-:Y:S01]  /*6e690*/  VIADD R54, R48, UR6 ;  /* 0x0000000630367c36 */ /* 0x008fe20008000000 */
[----:B------:R-:W3:Y:S04]  /*6e6a0*/  LDCU UR6, c[0x0][0x3b8] ;  /* 0x00007700ff0677ac */ /* 0x000ee80008000800 */
[----:B------:R-:W-:-:S02]  /*6e6b0*/  SHF.R.S32.HI R53, RZ, 0x1f, R54 ;  /* 0x0000001fff357819 */ /* 0x000fc40000011436 */
[----:B------:R-:W-:-:S05]  /*6e6c0*/  IADD3 R50, P1, PT, R54, R0, RZ ;  /* 0x0000000036327210 */ /* 0x000fca0007f3e0ff */
[----:B------:R-:W-:Y:S01]  /*6e6d0*/  IMAD.X R51, R53, 0x1, R2, P1 ;  /* 0x0000000135337824 */ /* 0x000fe200008e0602 */
[----:B--2---:R-:W-:-:S05]  /*6e6e0*/  PRMT R49, R55, 0x7770, RZ ;  /* 0x0000777037317816 */ /* 0x004fca00000000ff */
[----:B------:R2:W-:Y:S04]  /*6e6f0*/  @P4 STG.E.U8 desc[UR42][R50.64], R49 ;  /* 0x0000003132004986 */ /* 0x0005e8000c10112a */
[----:B--2---:R-:W2:Y:S01]  /*6e700*/  LDL.LU R49, [R1] ;  /* 0x0000000001317983 */ /* 0x004ea20000300800 */
[----:B------:R-:W-:Y:S01]  /*6e710*/  VIADD R48, R43, 0x9 ;  /* 0x000000092b307836 */ /* 0x000fe20000000000 */
[----:B------:R-:W-:-:S04]  /*6e720*/  IADD3 R52, P5, PT, R54, R3, RZ ;  /* 0x0000000336347210 */ /* 0x000fc80007fbe0ff */
[----:B-1----:R-:W-:Y:S01]  /*6e730*/  ISETP.GE.AND P1, PT, R48, UR8, PT ;  /* 0x0000000830007c0c */ /* 0x002fe2000bf26270 */
[----:B------:R-:W1:Y:S01]  /*6e740*/  LDCU UR8, c[0x0][0x39c] ;  /* 0x00007380ff0877ac */ /* 0x000e620008000800 */
[----:B------:R-:W-:Y:S01]  /*6e750*/  IMAD.X R53, R53, 0x1, R60, P5 ;  /* 0x0000000135357824 */ /* 0x000fe200028e063c */
[----:B------:R-:W-:Y:S01]  /*6e760*/  PRMT R48, R55, 0x7771, RZ ;  /* 0x0000777137307816 */ /* 0x000fe200000000ff */
[----:B----4-:R-:W-:Y:S01]  /*6e770*/  VIADD R54, R54, UR4 ;  /* 0x0000000436367c36 */ /* 0x010fe20008000000 */
[----:B------:R-:W-:Y:S01]  /*6e780*/  ISETP.LT.AND P4, PT, R42, UR10, !P3 ;  /* 0x0000000a2a007c0c */ /* 0x000fe2000df81270 */
[----:B------:R-:W4:Y:S02]  /*6e790*/  LDCU UR4, c[0x0][0x3b8] ;  /* 0x00007700ff0477ac */ /* 0x000f240008000800 */
[----:B------:R0:W-:Y:S01]  /*6e7a0*/  @P2 STG.E.U8 desc[UR42][R52.64], R48 ;  /* 0x0000003034002986 */ /* 0x0001e2000c10112a */
[C---:B------:R-:W-:Y:S01]  /*6e7b0*/  IADD3 R50, P2, PT, R54.reuse, R0, RZ ;  /* 0x0000000036327210 */ /* 0x040fe20007f5e0ff */
[----:B------:R-:W2:Y:S01]  /*6e7c0*/  LDCU UR10, c[0x0][0x398] ;  /* 0x00007300ff0a77ac */ /* 0x000ea20008000800 */
[----:B------:R-:W-:Y:S01]  /*6e7d0*/  ISETP.LT.AND P3, PT, R47, UR12, !P3 ;  /* 0x0000000c2f007c0c */ /* 0x000fe2000df61270 */
[----:B------:R-:W2:Y:S01]  /*6e7e0*/  LDCU UR12, c[0x0][0x398] ;  /* 0x00007300ff0c77ac */ /* 0x000ea20008000800 */
[----:B0-----:R-:W-:Y:S01]  /*6e7f0*/  SHF.R.S32.HI R53, RZ, 0x1f, R54 ;  /* 0x0000001fff357819 */ /* 0x001fe20000011436 */
[----:B------:R-:W-:Y:S01]  /*6e800*/  VIADD R48, R43, 0xa ;  /* 0x0000000a2b307836 */ /* 0x000fe20000000000 */
[----:B------:R-:W-:-:S03]  /*6e810*/  IADD3 R52, P5, PT, R54, R3, RZ ;  /* 0x0000000336347210 */ /* 0x000fc60007fbe0ff */
[----:B------:R-:W-:Y:S01]  /*6e820*/  IMAD.X R51, R53, 0x1, R2, P2 ;  /* 0x0000000135337824 */ /* 0x000fe200010e0602 */
[----:B-1----:R-:W-:Y:S01]  /*6e830*/  ISETP.GE.AND P2, PT, R48, UR8, PT ;  /* 0x0000000830007c0c */ /* 0x002fe2000bf46270 */
[----:B------:R-:W0:Y:S01]  /*6e840*/  LDCU UR8, c[0x0][0x39c] ;  /* 0x00007380ff0877ac */ /* 0x000e220008000800 */
[----:B------:R-:W-:Y:S01]  /*6e850*/  PRMT R48, R55, 0x7772, RZ ;  /* 0x0000777237307816 */ /* 0x000fe200000000ff */
[----:B------:R-:W-:Y:S01]  /*6e860*/  IMAD.X R53, R53, 0x1, R60, P5 ;  /* 0x0000000135357824 */ /* 0x000fe200028e063c */
[----:B------:R-:W-:-:S03]  /*6e870*/  PRMT R55, R55, 0x7773, RZ ;  /* 0x0000777337377816 */ /* 0x000fc600000000ff */
[----:B------:R3:W-:Y:S01]  /*6e880*/  @P4 STG.E.U8 desc[UR42][R50.64], R48 ;  /* 0x0000003032004986 */ /* 0x0007e2000c10112a */
[----:B------:R-:W-:Y:S01]  /*6e890*/  ISETP.LT.AND P4, PT, R42, UR14, !P6 ;  /* 0x0000000e2a007c0c */ /* 0x000fe2000f781270 */
[----:B------:R-:W1:Y:S02]  /*6e8a0*/  LDCU UR14, c[0x0][0x398] ;  /* 0x00007300ff0e77ac */ /* 0x000e640008000800 */
[----:B------:R0:W-:Y:S01]  /*6e8b0*/  @P3 STG.E.U8 desc[UR42][R52.64], R55 ;  /* 0x0000003734003986 */ /* 0x0001e2000c10112a */
[----:B---3--:R-:W-:Y:S02]  /*6e8c0*/  VIADD R48, R54, UR6 ;  /* 0x0000000636307c36 */ /* 0x008fe40008000000 */
[----:B------:R-:W-:Y:S01]  /*6e8d0*/  VIADD R50, R43, 0xb ;  /* 0x0000000b2b327836 */ /* 0x000fe20000000000 */
[----:B------:R-:W-:Y:S01]  /*6e8e0*/  ISETP.LT.AND P6, PT, R47, UR16, !P6 ;  /* 0x000000102f007c0c */ /* 0x000fe2000f7c1270 */
[----:B------:R-:W3:Y:S01]  /*6e8f0*/  LDCU UR6, c[0x0][0x3b8] ;  /* 0x00007700ff0677ac */ /* 0x000ee20008000800 */
[----:B0-----:R-:W-:-:S02]  /*6e900*/  SHF.R.S32.HI R53, RZ, 0x1f, R48 ;  /* 0x0000001fff357819 */ /* 0x001fc40000011430 */
[----:B------:R-:W-:Y:S01]  /*6e910*/  IADD3 R54, P3, PT, R48, R0, RZ ;  /* 0x0000000030367210 */ /* 0x000fe20007f7e0ff */
[----:B------:R-:W0:Y:S04]  /*6e920*/  LDCU UR16, c[0x0][0x398] ;  /* 0x00007300ff1077ac */ /* 0x000e280008000800 */
[----:B------:R-:W-:Y:S01]  /*6e930*/  IMAD.X R55, R53, 0x1, R2, P3 ;  /* 0x0000000135377824 */ /* 0x000fe200018e0602 */
[----:B------:R-:W-:Y:S01]  /*6e940*/  ISETP.GE.AND P3, PT, R50, UR8, PT ;  /* 0x0000000832007c0c */ /* 0x000fe2000bf66270 */
[----:B------:R-:W0:Y:S01]  /*6e950*/  LDCU UR8, c[0x0][0x39c] ;  /* 0x00007380ff0877ac */ /* 0x000e220008000800 */
[----:B--2---:R-:W-:-:S05]  /*6e960*/  PRMT R50, R49, 0x7770, RZ ;  /* 0x0000777031327816 */ /* 0x004fca00000000ff */
[----:B------:R2:W-:Y:S04]  /*6e970*/  @P4 STG.E.U8 desc[UR42][R54.64], R50 ;  /* 0x0000003236004986 */ /* 0x0005e8000c10112a */
[----:B--2---:R-:W2:Y:S01]  /*6e980*/  LDL.LU R50, [R1+0x4] ;  /* 0x0000040001327983 */ /* 0x004ea20000300800 */
[C---:B------:R-:W-:Y:S01]  /*6e990*/  IADD3 R52, P5, PT, R48.reuse, R3, RZ ;  /* 0x0000000330347210 */ /* 0x040fe20007fbe0ff */
[----:B----4-:R-:W-:Y:S01]  /*6e9a0*/  VIADD R48, R48, UR4 ;  /* 0x0000000430307c36 */ /* 0x010fe20008000000 */
[----:B------:R-:W-:Y:S01]  /*6e9b0*/  PRMT R51, R49, 0x7771, RZ ;  /* 0x0000777131337816 */ /* 0x000fe200000000ff */
[----:B------:R-:W4:Y:S02]  /*6e9c0*/  LDCU UR4, c[0x0][0x3b8] ;  /* 0x00007700ff0477ac */ /* 0x000f240008000800 */
[----:B------:R-:W-:Y:S01]  /*6e9d0*/  IMAD.X R53, R53, 0x1, R60, P5 ;  /* 0x0000000135357824 */ /* 0x000fe200028e063c */
[----:B------:R-:W-:Y:S01]  /*6e9e0*/  ISETP.LT.AND P5, PT, R42, UR10, !P1 ;  /* 0x0000000a2a007c0c */ /* 0x000fe2000cfa1270 */
[----:B------:R-:W0:Y:S01]  /*6e9f0*/  LDCU UR10, c[0x0][0x398] ;  /* 0x00007300ff0a77ac */ /* 0x000e220008000800 */
[----:B------:R-:W-:-:S02]  /*6ea00*/  ISETP.LT.AND P4, PT, R47, UR12, !P1 ;  /* 0x0000000c2f007c0c */ /* 0x000fc4000cf81270 */
[----:B------:R1:W-:Y:S01]  /*6ea10*/  @P6 STG.E.U8 desc[UR42][R52.64], R51 ;  /* 0x0000003334006986 */ /* 0x0003e2000c10112a */
[C---:B------:R-:W-:Y:S01]  /*6ea20*/  IADD3 R54, P1, PT, R48.reuse, R0, RZ ;  /* 0x0000000030367210 */ /* 0x040fe20007f3e0ff */
[----:B------:R-:W2:Y:S01]  /*6ea30*/  LDCU UR12, c[0x0][0x398] ;  /* 0x00007300ff0c77ac */ /* 0x000ea20008000800 */
[----:B-1----:R-:W-:Y:S01]  /*6ea40*/  SHF.R.S32.HI R53, RZ, 0x1f, R48 ;  /* 0x0000001fff357819 */ /* 0x002fe20000011430 */
[----:B------:R-:W-:Y:S01]  /*6ea50*/  VIADD R51, R43, 0xc ;  /* 0x0000000c2b337836 */ /* 0x000fe20000000000 */
[----:B------:R-:W-:-:S03]  /*6ea60*/  IADD3 R52, P6, PT, R48, R3, RZ ;  /* 0x0000000330347210 */ /* 0x000fc60007fde0ff */
[----:B------:R-:W-:Y:S01]  /*6ea70*/  IMAD.X R55, R53, 0x1, R2, P1 ;  /* 0x0000000135377824 */ /* 0x000fe200008e0602 */
[----:B0-----:R-:W-:Y:S01]  /*6ea80*/  ISETP.GE.AND P1, PT, R51, UR8, PT ;  /* 0x0000000833007c0c */ /* 0x001fe2000bf26270 */
[----:B------:R-:W0:Y:S01]  /*6ea90*/  LDCU UR8, c[0x0][0x39c] ;  /* 0x00007380ff0877ac */ /* 0x000e220008000800 */
[----:B------:R-:W-:Y:S01]  /*6eaa0*/  PRMT R51, R49, 0x7772, RZ ;  /* 0x0000777231337816 */ /* 0x000fe200000000ff */
[----:B------:R-:W-:Y:S01]  /*6eab0*/  IMAD.X R53, R53, 0x1, R60, P6 ;  /* 0x0000000135357824 */ /* 0x000fe200030e063c */
[----:B------:R-:W-:Y:S01]  /*6eac0*/  PRMT R49, R49, 0x7773, RZ ;  /* 0x0000777331317816 */ /* 0x000fe200000000ff */
[----:B---3--:R-:W-:Y:S01]  /*6ead0*/  VIADD R48, R48, UR6 ;  /* 0x0000000630307c36 */ /* 0x008fe20008000000 */
[----:B------:R-:W1:Y:S01]  /*6eae0*/  LDCU UR6, c[0x0][0x3b8] ;  /* 0x00007700ff0677ac */ /* 0x000e620008000800 */
[----:B------:R3:W-:Y:S01]  /*6eaf0*/  @P5 STG.E.U8 desc[UR42][R54.64], R51 ;  /* 0x0000003336005986 */ /* 0x0007e2000c10112a */
[----:B------:R-:W-:Y:S01]  /*6eb00*/  ISETP.LT.AND P5, PT, R42, UR14, !P2 ;  /* 0x0000000e2a007c0c */ /* 0x000fe2000d7a1270 */
[----:B------:R-:W0:Y:S02]  /*6eb10*/  LDCU UR14, c[0x0][0x398] ;  /* 0x00007300ff0e77ac */ /* 0x000e240008000800 */
[----:B------:R4:W-:Y:S01]  /*6eb20*/  @P4 STG.E.U8 desc[UR42][R52.64], R49 ;  /* 0x0000003134004986 */ /* 0x0009e2000c10112a */
[----:B------:R-:W-:Y:S01]  /*6eb30*/  ISETP.LT.AND P4, PT, R47, UR16, !P2 ;  /* 0x000000102f007c0c */ /* 0x000fe2000d781270 */
[----:B------:R-:W1:Y:S01]  /*6eb40*/  LDCU UR16, c[0x0][0x398] ;  /* 0x00007300ff1077ac */ /* 0x000e620008000800 */
[----:B---3--:R-:W-:-:S02]  /*6eb50*/  IADD3 R54, P2, PT, R48, R0, RZ ;  /* 0x0000000030367210 */ /* 0x008fc40007f5e0ff */
[----:B----4-:R-:W-:Y:S01]  /*6eb60*/  SHF.R.S32.HI R53, RZ, 0x1f, R48 ;  /* 0x0000001fff357819 */ /* 0x010fe20000011430 */
[----:B------:R-:W-:-:S04]  /*6eb70*/  VIADD R49, R43, 0xd ;  /* 0x0000000d2b317836 */ /* 0x000fc80000000000 */
[----:B------:R-:W-:Y:S01]  /*6eb80*/  IMAD.X R55, R53, 0x1, R2, P2 ;  /* 0x0000000135377824 */ /* 0x000fe200010e0602 */
[----:B0-----:R-:W-:Y:S01]  /*6eb90*/  ISETP.GE.AND P2, PT, R49, UR8, PT ;  /* 0x0000000831007c0c */ /* 0x001fe2000bf46270 */
[----:B------:R-:W0:Y:S01]  /*6eba0*/  LDCU UR8, c[0x0][0x39c] ;  /* 0x00007380ff0877ac */ /* 0x000e220008000800 */
[----:B--2---:R-:W-:-:S05]  /*6ebb0*/  PRMT R49, R50, 0x7770, RZ ;  /* 0x0000777032317816 */ /* 0x004fca00000000ff */
[----:B------:R2:W-:Y:S04]  /*6ebc0*/  @P5 STG.E.U8 desc[UR42][R54.64], R49 ;  /* 0x0000003136005986 */ /* 0x0005e8000c10112a */
[----:B--2---:R-:W2:Y:S01]  /*6ebd0*/  LDL.LU R49, [R1+0x8] ;  /* 0x0000080001317983 */ /* 0x004ea20000300800 */
[-C--:B------:R-:W-:Y:S02]  /*6ebe0*/  IADD3 R52, P6, PT, R48, R3.reuse, RZ ;  /* 0x0000000330347210 */ /* 0x080fe40007fde0ff */
[----:B------:R-:W-:Y:S01]  /*6ebf0*/  PRMT R51, R50, 0x7771, RZ ;  /* 0x0000777132337816 */ /* 0x000fe200000000ff */
[----:B------:R-:W-:Y:S01]  /*6ec00*/  VIADD R48, R48, UR4 ;  /* 0x0000000430307c36 */ /* 0x000fe20008000000 */
[----:B------:R-:W-:Y:S01]  /*6ec10*/  ISETP.LT.AND P5, PT, R42, UR10, !P3 ;  /* 0x0000000a2a007c0c */ /* 0x000fe2000dfa1270 */
[----:B------:R-:W-:Y:S01]  /*6ec20*/  IMAD.X R53, R53, 0x1, R60, P6 ;  /* 0x0000000135357824 */ /* 0x000fe200030e063c */
[----:B------:R-:W3:Y:S04]  /*6ec30*/  LDCU UR4, c[0x0][0x3b8] ;  /* 0x00007700ff0477ac */ /* 0x000ee80008000800 */
[----:B------:R4:W-:Y:S01]  /*6ec40*/  @P4 STG.E.U8 desc[UR42][R52.64], R51 ;  /* 0x0000003334004986 */ /* 0x0009e2000c10112a */
[----:B------:R-:W-:Y:S01]  /*6ec50*/  ISETP.LT.AND P4, PT, R47, UR12, !P3 ;  /* 0x0000000c2f007c0c */ /* 0x000fe2000df81270 */
[----:B------:R-:W1:Y:S01]  /*6ec60*/  LDCU UR10, c[0x0][0x398] ;  /* 0x00007300ff0a77ac */ /* 0x000e620008000800 */
[C---:B------:R-:W-:Y:S01]  /*6ec70*/  IADD3 R54, P3, PT, R48.reuse, R0, RZ ;  /* 0x0000000030367210 */ /* 0x040fe20007f7e0ff */
[----:B------:R-:W1:Y:S01]  /*6ec80*/  LDCU UR12, c[0x0][0x398] ;  /* 0x00007300ff0c77ac */ /* 0x000e620008000800 */
[----:B----4-:R-:W-:Y:S01]  /*6ec90*/  SHF.R.S32.HI R53, RZ, 0x1f, R48 ;  /* 0x0000001fff357819 */ /* 0x010fe20000011430 */
[----:B------:R-:W-:Y:S01]  /*6eca0*/  VIADD R51, R43, 0xe ;  /* 0x0000000e2b337836 */ /* 0x000fe20000000000 */
[----:B------:R-:W-:-:S03]  /*6ecb0*/  IADD3 R52, P6, PT, R48, R3, RZ ;  /* 0x0000000330347210 */ /* 0x000fc60007fde0ff */
[----:B------:R-:W-:Y:S01]  /*6ecc0*/  IMAD.X R55, R53, 0x1, R2, P3 ;  /* 0x0000000135377824 */ /* 0x000fe200018e0602 */
[----:B0-----:R-:W-:Y:S01]  /*6ecd0*/  ISETP.GE.AND P3, PT, R51, UR8, PT ;  /* 0x0000000833007c0c */ /* 0x001fe2000bf66270 */
[----:B------:R-:W0:Y:S01]  /*6ece0*/  LDCU UR8, c[0x0][0x39c] ;  /* 0x00007380ff0877ac */ /* 0x000e220008000800 */
[C---:B------:R-:W-:Y:S01]  /*6ecf0*/  PRMT R51, R50.reuse, 0x7772, RZ ;  /* 0x0000777232337816 */ /* 0x040fe200000000ff */
[----:B------:R-:W-:Y:S01]  /*6ed00*/  IMAD.X R53, R53, 0x1, R60, P6 ;  /* 0x0000000135357824 */ /* 0x000fe200030e063c */
[----:B------:R-:W-:Y:S01]  /*6ed10*/  PRMT R50, R50, 0x7773, RZ ;  /* 0x0000777332327816 */ /* 0x000fe200000000ff */
[----:B-1----:R-:W-:Y:S01]  /*6ed20*/  VIADD R48, R48, UR6 ;  /* 0x0000000630307c36 */ /* 0x002fe20008000000 */
[----:B------:R-:W1:Y:S01]  /*6ed30*/  LDCU UR6, c[0x0][0x3b8] ;  /* 0x00007700ff0677ac */ /* 0x000e620008000800 */
[----:B------:R4:W-:Y:S01]  /*6ed40*/  @P5 STG.E.U8 desc[UR42][R54.64], R51 ;  /* 0x0000003336005986 */ /* 0x0009e2000c10112a */
[----:B------:R-:W-:Y:S01]  /*6ed50*/  ISETP.LT.AND P5, PT, R42, UR14, !P1 ;  /* 0x0000000e2a007c0c */ /* 0x000fe2000cfa1270 */
[----:B------:R-:W0:Y:S02]  /*6ed60*/  LDCU UR14, c[0x0][0x398] ;  /* 0x00007300ff0e77ac */ /* 0x000e240008000800 */
[----:B------:R3:W-:Y:S01]  /*6ed70*/  @P4 STG.E.U8 desc[UR42][R52.64], R50 ;  /* 0x0000003234004986 */ /* 0x0007e2000c10112a */
[----:B------:R-:W-:Y:S01]  /*6ed80*/  ISETP.LT.AND P4, PT, R47, UR16, !P1 ;  /* 0x000000102f007c0c */ /* 0x000fe2000cf81270 */
[----:B------:R-:W1:Y:S01]  /*6ed90*/  LDCU UR16, c[0x0][0x398] ;  /* 0x00007300ff1077ac */ /* 0x000e620008000800 */
[----:B----4-:R-:W-:-:S02]  /*6eda0*/  IADD3 R54, P1, PT, R48, R0, RZ ;  /* 0x0000000030367210 */ /* 0x010fc40007f3e0ff */
[----:B---3--:R-:W-:Y:S01]  /*6edb0*/  SHF.R.S32.HI R53, RZ, 0x1f, R48 ;  /* 0x0000001fff357819 */ /* 0x008fe20000011430 */
[----:B------:R-:W-:-:S04]  /*6edc0*/  VIADD R50, R43, 0xf ;  /* 0x0000000f2b327836 */ /* 0x000fc80000000000 */
[----:B------:R-:W-:Y:S01]  /*6edd0*/  IMAD.X R55, R53, 0x1, R2, P1 ;  /* 0x0000000135377824 */ /* 0x000fe200008e0602 */
[----:B0-----:R-:W-:Y:S01]  /*6ede0*/  ISETP.GE.AND P1, PT, R50, UR8, PT ;  /* 0x0000000832007c0c */ /* 0x001fe2000bf26270 */
[----:B------:R-:W0:Y:S01]  /*6edf0*/  LDCU UR8, c[0x0][0x39c] ;  /* 0x00007380ff0877ac */ /* 0x000e220008000800 */
[----:B--2---:R-:W-:-:S05]  /*6ee00*/  PRMT R50, R49, 0x7770, RZ ;  /* 0x0000777031327816 */ /* 0x004fca00000000ff */
[----:B------:R2:W-:Y:S04]  /*6ee10*/  @P5 STG.E.U8 desc[UR42][R54.64], R50 ;  /* 0x0000003236005986 */ /* 0x0005e8000c10112a */
[----:B--2---:R-:W2:Y:S01]  /*6ee20*/  LDL.LU R50, [R1+0xc] ;  /* 0x00000c0001327983 */ /* 0x004ea20000300800 */
[CC--:B------:R-:W-:Y:S02]  /*6ee30*/  IADD3 R52, P6, PT, R48.reuse, R3.reuse, RZ ;  /* 0x0000000330347210 */ /* 0x0c0fe40007fde0ff */
        /* <DEDUP_REMOVED lines=16> */
[----:B------:R-:W-:Y:S01]  /*6ef40*/  PRMT R51, R49, 0x7772, RZ ;  /* 0x0000777231337816 */ /* 0x000fe200000000ff */
[----:B------:R-:W-:Y:S01]  /*6ef50*/  IMAD.X R53, R53, 0x1, R60, P6 ;  /* 0x0000000135357824 */ /* 0x000fe200030e063c */
[----:B------:R-:W-:-:S03]  /*6ef60*/  PRMT R49, R49, 0x7773, RZ ;  /* 0x0000777331317816 */ /* 0x000fc600000000ff */
[----:B------:R-:W-:Y:S04]  /*6ef70*/  @P5 STG.E.U8 desc[UR42][R54.64], R51 ;  /* 0x0000003336005986 */ /* 0x000fe8000c10112a */
[----:B------:R4:W-:Y:S01]  /*6ef80*/  @P4 STG.E.U8 desc[UR42][R52.64], R49 ;  /* 0x0000003134004986 */ /* 0x0009e2000c10112a */
[----:B------:R-:W-:Y:S01]  /*6ef90*/  ISETP.LT.AND P5, PT, R42, UR14, !P3 ;  /* 0x0000000e2a007c0c */ /* 0x000fe2000dfa1270 */
[----:B------:R-:W0:Y:S01]  /*6efa0*/  LDCU UR14, c[0x0][0x398] ;  /* 0x00007300ff0e77ac */ /* 0x000e220008000800 */
[----:B-1----:R-:W-:Y:S01]  /*6efb0*/  ISETP.LT.AND P4, PT, R47, UR16, !P3 ;  /* 0x000000102f007c0c */ /* 0x002fe2000df81270 */
[----:B------:R-:W1:Y:S01]  /*6efc0*/  LDCU UR16, c[0x0][0x398] ;  /* 0x00007300ff1077ac */ /* 0x000e620008000800 */
[----:B----4-:R-:W-:Y:S01]  /*6efd0*/  VIADD R49, R48, UR6 ;  /* 0x0000000630317c36 */ /* 0x010fe20008000000 */
[----:B------:R-:W4:Y:S01]  /*6efe0*/  LDCU UR6, c[0x0][0x3b8] ;  /* 0x00007700ff0677ac */ /* 0x000f220008000800 */
[----:B------:R-:W-:-:S03]  /*6eff0*/  VIADD R48, R43, 0x11 ;  /* 0x000000112b307836 */ /* 0x000fc60000000000 */
[----:B------:R-:W-:Y:S02]  /*6f000*/  SHF.R.S32.HI R53, RZ, 0x1f, R49 ;  /* 0x0000001fff357819 */ /* 0x000fe40000011431 */
[----:B------:R-:W-:-:S05]  /*6f010*/  IADD3 R54, P3, PT, R49, R0, RZ ;  /* 0x0000000031367210 */ /* 0x000fca0007f7e0ff */
        /* <DEDUP_REMOVED lines=8> */
[----:B---3--:R-:W-:Y:S01]  /*6f0a0*/  VIADD R49, R49, UR4 ;  /* 0x0000000431317c36 */ /* 0x008fe20008000000 */
[----:B------:R-:W-:Y:S01]  /*6f0b0*/  ISETP.LT.AND P5, PT, R42, UR10, !P1 ;  /* 0x0000000a2a007c0c */ /* 0x000fe2000cfa1270 */
[----:B------:R-:W-:Y:S01]  /*6f0c0*/  IMAD.X R53, R53, 0x1, R60, P6 ;  /* 0x0000000135357824 */ /* 0x000fe200030e063c */
[----:B------:R-:W3:Y:S04]  /*6f0d0*/  LDCU UR4, c[0x0][0x3b8] ;  /* 0x00007700ff0477ac */ /* 0x000ee80008000800 */
[----:B------:R0:W-:Y:S01]  /*6f0e0*/  @P4 STG.E.U8 desc[UR42][R52.64], R51 ;  /* 0x0000003334004986 */ /* 0x0001e2000c10112a */
[----:B------:R-:W-:Y:S01]  /*6f0f0*/  ISETP.LT.AND P4, PT, R47, UR12, !P1 ;  /* 0x0000000c2f007c0c */ /* 0x000fe2000cf81270 */
[----:B------:R-:W1:Y:S01]  /*6f100*/  LDCU UR10, c[0x0][0x398] ;  /* 0x00007300ff0a77ac */ /* 0x000e620008000800 */
[----:B------:R-:W-:Y:S01]  /*6f110*/  IADD3 R54, P1, PT, R49, R0, RZ ;  /* 0x0000000031367210 */ /* 0x000fe20007f3e0ff */
[----:B------:R-:W1:Y:S01]  /*6f120*/  LDCU UR12, c[0x0][0x398] ;  /* 0x00007300ff0c77ac */ /* 0x000e620008000800 */
[----:B0-----:R-:W-:Y:S01]  /*6f130*/  SHF.R.S32.HI R53, RZ, 0x1f, R49 ;  /* 0x0000001fff357819 */ /* 0x001fe20000011431 */
[----:B------:R-:W-:Y:S01]  /*6f140*/  VIADD R51, R43, 0x12 ;  /* 0x000000122b337836 */ /* 0x000fe20000000000 */
[----:B------:R-:W-:-:S03]  /*6f150*/  IADD3 R52, P6, PT, R49, R3, RZ ;  /* 0x0000000331347210 */ /* 0x000fc60007fde0ff */
[----:B------:R-:W-:Y:S01]  /*6f160*/  IMAD.X R55, R53, 0x1, R2, P1 ;  /* 0x0000000135377824 */ /* 0x000fe200008e0602 */
[----:B------:R-:W-:Y:S01]  /*6f170*/  ISETP.GE.AND P1, PT, R51, UR8, PT ;  /* 0x0000000833007c0c */ /* 0x000fe2000bf26270 */
[----:B------:R-:W0:Y:S01]  /*6f180*/  LDCU UR8, c[0x0][0x39c] ;  /* 0x00007380ff0877ac */ /* 0x000e220008000800 */
[C---:B------:R-:W-:Y:S01]  /*6f190*/  PRMT R51, R50.reuse, 0x7772, RZ ;  /* 0x0000777232337816 */ /* 0x040fe200000000ff */
        /* <DEDUP_REMOVED lines=72> */
[----:B------:R-:W-:Y:S01]  /*6f620*/  IMAD.X R53, R53, 0x1, R60, P6 ;  /* 0x0000000135357824 */ /* 0x000fe200030e063c */
[C---:B------:R-:W-:Y:S01]  /*6f630*/  PRMT R51, R49.reuse, 0x7772, RZ ;  /* 0x0000777231337816 */ /* 0x040fe200000000ff */
[----:B------:R-:W0:Y:S01]  /*6f640*/  LDCU UR8, c[0x0][0x39c] ;  /* 0x00007380ff0877ac */ /* 0x000e220008000800 */
[----:B------:R-:W-:-:S03]  /*6f650*/  PRMT R49, R49, 0x7773, RZ ;  /* 0x0000777331317816 */ /* 0x000fc600000000ff */
[----:B------:R4:W-:Y:S01]  /*6f660*/  @P5 STG.E.U8 desc[UR42][R54.64], R51 ;  /* 0x0000003336005986 */ /* 0x0009e2000c10112a */
[----:B------:R-:W-:Y:S01]  /*6f670*/  ISETP.LT.AND P5, PT, R42, UR14, !P3 ;  /* 0x0000000e2a007c0c */ /* 0x000fe2000dfa1270 */
[----:B------:R-:W0:Y:S02]  /*6f680*/  LDCU UR14, c[0x0][0x398] ;  /* 0x00007300ff0e77ac */ /* 0x000e240008000800 */
[----:B------:R3:W-:Y:S01]  /*6f690*/  @P4 STG.E.U8 desc[UR42][R52.64], R49 ;  /* 0x0000003134004986 */ /* 0x0007e2000c10112a */
[----:B-1----:R-:W-:Y:S01]  /*6f6a0*/  ISETP.LT.AND P4, PT, R47, UR16, !P3 ;  /* 0x000000102f007c0c */ /* 0x002fe2000df81270 */
[----:B------:R-:W1:Y:S01]  /*6f6b0*/  LDCU UR16, c[0x0][0x398] ;  /* 0x00007300ff1077ac */ /* 0x000e620008000800 */
[----:B----4-:R-:W-:Y:S01]  /*6f6c0*/  VIADD R54, R48, UR6 ;  /* 0x0000000630367c36 */ /* 0x010fe20008000000 */
[----:B------:R-:W4:Y:S04]  /*6f6d0*/  LDCU UR6, c[0x0][0x3b8] ;  /* 0x00007700ff0677ac */ /* 0x000f280008000800 */
[----:B---3--:R-:W-:-:S02]  /*6f6e0*/  SHF.R.S32.HI R49, RZ, 0x1f, R54 ;  /* 0x0000001fff317819 */ /* 0x008fc40000011436 */
[----:B------:R-:W-:-:S05]  /*6f6f0*/  IADD3 R52, P3, PT, R54, R0, RZ ;  /* 0x0000000036347210 */ /* 0x000fca0007f7e0ff */
[----:B------:R-:W-:Y:S01]  /*6f700*/  IMAD.X R53, R49, 0x1, R2, P3 ;  /* 0x0000000131357824 */ /* 0x000fe200018e0602 */
[----:B--2---:R-:W-:-:S05]  /*6f710*/  PRMT R51, R50, 0x7770, RZ ;  /* 0x0000777032337816 */ /* 0x004fca00000000ff */
[----:B------:R2:W-:Y:S04]  /*6f720*/  @P5 STG.E.U8 desc[UR42][R52.64], R51 ;  /* 0x0000003334005986 */ /* 0x0005e8000c10112a */
[----:B--2---:R-:W2:Y:S01]  /*6f730*/  LDL.LU R51, [R1+0x2758] ;  /* 0x0027580001337983 */ /* 0x004ea20000300800 */
[----:B------:R-:W-:Y:S01]  /*6f740*/  VIADD R55, R43, 0x17 ;  /* 0x000000172b377836 */ /* 0x000fe20000000000 */
[----:B------:R-:W-:-:S04]  /*6f750*/  IADD3 R48, P6, PT, R54, R3, RZ ;  /* 0x0000000336307210 */ /* 0x000fc80007fde0ff */
[----:B0-----:R-:W-:Y:S01]  /*6f760*/  ISETP.GE.AND P3, PT, R55, UR8, PT ;  /* 0x0000000837007c0c */ /* 0x001fe2000bf66270 */
[----:B------:R-:W0:Y:S01]  /*6f770*/  LDCU UR8, c[0x0][0x39c] ;  /* 0x00007380ff0877ac */ /* 0x000e220008000800 */
[----:B------:R-:W-:Y:S01]  /*6f780*/  IMAD.X R49, R49, 0x1, R60, P6 ;  /* 0x0000000131317824 */ /* 0x000fe200030e063c */
[----:B------:R-:W-:Y:S01]  /*6f790*/  PRMT R55, R50, 0x7771, RZ ;  /* 0x0000777132377816 */ /* 0x000fe200000000ff */
[----:B------:R-:W-:Y:S01]  /*6f7a0*/  VIADD R54, R54, UR4 ;  /* 0x0000000436367c36 */ /* 0x000fe20008000000 */
[----:B------:R-:W-:Y:S01]  /*6f7b0*/  ISETP.LT.AND P5, PT, R42, UR10, !P1 ;  /* 0x0000000a2a007c0c */ /* 0x000fe2000cfa1270 */
[----:B------:R-:W3:Y:S02]  /*6f7c0*/  LDCU UR4, c[0x0][0x3b8] ;  /* 0x00007700ff0477ac */ /* 0x000ee40008000800 */
        /* <DEDUP_REMOVED lines=24> */
[C---:B------:R-:W-:Y:S02]  /*6f950*/  IADD3 R52, P2, PT, R50.reuse, R0, RZ ;  /* 0x0000000032347210 */ /* 0x040fe40007f5e0ff */
[----:B------:R-:W-:-:S03]  /*6f960*/  IADD3 R48, P6, PT, R50, R3, RZ ;  /* 0x0000000332307210 */ /* 0x000fc60007fde0ff */
[C---:B------:R-:W-:Y:S01]  /*6f970*/  IMAD.X R53, R49.reuse, 0x1, R2, P2 ;  /* 0x0000000131357824 */ /* 0x040fe200010e0602 */
[----:B0-----:R-:W-:Y:S01]  /*6f980*/  ISETP.GE.AND P2, PT, R54, UR8, PT ;  /* 0x0000000836007c0c */ /* 0x001fe2000bf46270 */
[----:B------:R-:W0:Y:S01]  /*6f990*/  LDCU UR8, c[0x0][0x39c] ;  /* 0x00007380ff0877ac */ /* 0x000e220008000800 */
[----:B------:R-:W-:Y:S02]  /*6f9a0*/  IMAD.X R49, R49, 0x1, R60, P6 ;  /* 0x0000000131317824 */ /* 0x000fe400030e063c */
[----:B---3--:R-:W-:Y:S01]  /*6f9b0*/  VIADD R50, R50, UR4 ;  /* 0x0000000432327c36 */ /* 0x008fe20008000000 */
[----:B------:R-:W3:Y:S01]  /*6f9c0*/  LDCU UR4, c[0x0][0x3b8] ;  /* 0x00007700ff0477ac */ /* 0x000ee20008000800 */
[C---:B--2---:R-:W-:Y:S02]  /*6f9d0*/  PRMT R55, R51.reuse, 0x7770, RZ ;  /* 0x0000777033377816 */ /* 0x044fe400000000ff */
[----:B------:R-:W-:-:S03]  /*6f9e0*/  PRMT R54, R51, 0x7771, RZ ;  /* 0x0000777133367816 */ /* 0x000fc600000000ff */
[----:B------:R2:W-:Y:S01]  /*6f9f0*/  @P5 STG.E.U8 desc[UR42][R52.64], R55 ;  /* 0x0000003734005986 */ /* 0x0005e2000c10112a */
[----:B------:R-:W-:Y:S01]  /*6fa00*/  ISETP.LT.AND P5, PT, R42, UR10, !P3 ;  /* 0x0000000a2a007c0c */ /* 0x000fe2000dfa1270 */
[----:B------:R-:W0:Y:S02]  /*6fa10*/  LDCU UR10, c[0x0][0x398] ;  /* 0x00007300ff0a77ac */ /* 0x000e240008000800 */
[----:B------:R1:W-:Y:S01]  /*6fa20*/  @P4 STG.E.U8 desc[UR42][R48.64], R54 ;  /* 0x0000003630004986 */ /* 0x0003e2000c10112a */
[----:B------:R-:W-:Y:S01]  /*6fa30*/  ISETP.LT.AND P4, PT, R47, UR12, !P3 ;  /* 0x0000000c2f007c0c */ /* 0x000fe2000df81270 */
[----:B------:R-:W3:Y:S01]  /*6fa40*/  LDCU UR12, c[0x0][0x398] ;  /* 0x00007300ff0c77ac */ /* 0x000ee20008000800 */
[C---:B--2---:R-:W-:Y:S02]  /*6fa50*/  IADD3 R52, P3, PT, R50.reuse, R0, RZ ;  /* 0x0000000032347210 */ /* 0x044fe40007f7e0ff */
        /* <DEDUP_REMOVED lines=13> */
[----:B------:R-:W-:Y:S01]  /*6fb30*/  ISETP.LT.AND P4, PT, R47, UR16, !P1 ;  /* 0x000000102f007c0c */ /* 0x000fe2000cf81270 */
[----:B------:R-:W0:Y:S01]  /*6fb40*/  LDCU UR16, c[0x0][0x398] ;  /* 0x00007300ff1077ac */ /* 0x000e220008000800 */
[----:B----4-:R-:W-:Y:S01]  /*6fb50*/  VIADD R52, R50, UR6 ;  /* 0x0000000632347c36 */ /* 0x010fe20008000000 */
[----:B------:R-:W-:Y:S01]  /*6fb60*/  PRMT R54, R44, 0x7771, RZ ;  /* 0x000077712c367816 */ /* 0x000fe200000000ff */
[----:B------:R-:W-:Y:S01]  /*6fb70*/  VIADD R53, R43, 0x1b ;  /* 0x0000001b2b357836 */ /* 0x000fe20000000000 */
[----:B------:R-:W4:Y:S02]  /*6fb80*/  LDCU UR6, c[0x0][0x3b8] ;  /* 0x00007700ff0677ac */ /* 0x000f240008000800 */
[----:B--2---:R-:W-:-:S02]  /*6fb90*/  SHF.R.S32.HI R49, RZ, 0x1f, R52 ;  /* 0x0000001fff317819 */ /* 0x004fc40000011434 */
[C---:B------:R-:W-:Y:S02]  /*6fba0*/  IADD3 R50, P1, PT, R52.reuse, R0, RZ ;  /* 0x0000000034327210 */ /* 0x040fe40007f3e0ff */
[----:B------:R-:W-:-:S03]  /*6fbb0*/  IADD3 R48, P6, PT, R52, R3, RZ ;  /* 0x0000000334307210 */ /* 0x000fc60007fde0ff */
[----:B------:R-:W-:Y:S01]  /*6fbc0*/  IMAD.X R51, R49, 0x1, R2, P1 ;  /* 0x0000000131337824 */ /* 0x000fe200008e0602 */
[----:B0-----:R-:W-:Y:S01]  /*6fbd0*/  ISETP.GE.AND P1, PT, R53, UR8, PT ;  /* 0x0000000835007c0c */ /* 0x001fe2000bf26270 */
[----:B------:R-:W0:Y:S01]  /*6fbe0*/  LDCU UR8, c[0x0][0x39c] ;  /* 0x00007380ff0877ac */ /* 0x000e220008000800 */
[----:B------:R-:W-:Y:S01]  /*6fbf0*/  PRMT R53, R44, 0x7770, RZ ;  /* 0x000077702c357816 */ /* 0x000fe200000000ff */
[----:B------:R-:W-:Y:S02]  /*6fc00*/  IMAD.X R49, R49, 0x1, R60, P6 ;  /* 0x0000000131317824 */ /* 0x000fe400030e063c */
[----:B---3--:R-:W-:Y:S01]  /*6fc10*/  VIADD R52, R52, UR4 ;  /* 0x0000000434347c36 */ /* 0x008fe20008000000 */
[----:B------:R-:W2:Y:S01]  /*6fc20*/  LDCU UR4, c[0x0][0x3b8] ;  /* 0x00007700ff0477ac */ /* 0x000ea20008000800 */
[----:B------:R3:W-:Y:S01]  /*6fc30*/  @P5 STG.E.U8 desc[UR42][R50.64], R53 ;  /* 0x0000003532005986 */ /* 0x0007e2000c10112a */
[----:B------:R-:W-:Y:S01]  /*6fc40*/  ISETP.LT.AND P5, PT, R42, UR10, !P2 ;  /* 0x0000000a2a007c0c */ /* 0x000fe2000d7a1270 */
[----:B------:R-:W0:Y:S02]  /*6fc50*/  LDCU UR10, c[0x0][0x398] ;  /* 0x00007300ff0a77ac */ /* 0x000e240008000800 */
[----:B------:R1:W-:Y:S01]  /*6fc60*/  @P4 STG.E.U8 desc[UR42][R48.64], R54 ;  /* 0x0000003630004986 */ /* 0x0003e2000c10112a */
[----:B------:R-:W-:Y:S01]  /*6fc70*/  ISETP.LT.AND P4, PT, R47, UR12, !P2 ;  /* 0x0000000c2f007c0c */ /* 0x000fe2000d781270 */
[----:B------:R-:W2:Y:S01]  /*6fc80*/  LDCU UR12, c[0x0][0x398] ;  /* 0x00007300ff0c77ac */ /* 0x000ea20008000800 */
[----:B---3--:R-:W-:Y:S01]  /*6fc90*/  IADD3 R50, P2, PT, R52, R0, RZ ;  /* 0x0000000034327210 */ /* 0x008fe20007f5e0ff */
[----:B------:R-:W-:Y:S01]  /*6fca0*/  VIADD R53, R43, 0x1c ;  /* 0x0000001c2b357836 */ /* 0x000fe20000000000 */
[----:B-1----:R-:W-:-:S02]  /*6fcb0*/  SHF.R.S32.HI R49, RZ, 0x1f, R52 ;  /* 0x0000001fff317819 */ /* 0x002fc40000011434 */
[----:B------:R-:W-:-:S03]  /*6fcc0*/  IADD3 R48, P6, PT, R52, R3, RZ ;  /* 0x0000000334307210 */ /* 0x000fc60007fde0ff */
[----:B------:R-:W-:Y:S01]  /*6fcd0*/  IMAD.X R51, R49, 0x1, R2, P2 ;  /* 0x0000000131337824 */ /* 0x000fe200010e0602 */
[----:B0-----:R-:W-:Y:S01]  /*6fce0*/  ISETP.GE.AND P2, PT, R53, UR8, PT ;  /* 0x0000000835007c0c */ /* 0x001fe2000bf46270 */
[----:B------:R-:W0:Y:S01]  /*6fcf0*/  LDCU UR8, c[0x0][0x39c] ;  /* 0x00007380ff0877ac */ /* 0x000e220008000800 */
[C---:B------:R-:W-:Y:S01]  /*6fd00*/  PRMT R53, R44.reuse, 0x7772, RZ ;  /* 0x000077722c357816 */ /* 0x040fe200000000ff */
[----:B------:R-:W-:Y:S01]  /*6fd10*/  IMAD.X R49, R49, 0x1, R60, P6 ;  /* 0x0000000131317824 */ /* 0x000fe200030e063c */
[----:B------:R-:W-:Y:S01]  /*6fd20*/  PRMT R44, R44, 0x7773, RZ ;  /* 0x000077732c2c7816 */ /* 0x000fe200000000ff */
[----:B----4-:R-:W-:Y:S01]  /*6fd30*/  VIADD R52, R52, UR6 ;  /* 0x0000000634347c36 */ /* 0x010fe20008000000 */
[----:B------:R-:W-:Y:S01]  /*6fd40*/  PRMT R54, R45, 0x7773, RZ ;  /* 0x000077732d367816 */ /* 0x000fe200000000ff */
[----:B------:R1:W-:Y:S01]  /*6fd50*/  @P5 STG.E.U8 desc[UR42][R50.64], R53 ;  /* 0x0000003532005986 */ /* 0x0003e2000c10112a */
[----:B------:R-:W-:Y:S01]  /*6fd60*/  ISETP.LT.AND P5, PT, R42, UR14, !P3 ;  /* 0x0000000e2a007c0c */ /* 0x000fe2000dfa1270 */
[----:B------:R-:W3:Y:S02]  /*6fd70*/  LDCU UR6, c[0x0][0x3b8] ;  /* 0x00007700ff0677ac */ /* 0x000ee40008000800 */
[----:B------:R4:W-:Y:S01]  /*6fd80*/  @P4 STG.E.U8 desc[UR42][R48.64], R44 ;  /* 0x0000002c30004986 */ /* 0x0009e2000c10112a */
[----:B------:R-:W-:Y:S01]  /*6fd90*/  ISETP.LT.AND P4, PT, R47, UR16, !P3 ;  /* 0x000000102f007c0c */ /* 0x000fe2000df81270 */
[----:B------:R-:W2:Y:S01]  /*6fda0*/  LDCU UR14, c[0x0][0x398] ;  /* 0x00007300ff0e77ac */ /* 0x000ea20008000800 */
[----:B------:R-:W2:Y:S01]  /*6fdb0*/  LDCU UR16, c[0x0][0x398] ;  /* 0x00007300ff1077ac */ /* 0x000ea20008000800 */
[----:B-1----:R-:W-:-:S02]  /*6fdc0*/  IADD3 R50, P3, PT, R52, R0, RZ ;  /* 0x0000000034327210 */ /* 0x002fc40007f7e0ff */
[----:B----4-:R-:W-:Y:S01]  /*6fdd0*/  SHF.R.S32.HI R44, RZ, 0x1f, R52 ;  /* 0x0000001fff2c7819 */ /* 0x010fe20000011434 */
[----:B------:R-:W-:Y:S01]  /*6fde0*/  VIADD R49, R43, 0x1d ;  /* 0x0000001d2b317836 */ /* 0x000fe20000000000 */
[----:B------:R-:W-:-:S03]  /*6fdf0*/  IADD3 R48, P6, PT, R52, R3, RZ ;  /* 0x0000000334307210 */ /* 0x000fc60007fde0ff */
[C---:B------:R-:W-:Y:S01]  /*6fe00*/  IMAD.X R51, R44.reuse, 0x1, R2, P3 ;  /* 0x000000012c337824 */ /* 0x040fe200018e0602 */
[----:B0-----:R-:W-:Y:S01]  /*6fe10*/  ISETP.GE.AND P3, PT, R49, UR8, PT ;  /* 0x0000000831007c0c */ /* 0x001fe2000bf66270 */
[----:B------:R-:W0:Y:S01]  /*6fe20*/  LDCU UR8, c[0x0][0x39c] ;  /* 0x00007380ff0877ac */ /* 0x000e220008000800 */
[C---:B------:R-:W-:Y:S01]  /*6fe30*/  PRMT R53, R45.reuse, 0x7770, RZ ;  /* 0x000077702d357816 */ /* 0x040fe200000000ff */
[----:B------:R-:W-:Y:S01]  /*6fe40*/  IMAD.X R49, R44, 0x1, R60, P6 ;  /* 0x000000012c317824 */ /* 0x000fe200030e063c */
[----:B------:R-:W-:Y:S01]  /*6fe50*/  PRMT R44, R45, 0x7771, RZ ;  /* 0x000077712d2c7816 */ /* 0x000fe200000000ff */
[----:B--2---:R-:W-:Y:S01]  /*6fe60*/  VIADD R52, R52, UR4 ;  /* 0x0000000434347c36 */ /* 0x004fe20008000000 */
[----:B------:R-:W1:Y:S01]  /*6fe70*/  LDCU UR4, c[0x0][0x3b8] ;  /* 0x00007700ff0477ac */ /* 0x000e620008000800 */
[----:B------:R2:W-:Y:S01]  /*6fe80*/  @P5 STG.E.U8 desc[UR42][R50.64], R53 ;  /* 0x0000003532005986 */ /* 0x0005e2000c10112a */
[----:B------:R-:W-:Y:S01]  /*6fe90*/  ISETP.LT.AND P5, PT, R42, UR10, !P1 ;  /* 0x0000000a2a007c0c */ /* 0x000fe2000cfa1270 */
[----:B------:R-:W4:Y:S02]  /*6fea0*/  LDCU UR10, c[0x0][0x398] ;  /* 0x00007300ff0a77ac */ /* 0x000f240008000800 */
[----:B------:R0:W-:Y:S01]  /*6feb0*/  @P4 STG.E.U8 desc[UR42][R48.64], R44 ;  /* 0x0000002c30004986 */ /* 0x0001e2000c10112a */
[----:B------:R-:W-:Y:S01]  /*6fec0*/  ISETP.LT.AND P4, PT, R47, UR12, !P1 ;  /* 0x0000000c2f007c0c */ /* 0x000fe2000cf81270 */
[----:B------:R-:W1:Y:S02]  /*6fed0*/  LDCU UR12, c[0x0][0x398] ;  /* 0x00007300ff0c77ac */ /* 0x000e640008000800 */
[----:B------:R-:W4:Y:S01]  /*6fee0*/  LDL.LU R47, [R1+0x2754] ;  /* 0x00275400012f7983 */ /* 0x000f220000300800 */
[----:B--2---:R-:W-:-:S02]  /*6fef0*/  IADD3 R50, P1, PT, R52, R0, RZ ;  /* 0x0000000034327210 */ /* 0x004fc40007f3e0ff */
[----:B0-----:R-:W-:Y:S01]  /*6ff00*/  SHF.R.S32.HI R44, RZ, 0x1f, R52 ;  /* 0x0000001fff2c7819 */ /* 0x001fe20000011434 */
[----:B------:R-:W-:Y:S01]  /*6ff10*/  VIADD R49, R43, 0x1e ;  /* 0x0000001e2b317836 */ /* 0x000fe20000000000 */
[----:B------:R-:W-:Y:S02]  /*6ff20*/  IADD3 R48, P6, PT, R52, R3, RZ ;  /* 0x0000000334307210 */ /* 0x000fe40007fde0ff */
[----:B------:R-:W-:Y:S01]  /*6ff30*/  PRMT R53, R45, 0x7772, RZ ;  /* 0x000077722d357816 */ /* 0x000fe200000000ff */
[C---:B------:R-:W-:Y:S01]  /*6ff40*/  IMAD.X R51, R44.reuse, 0x1, R2, P1 ;  /* 0x000000012c337824 */ /* 0x040fe200008e0602 */
[----:B------:R-:W-:Y:S01]  /*6ff50*/  ISETP.GE.AND P1, PT, R49, UR8, PT ;  /* 0x0000000831007c0c */ /* 0x000fe2000bf26270 */
[----:B------:R-:W-:Y:S01]  /*6ff60*/  IMAD.X R49, R44, 0x1, R60, P6 ;  /* 0x000000012c317824 */ /* 0x000fe200030e063c */
[----:B------:R-:W0:Y:S02]  /*6ff70*/  LDCU UR8, c[0x0][0x39c] ;  /* 0x00007380ff0877ac */ /* 0x000e240008000800 */
[----:B------:R-:W-:Y:S04]  /*6ff80*/  @P5 STG.E.U8 desc[UR42][R50.64], R53 ;  /* 0x0000003532005986 */ /* 0x000fe8000c10112a */
[----:B------:R2:W-:Y:S04]  /*6ff90*/  @P4 STG.E.U8 desc[UR42][R48.64], R54 ;  /* 0x0000003630004986 */ /* 0x0005e8000c10112a */
[----:B--2---:R-:W2:Y:S01]  /*6ffa0*/  LDL.LU R54, [R1+0xbf8] ;  /* 0x000bf80001367983 */ /* 0x004ea20000300800 */
[----:B---3--:R-:W-:Y:S01]  /*6ffb0*/  VIADD R52, R52, UR6 ;  /* 0x0000000634347c36 */ /* 0x008fe20008000000 */
[----:B------:R-:W-:Y:S01]  /*6ffc0*/  ISETP.LT.AND P5, PT, R42, UR14, !P2 ;  /* 0x0000000e2a007c0c */ /* 0x000fe2000d7a1270 */
[----:B------:R-:W-:Y:S01]  /*6ffd0*/  VIADD R49, R43, 0x1f ;  /* 0x0000001f2b317836 */ /* 0x000fe20000000000 */
[----:B------:R-:W3:Y:S02]  /*6ffe0*/  LDCU UR6, c[0x0][0x3b8] ;  /* 0x00007700ff0677ac */ /* 0x000ee40008000800 */
[----:B------:R-:W-:-:S02]  /*6fff0*/  SHF.R.S32.HI R55, RZ, 0x1f, R52 ;  /* 0x0000001fff377819 */ /* 0x000fc40000011434 */
[----:B------:R-:W-:Y:S01]  /*70000*/  IADD3 R48, P6, PT, R52, R3, RZ ;  /* 0x0000000334307210 */ /* 0x000fe20007fde0ff */
[----:B------:R-:W0:Y:S01]  /*70010*/  LDCU UR14, c[0x0][0x398] ;  /* 0x00007300ff0e77ac */ /* 0x000e220008000800 */
[----:B------:R-:W-:Y:S01]  /*70020*/  PRMT R51, R46, 0x7770, RZ ;  /* 0x000077702e337816 */ /* 0x000fe200000000ff */
[----:B-1----:R-:W-:Y:S01]  /*70030*/  VIADD R50, R52, UR4 ;  /* 0x0000000434327c36 */ /* 0x002fe20008000000 */
[----:B------:R-:W1:Y:S04]  /*70040*/  LDCU UR4, c[0x0][0x3b8] ;  /* 0x00007700ff0477ac */ /* 0x000e680008000800 */
[----:B------:R-:W-:Y:S02]  /*70050*/  SHF.R.S32.HI R53, RZ, 0x1f, R50 ;  /* 0x0000001fff357819 */ /* 0x000fe40000011432 */
[----:B--2---:R-:W-:Y:S01]  /*70060*/  ISETP.LT.AND P4, PT, R54, UR16, !P2 ;  /* 0x0000001036007c0c */ /* 0x004fe2000d781270 */
[----:B------:R-:W2:Y:S01]  /*70070*/  LDCU UR16, c[0x0][0x398] ;  /* 0x00007300ff1077ac */ /* 0x000ea20008000800 */
[----:B------:R-:W-:-:S05]  /*70080*/  IADD3 R44, P2, PT, R52, R0, RZ ;  /* 0x00000000342c7210 */ /* 0x000fca0007f5e0ff */
[----:B------:R-:W-:Y:S01]  /*70090*/  IMAD.X R45, R55, 0x1, R2, P2 ;  /* 0x00000001372d7824 */ /* 0x000fe200010e0602 */
[----:B0-----:R-:W-:Y:S01]  /*700a0*/  ISETP.GE.AND P2, PT, R49, UR8, PT ;  /* 0x0000000831007c0c */ /* 0x001fe2000bf46270 */
[----:B------:R-:W-:Y:S01]  /*700b0*/  IMAD.X R49, R55, 0x1, R60, P6 ;  /* 0x0000000137317824 */ /* 0x000fe200030e063c */
[----:B------:R-:W-:Y:S01]  /*700c0*/  PRMT R55, R46, 0x7771, RZ ;  /* 0x000077712e377816 */ /* 0x000fe200000000ff */
[----:B------:R-:W0:Y:S01]  /*700d0*/  LDCU UR8, c[0x0][0x39c] ;  /* 0x00007380ff0877ac */ /* 0x000e220008000800 */
[----:B------:R1:W-:Y:S01]  /*700e0*/  @P5 STG.E.U8 desc[UR42][R44.64], R51 ;  /* 0x000000332c005986 */ /* 0x0003e2000c10112a */
[----:B----4-:R-:W-:Y:S01]  /*700f0*/  ISETP.LT.AND P5, PT, R42, UR10, !P3 ;  /* 0x0000000a2a007c0c */ /* 0x010fe2000dfa1270 */
[----:B------:R-:W4:Y:S02]  /*70100*/  LDCU UR10, c[0x0][0x398] ;  /* 0x00007300ff0a77ac */ /* 0x000f240008000800 */
[----:B------:R2:W-:Y:S01]  /*70110*/  @P4 STG.E.U8 desc[UR42][R48.64], R55 ;  /* 0x0000003730004986 */ /* 0x0005e2000c10112a */
[----:B------:R-:W-:Y:S01]  /*70120*/  ISETP.LT.AND P4, PT, R54, UR12, !P3 ;  /* 0x0000000c36007c0c */ /* 0x000fe2000df81270 */
[----:B------:R-:W0:Y:S01]  /*70130*/  LDCU UR12, c[0x0][0x398] ;  /* 0x00007300ff0c77ac */ /* 0x000e220008000800 */
[----:B-1----:R-:W-:-:S02]  /*70140*/  IADD3 R44, P3, PT, R50, R0, RZ ;  /* 0x00000000322c7210 */ /* 0x002fc40007f7e0ff */
[----:B--2---:R-:W-:-:S03]  /*70150*/  IADD3 R48, P6, PT, R50, R3, RZ ;  /* 0x0000000332307210 */ /* 0x004fc60007fde0ff */
[C---:B------:R-:W-:Y:S01]  /*70160*/  IMAD.X R45, R53.reuse, 0x1, R2, P3 ;  /* 0x00000001352d7824 */ /* 0x040fe200018e0602 */
[C---:B------:R-:W-:Y:S01]  /*70170*/  PRMT R51, R46.reuse, 0x7772, RZ ;  /* 0x000077722e337816 */ /* 0x040fe200000000ff */
[----:B------:R-:W-:Y:S01]  /*70180*/  IMAD.X R49, R53, 0x1, R60, P6 ;  /* 0x0000000135317824 */ /* 0x000fe200030e063c */
[----:B------:R-:W-:Y:S01]  /*70190*/  PRMT R53, R46, 0x7773, RZ ;  /* 0x000077732e357816 */ /* 0x000fe200000000ff */
[----:B---3--:R-:W-:Y:S02]  /*701a0*/  VIADD R50, R50, UR6 ;  /* 0x0000000632327c36 */ /* 0x008fe40008000000 */
[----:B------:R1:W-:Y:S01]  /*701b0*/  @P5 STG.E.U8 desc[UR42][R44.64], R51 ;  /* 0x000000332c005986 */ /* 0x0003e2000c10112a */
[----:B------:R-:W-:Y:S01]  /*701c0*/  ISETP.LT.AND P5, PT, R42, UR14, !P1 ;  /* 0x0000000e2a007c0c */ /* 0x000fe2000cfa1270 */
[----:B------:R-:W-:Y:S01]  /*701d0*/  VIADD R52, R43, 0x20 ;  /* 0x000000202b347836 */ /* 0x000fe20000000000 */
[----:B------:R-:W2:Y:S01]  /*701e0*/  LDCU UR6, c[0x0][0x3b8] ;  /* 0x00007700ff0677ac */ /* 0x000ea20008000800 */
[----:B------:R3:W-:Y:S01]  /*701f0*/  @P4 STG.E.U8 desc[UR42][R48.64], R53 ;  /* 0x0000003530004986 */ /* 0x0007e2000c10112a */
[----:B------:R-:W-:-:S02]  /*70200*/  ISETP.LT.AND P4, PT, R54, UR16, !P1 ;  /* 0x0000001036007c0c */ /* 0x000fc4000cf81270 */
[----:B------:R-:W-:Y:S01]  /*70210*/  SHF.R.S32.HI R55, RZ, 0x1f, R50 ;  /* 0x0000001fff377819 */ /* 0x000fe20000011432 */
[----:B------:R-:W-:Y:S01]  /*70220*/  VIADD R46, R43, 0x21 ;  /* 0x000000212b2e7836 */ /* 0x000fe20000000000 */
[C---:B-1----:R-:W-:Y:S01]  /*70230*/  PRMT R51, R47.reuse, 0x7771, RZ ;  /* 0x000077712f337816 */ /* 0x042fe200000000ff */
[----:B------:R-:W1:Y:S01]  /*70240*/  LDCU UR14, c[0x0][0x398] ;  /* 0x00007300ff0e77ac */ /* 0x000e620008000800 */
[C---:B------:R-:W-:Y:S02]  /*70250*/  IADD3 R44, P1, PT, R50.reuse, R0, RZ ;  /* 0x00000000322c7210 */ /* 0x040fe40007f3e0ff */
[----:B---3--:R-:W-:Y:S01]  /*70260*/  IADD3 R48, P6, PT, R50, R3, RZ ;  /* 0x0000000332307210 */ /* 0x008fe20007fde0ff */
[----:B------:R-:W3:Y:S01]  /*70270*/  LDCU UR16, c[0x0][0x398] ;  /* 0x00007300ff1077ac */ /* 0x000ee20008000800 */
[----:B------:R-:W-:Y:S01]  /*70280*/  PRMT R53, R47, 0x7770, RZ ;  /* 0x000077702f357816 */ /* 0x000fe200000000ff */
[C---:B------:R-:W-:Y:S02]  /*70290*/  IMAD.X R45, R55.reuse, 0x1, R2, P1 ;  /* 0x00000001372d7824 */ /* 0x040fe400008e0602 */
[----:B------:R-:W-:-:S02]  /*702a0*/  IMAD.X R49, R55, 0x1, R60, P6 ;  /* 0x0000000137317824 */ /* 0x000fc400030e063c */
[----:B------:R-:W-:Y:S01]  /*702b0*/  VIADD R50, R50, UR4 ;  /* 0x0000000432327c36 */ /* 0x000fe20008000000 */
[----:B------:R1:W-:Y:S01]  /*702c0*/  @P5 STG.E.U8 desc[UR42][R44.64], R53 ;  /* 0x000000352c005986 */ /* 0x0003e2000c10112a */
[----:B----4-:R-:W-:Y:S01]  /*702d0*/  ISETP.LT.AND P5, PT, R42, UR10, !P2 ;  /* 0x0000000a2a007c0c */ /* 0x010fe2000d7a1270 */
[----:B------:R-:W4:Y:S02]  /*702e0*/  LDCU UR4, c[0x0][0x3b8] ;  /* 0x00007700ff0477ac */ /* 0x000f240008000800 */
[----:B------:R2:W-:Y:S01]  /*702f0*/  @P4 STG.E.U8 desc[UR42][R48.64], R51 ;  /* 0x0000003330004986 */ /* 0x0005e2000c10112a */
[----:B0-----:R-:W-:Y:S01]  /*70300*/  ISETP.LT.AND P4, PT, R54, UR12, !P2 ;  /* 0x0000000c36007c0c */ /* 0x001fe2000d781270 */
[----:B------:R-:W0:Y:S01]  /*70310*/  LDCU UR10, c[0x0][0x398] ;  /* 0x00007300ff0a77ac */ /* 0x000e220008000800 */
[----:B------:R-:W-:Y:S01]  /*70320*/  SHF.R.S32.HI R55, RZ, 0x1f, R50 ;  /* 0x0000001fff377819 */ /* 0x000fe20000011432 */
[----:B------:R-:W4:Y:S01]  /*70330*/  LDL.LU R42, [R1+0x2750] ;  /* 0x00275000012a7983 */ /* 0x000f220000300800 */
[----:B------:R-:W-:Y:S01]  /*70340*/  ISETP.GE.AND P3, PT, R52, UR8, PT ;  /* 0x0000000834007c0c */ /* 0x000fe2000bf66270 */
[----:B------:R-:W0:Y:S01]  /*70350*/  LDCU UR8, c[0x0][0x39c] ;  /* 0x00007380ff0877ac */ /* 0x000e220008000800 */
[----:B-1----:R-:W-:-:S02]  /*70360*/  IADD3 R44, P2, PT, R50, R0, RZ ;  /* 0x00000000322c7210 */ /* 0x002fc40007f5e0ff */
[----:B------:R-:W-:Y:S01]  /*70370*/  PRMT R53, R47, 0x7772, RZ ;  /* 0x000077722f357816 */ /* 0x000fe200000000ff */
[----:B------:R-:W1:Y:S01]  /*70380*/  LDCU UR12, c[0x0][0x398] ;  /* 0x00007300ff0c77ac */ /* 0x000e620008000800 */
[----:B--2---:R-:W-:Y:S01]  /*70390*/  IADD3 R48, P6, PT, R50, R3, RZ ;  /* 0x0000000332307210 */ /* 0x004fe20007fde0ff */
[----:B------:R-:W-:-:S04]  /*703a0*/  IMAD.X R45, R55, 0x1, R2, P2 ;  /* 0x00000001372d7824 */ /* 0x000fc800010e0602 */
[----:B------:R-:W-:Y:S02]  /*703b0*/  IMAD.X R49, R55, 0x1, R60, P6 ;  /* 0x0000000137317824 */ /* 0x000fe400030e063c */
[----:B------:R-:W2:Y:S01]  /*703c0*/  LDL.LU R55, [R1+0xbfc] ;  /* 0x000bfc0001377983 */ /* 0x000ea20000300800 */
[----:B0-----:R-:W-:Y:S01]  /*703d0*/  ISETP.GE.AND P1, PT, R46, UR8, PT ;  /* 0x000000082e007c0c */ /* 0x001fe2000bf26270 */
[----:B------:R-:W0:Y:S01]  /*703e0*/  LDCU UR8, c[0x0][0x39c] ;  /* 0x00007380ff0877ac */ /* 0x000e220008000800 */
[----:B------:R-:W-:Y:S01]  /*703f0*/  VIADD R46, R43, 0x22 ;  /* 0x000000222b2e7836 */ /* 0x000fe20000000000 */
[----:B------:R-:W-:Y:S01]  /*70400*/  PRMT R51, R47, 0x7773, RZ ;  /* 0x000077732f337816 */ /* 0x000fe200000000ff */
[----:B------:R-:W-:Y:S01]  /*70410*/  VIADD R50, R50, UR6 ;  /* 0x0000000632327c36 */ /* 0x000fe20008000000 */
[----:B------:R0:W-:Y:S01]  /*70420*/  @P5 STG.E.U8 desc[UR42][R44.64], R53 ;  /* 0x000000352c005986 */ /* 0x0001e2000c10112a */
[----:B------:R-:W-:Y:S01]  /*70430*/  VIADD R52, R43, 0x23 ;  /* 0x000000232b347836 */ /* 0x000fe20000000000 */
[----:B------:R-:W1:Y:S01]  /*70440*/  LDCU UR6, c[0x0][0x3b8] ;  /* 0x00007700ff0677ac */ /* 0x000e620008000800 */
[----:B0-----:R-:W-:Y:S01]  /*70450*/  ISETP.GE.AND P2, PT, R46, UR8, PT ;  /* 0x000000082e007c0c */ /* 0x001fe2000bf46270 */
[----:B------:R-:W0:Y:S01]  /*70460*/  LDCU UR8, c[0x0][0x39c] ;  /* 0x00007380ff0877ac */ /* 0x000e220008000800 */
[----:B------:R0:W-:Y:S01]  /*70470*/  @P4 STG.E.U8 desc[UR42][R48.64], R51 ;  /* 0x0000003330004986 */ /* 0x0001e2000c10112a */
[----:B---3--:R-:W-:-:S02]  /*70480*/  ISETP.LT.AND P4, PT, R54, UR16, !P3 ;  /* 0x0000001036007c0c */ /* 0x008fc4000df81270 */
[----:B------:R-:W-:Y:S01]  /*70490*/  SHF.R.S32.HI R47, RZ, 0x1f, R50 ;  /* 0x0000001fff2f7819 */ /* 0x000fe20000011432 */
[----:B------:R-:W3:Y:S01]  /*704a0*/  LDL.LU R43, [R1+0x274c] ;  /* 0x00274c00012b7983 */ /* 0x000ee20000300800 */
[----:B--2---:R-:W-:Y:S01]  /*704b0*/  ISETP.LT.AND P5, PT, R55, UR14, !P3 ;  /* 0x0000000e37007c0c */ /* 0x004fe2000dfa1270 */
[----:B------:R-:W2:Y:S01]  /*704c0*/  LDCU UR14, c[0x0][0x398] ;  /* 0x00007300ff0e77ac */ /* 0x000ea20008000800 */
[C---:B------:R-:W-:Y:S02]  /*704d0*/  IADD3 R44, P3, PT, R50.reuse, R0, RZ ;  /* 0x00000000322c7210 */ /* 0x040fe40007f7e0ff */
[----:B------:R-:W-:Y:S01]  /*704e0*/  IADD3 R46, P6, PT, R50, R3, RZ ;  /* 0x00000003322e7210 */ /* 0x000fe20007fde0ff */
[----:B------:R-:W2:Y:S02]  /*704f0*/  LDCU UR16, c[0x0][0x398] ;  /* 0x00007300ff1077ac */ /* 0x000ea40008000800 */
[C---:B------:R-:W-:Y:S01]  /*70500*/  IMAD.X R45, R47.reuse, 0x1, R2, P3 ;  /* 0x000000012f2d7824 */ /* 0x040fe200018e0602 */
[----:B0-----:R-:W-:Y:S01]  /*70510*/  ISETP.GE.AND P3, PT, R52, UR8, PT ;  /* 0x0000000834007c0c */ /* 0x001fe2000bf66270 */
[----:B------:R-:W0:Y:S01]  /*70520*/  LDCU UR8, c[0x0][0x39c] ;  /* 0x00007380ff0877ac */ /* 0x000e220008000800 */
[----:B------:R-:W3:Y:S01]  /*70530*/  LDL.LU R52, [R1+0x7a4] ;  /* 0x0007a40001347983 */ /* 0x000ee20000300800 */
[C---:B------:R-:W-:Y:S01]  /*70540*/  PRMT R51, R40.reuse, 0x7770, RZ ;  /* 0x0000777028337816 */ /* 0x040fe200000000ff */
[----:B------:R-:W-:Y:S01]  /*70550*/  IMAD.X R47, R47, 0x1, R60, P6 ;  /* 0x000000012f2f7824 */ /* 0x000fe200030e063c */
[----:B------:R-:W-:Y:S01]  /*70560*/  PRMT R49, R40, 0x7771, RZ ;  /* 0x0000777128317816 */ /* 0x000fe200000000ff */
[----:B----4-:R-:W-:Y:S01]  /*70570*/  VIADD R50, R50, UR4 ;  /* 0x0000000432327c36 */ /* 0x010fe20008000000 */
[----:B------:R-:W4:Y:S01]  /*70580*/  LDCU UR4, c[0x0][0x3b8] ;  /* 0x00007700ff0477ac */ /* 0x000f220008000800 */
[----:B------:R0:W-:Y:S01]  /*70590*/  @P5 STG.E.U8 desc[UR42][R44.64], R51 ;  /* 0x000000332c005986 */ /* 0x0001e2000c10112a */
[----:B------:R-:W-:-:S02]  /*705a0*/  ISETP.LT.AND P5, PT, R55, UR10, !P1 ;  /* 0x0000000a37007c0c */ /* 0x000fc4000cfa1270 */
[----:B------:R-:W-:Y:S01]  /*705b0*/  SHF.R.S32.HI R53, RZ, 0x1f, R50 ;  /* 0x0000001fff357819 */ /* 0x000fe20000011432 */
[----:B------:R2:W-:Y:S01]  /*705c0*/  @P4 STG.E.U8 desc[UR42][R46.64], R49 ;  /* 0x000000312e004986 */ /* 0x0005e2000c10112a */
[----:B-1----:R-:W-:Y:S01]  /*705d0*/  ISETP.LT.AND P4, PT, R54, UR12, !P1 ;  /* 0x0000000c36007c0c */ /* 0x002fe2000cf81270 */
[----:B------:R-:W1:Y:S01]  /*705e0*/  LDCU UR10, c[0x0][0x398] ;  /* 0x00007300ff0a77ac */ /* 0x000e620008000800 */
[----:B------:R-:W1:Y:S01]  /*705f0*/  LDCU UR12, c[0x0][0x398] ;  /* 0x00007300ff0c77ac */ /* 0x000e620008000800 */
[----:B0-----:R-:W-:-:S05]  /*70600*/  IADD3 R44, P1, PT, R50, R0, RZ ;  /* 0x00000000322c7210 */ /* 0x001fca0007f3e0ff */
[C---:B------:R-:W-:Y:S01]  /*70610*/  IMAD.X R45, R53.reuse, 0x1, R2, P1 ;  /* 0x00000001352d7824 */ /* 0x040fe200008e0602 */
[----:B--2---:R-:W-:Y:S02]  /*70620*/  IADD3 R46, P6, PT, R50, R3, RZ ;  /* 0x00000003322e7210 */ /* 0x004fe40007fde0ff */
[C---:B------:R-:W-:Y:S02]  /*70630*/  PRMT R51, R40.reuse, 0x7772, RZ ;  /* 0x0000777228337816 */ /* 0x040fe400000000ff */
[----:B------:R-:W-:Y:S01]  /*70640*/  PRMT R49, R40, 0x7773, RZ ;  /* 0x0000777328317816 */ /* 0x000fe200000000ff */
[----:B------:R-:W-:Y:S02]  /*70650*/  IMAD.X R47, R53, 0x1, R60, P6 ;  /* 0x00000001352f7824 */ /* 0x000fe400030e063c */
[----:B------:R-:W-:Y:S01]  /*70660*/  VIADD R50, R50, UR6 ;  /* 0x0000000632327c36 */ /* 0x000fe20008000000 */
[----:B------:R0:W-:Y:S01]  /*70670*/  @P5 STG.E.U8 desc[UR42][R44.64], R51 ;  /* 0x000000332c005986 */ /* 0x0001e2000c10112a */
[----:B------:R-:W-:Y:S01]  /*70680*/  ISETP.LT.AND P5, PT, R55, UR14, !P2 ;  /* 0x0000000e37007c0c */ /* 0x000fe2000d7a1270 */
[----:B------:R-:W2:Y:S02]  /*70690*/  LDCU UR6, c[0x0][0x3b8] ;  /* 0x00007700ff0677ac */ /* 0x000ea40008000800 */
[----:B------:R1:W-:Y:S01]  /*706a0*/  @P4 STG.E.U8 desc[UR42][R46.64], R49 ;  /* 0x000000312e004986 */ /* 0x0003e2000c10112a */
[----:B------:R-:W-:Y:S01]  /*706b0*/  ISETP.LT.AND P4, PT, R54, UR16, !P2 ;  /* 0x0000001036007c0c */ /* 0x000fe2000d781270 */
[----:B------:R-:W2:Y:S01]  /*706c0*/  LDCU UR14, c[0x0][0x398] ;  /* 0x00007300ff0e77ac */ /* 0x000ea20008000800 */
[----:B------:R-:W-:Y:S01]  /*706d0*/  SHF.R.S32.HI R53, RZ, 0x1f, R50 ;  /* 0x0000001fff357819 */ /* 0x000fe20000011432 */
[----:B------:R-:W2:Y:S01]  /*706e0*/  LDCU UR16, c[0x0][0x398] ;  /* 0x00007300ff1077ac */ /* 0x000ea20008000800 */
[----:B0-----:R-:W-:-:S05]  /*706f0*/  IADD3 R44, P2, PT, R50, R0, RZ ;  /* 0x00000000322c7210 */ /* 0x001fca0007f5e0ff */
[----:B------:R-:W-:Y:S01]  /*70700*/  IMAD.X R45, R53, 0x1, R2, P2 ;  /* 0x00000001352d7824 */ /* 0x000fe200010e0602 */
[C---:B-1----:R-:W-:Y:S02]  /*70710*/  IADD3 R46, P6, PT, R50.reuse, R3, RZ ;  /* 0x00000003322e7210 */ /* 0x042fe40007fde0ff */
[C---:B------:R-:W-:Y:S02]  /*70720*/  PRMT R51, R41.reuse, 0x7770, RZ ;  /* 0x0000777029337816 */ /* 0x040fe400000000ff */
[----:B------:R-:W-:Y:S01]  /*70730*/  PRMT R49, R41, 0x7771, RZ ;  /* 0x0000777129317816 */ /* 0x000fe200000000ff */
[----:B------:R-:W-:Y:S02]  /*70740*/  IMAD.X R47, R53, 0x1, R60, P6 ;  /* 0x00000001352f7824 */ /* 0x000fe400030e063c */
[----:B----4-:R-:W-:Y:S01]  /*70750*/  VIADD R50, R50, UR4 ;  /* 0x0000000432327c36 */ /* 0x010fe20008000000 */
[----:B------:R0:W-:Y:S01]  /*70760*/  @P5 STG.E.U8 desc[UR42][R44.64], R51 ;  /* 0x000000332c005986 */ /* 0x0001e2000c10112a */
[----:B------:R-:W-:Y:S01]  /*70770*/  ISETP.LT.AND P5, PT, R55, UR10, !P3 ;  /* 0x0000000a37007c0c */ /* 0x000fe2000dfa1270 */
[----:B------:R-:W1:Y:S02]  /*70780*/  LDCU UR4, c[0x0][0x3b8] ;  /* 0x00007700ff0477ac */ /* 0x000e640008000800 */
[----:B------:R4:W-:Y:S01]  /*70790*/  @P4 STG.E.U8 desc[UR42][R46.64], R49 ;  /* 0x000000312e004986 */ /* 0x0009e2000c10112a */
[----:B------:R-:W-:Y:S01]  /*707a0*/  ISETP.LT.AND P4, PT, R54, UR12, !P3 ;  /* 0x0000000c36007c0c */ /* 0x000fe2000df81270 */
[----:B------:R-:W1:Y:S01]  /*707b0*/  LDCU UR10, c[0x0][0x398] ;  /* 0x00007300ff0a77ac */ /* 0x000e620008000800 */
[----:B------:R-:W-:Y:S01]  /*707c0*/  SHF.R.S32.HI R53, RZ, 0x1f, R50 ;  /* 0x0000001fff357819 */ /* 0x000fe20000011432 */
[----:B------:R-:W1:Y:S01]  /*707d0*/  LDCU UR12, c[0x0][0x398] ;  /* 0x00007300ff0c77ac */ /* 0x000e620008000800 */
[----:B0-----:R-:W-:-:S05]  /*707e0*/  IADD3 R44, P3, PT, R50, R0, RZ ;  /* 0x00000000322c7210 */ /* 0x001fca0007f7e0ff */
[----:B------:R-:W-:Y:S01]  /*707f0*/  IMAD.X R45, R53, 0x1, R2, P3 ;  /* 0x00000001352d7824 */ /* 0x000fe200018e0602 */
[C---:B----4-:R-:W-:Y:S02]  /*70800*/  IADD3 R46, P6, PT, R50.reuse, R3, RZ ;  /* 0x00000003322e7210 */ /* 0x050fe40007fde0ff */
[C---:B------:R-:W-:Y:S02]  /*70810*/  PRMT R51, R41.reuse, 0x7772, RZ ;  /* 0x0000777229337816 */ /* 0x040fe400000000ff */
[----:B------:R-:W-:Y:S01]  /*70820*/  PRMT R49, R41, 0x7773, RZ ;  /* 0x0000777329317816 */ /* 0x000fe200000000ff */
[----:B------:R-:W-:Y:S02]  /*70830*/  IMAD.X R47, R53, 0x1, R60, P6 ;  /* 0x00000001352f7824 */ /* 0x000fe400030e063c */
[----:B--2---:R-:W-:Y:S01]  /*70840*/  VIADD R50, R50, UR6 ;  /* 0x0000000632327c36 */ /* 0x004fe20008000000 */
[----:B------:R0:W-:Y:S01]  /*70850*/  @P5 STG.E.U8 desc[UR42][R44.64], R51 ;  /* 0x000000332c005986 */ /* 0x0001e2000c10112a */
[----:B------:R-:W2:Y:S03]  /*70860*/  LDCU UR6, c[0x0][0x3b8] ;  /* 0x00007700ff0677ac */ /* 0x000ea60008000800 */
[----:B------:R4:W-:Y:S01]  /*70870*/  @P4 STG.E.U8 desc[UR42][R46.64], R49 ;  /* 0x000000312e004986 */ /* 0x0009e2000c10112a */
[----:B------:R-:W-:-:S02]  /*70880*/  SHF.R.S32.HI R53, RZ, 0x1f, R50 ;  /* 0x0000001fff357819 */ /* 0x000fc40000011432 */
[----:B0-----:R-:W-:Y:S02]  /*70890*/  IADD3 R44, P6, PT, R50, R3, RZ ;  /* 0x00000003322c7210 */ /* 0x001fe40007fde0ff */
[----:B----4-:R-:W-:-:S03]  /*708a0*/  PRMT R49, R42, 0x7770, RZ ;  /* 0x000077702a317816 */ /* 0x010fc600000000ff */
[----:B------:R-:W-:Y:S01]  /*708b0*/  IMAD.X R45, R53, 0x1, R60, P6 ;  /* 0x00000001352d7824 */ /* 0x000fe200030e063c */
[----:B------:R-:W-:Y:S01]  /*708c0*/  PRMT R47, R42, 0x7771, RZ ;  /* 0x000077712a2f7816 */ /* 0x000fe200000000ff */
[----:B---3--:R-:W-:-:S05]  /*708d0*/  VIADD R48, R52, 0x24 ;  /* 0x0000002434307836 */ /* 0x008fca0000000000 */
[----:B------:R-:W-:Y:S01]  /*708e0*/  ISETP.GE.AND P1, PT, R48, UR8, PT ;  /* 0x0000000830007c0c */ /* 0x000fe2000bf26270 */
[----:B------:R-:W0:Y:S01]  /*708f0*/  LDCU UR8, c[0x0][0x39c] ;  /* 0x00007380ff0877ac */ /* 0x000e220008000800 */
[----:B------:R-:W-:-:S05]  /*70900*/  VIADD R40, R52, 0x25 ;  /* 0x0000002534287836 */ /* 0x000fca0000000000 */
[----:B0-----:R-:W-:Y:S01]  /*70910*/  ISETP.GE.AND P2, PT, R40, UR8, PT ;  /* 0x0000000828007c0c */ /* 0x001fe2000bf46270 */
[----:B------:R-:W0:Y:S01]  /*70920*/  LDCU UR8, c[0x0][0x39c] ;  /* 0x00007380ff0877ac */ /* 0x000e220008000800 */
[----:B------:R-:W-:Y:S01]  /*70930*/  VIADD R40, R52, 0x26 ;  /* 0x0000002634287836 */ /* 0x000fe20000000000 */
[----:B------:R-:W-:Y:S02]  /*70940*/  ISETP.LT.AND P5, PT, R55, UR14, !P1 ;  /* 0x0000000e37007c0c */ /* 0x000fe4000cfa1270 */
[----:B------:R-:W-:Y:S01]  /*70950*/  ISETP.LT.AND P4, PT, R54, UR16, !P1 ;  /* 0x0000001036007c0c */ /* 0x000fe2000cf81270 */
[C---:B------:R-:W-:Y:S01]  /*70960*/  VIADD R48, R52.reuse, 0x27 ;  /* 0x0000002734307836 */ /* 0x040fe20000000000 */
[----:B------:R-:W3:Y:S01]  /*70970*/  LDCU UR14, c[0x0][0x398] ;  /* 0x00007300ff0e77ac */ /* 0x000ee20008000800 */
[----:B------:R-:W-:Y:S01]  /*70980*/  VIADD R46, R52, 0x28 ;  /* 0x00000028342e7836 */ /* 0x000fe20000000000 */
[----:B------:R-:W4:Y:S01]  /*70990*/  LDCU UR16, c[0x0][0x398] ;  /* 0x00007300ff1077ac */ /* 0x000f220008000800 */
[----:B0-----:R-:W-:Y:S01]  /*709a0*/  ISETP.GE.AND P3, PT, R40, UR8, PT ;  /* 0x0000000828007c0c */ /* 0x001fe2000bf66270 */
[----:B------:R-:W0:Y:S01]  /*709b0*/  LDCU UR8, c[0x0][0x39c] ;  /* 0x00007380ff0877ac */ /* 0x000e220008000800 */
[----:B------:R-:W-:-:S05]  /*709c0*/  IADD3 R40, P1, PT, R50, R0, RZ ;  /* 0x0000000032287210 */ /* 0x000fca0007f3e0ff */
[----:B------:R-:W-:Y:S02]  /*709d0*/  IMAD.X R41, R53, 0x1, R2, P1 ;  /* 0x0000000135297824 */ /* 0x000fe400008e0602 */
[----:B-1----:R-:W-:Y:S01]  /*709e0*/  VIADD R50, R50, UR4 ;  /* 0x0000000432327c36 */ /* 0x002fe20008000000 */
[----:B------:R-:W1:Y:S01]  /*709f0*/  LDCU UR4, c[0x0][0x3b8] ;  /* 0x00007700ff0477ac */ /* 0x000e620008000800 */
[----:B0-----:R-:W-:Y:S01]  /*70a00*/  ISETP.GE.AND P1, PT, R48, UR8, PT ;  /* 0x0000000830007c0c */ /* 0x001fe2000bf26270 */
[----:B------:R-:W0:Y:S01]  /*70a10*/  LDCU UR8, c[0x0][0x39c] ;  /* 0x00007380ff0877ac */ /* 0x000e220008000800 */
[----:B------:R1:W-:Y:S01]  /*70a20*/  @P5 STG.E.U8 desc[UR42][R40.64], R49 ;  /* 0x0000003128005986 */ /* 0x0003e2000c10112a */
[----:B------:R-:W-:Y:S02]  /*70a30*/  ISETP.LT.AND P5, PT, R55, UR10, !P2 ;  /* 0x0000000a37007c0c */ /* 0x000fe4000d7a1270 */
[----:B------:R-:W-:Y:S01]  /*70a40*/  SHF.R.S32.HI R51, RZ, 0x1f, R50 ;  /* 0x0000001fff337819 */ /* 0x000fe20000011432 */
[----:B------:R0:W-:Y:S01]  /*70a50*/  @P4 STG.E.U8 desc[UR42][R44.64], R47 ;  /* 0x0000002f2c004986 */ /* 0x0001e2000c10112a */
[----:B------:R-:W-:Y:S01]  /*70a60*/  ISETP.LT.AND P4, PT, R54, UR12, !P2 ;  /* 0x0000000c36007c0c */ /* 0x000fe2000d781270 */
[----:B------:R-:W2:Y:S01]  /*70a70*/  LDCU UR10, c[0x0][0x398] ;  /* 0x00007300ff0a77ac */ /* 0x000ea20008000800 */
[----:B------:R-:W2:Y:S01]  /*70a80*/  LDCU UR12, c[0x0][0x398] ;  /* 0x00007300ff0c77ac */ /* 0x000ea20008000800 */
[----:B-1----:R-:W-:-:S05]  /*70a90*/  IADD3 R40, P2, PT, R50, R0, RZ ;  /* 0x0000000032287210 */ /* 0x002fca0007f5e0ff */
[C---:B------:R-:W-:Y:S01]  /*70aa0*/  IMAD.X R41, R51.reuse, 0x1, R2, P2 ;  /* 0x0000000133297824 */ /* 0x040fe200010e0602 */
[----:B0-----:R-:W-:Y:S01]  /*70ab0*/  ISETP.GE.AND P2, PT, R46, UR8, PT ;  /* 0x000000082e007c0c */ /* 0x001fe2000bf46270 */
[----:B------:R-:W0:Y:S01]  /*70ac0*/  LDCU UR8, c[0x0][0x39c] ;  /* 0x00007380ff0877ac */ /* 0x000e220008000800 */
[----:B------:R-:W-:Y:S02]  /*70ad0*/  IADD3 R44, P6, PT, R50, R3, RZ ;  /* 0x00000003322c7210 */ /* 0x000fe40007fde0ff */
[C---:B------:R-:W-:Y:S02]  /*70ae0*/  PRMT R49, R42.reuse, 0x7772, RZ ;  /* 0x000077722a317816 */ /* 0x040fe400000000ff */
[----:B------:R-:W-:Y:S01]  /*70af0*/  PRMT R47, R42, 0x7773, RZ ;  /* 0x000077732a2f7816 */ /* 0x000fe200000000ff */
[----:B------:R-:W-:Y:S02]  /*70b00*/  IMAD.X R45, R51, 0x1, R60, P6 ;  /* 0x00000001332d7824 */ /* 0x000fe400030e063c */
[----:B--2---:R-:W-:Y:S01]  /*70b10*/  VIADD R50, R50, UR6 ;  /* 0x0000000632327c36 */ /* 0x004fe20008000000 */
[----:B------:R1:W-:Y:S01]  /*70b20*/  @P5 STG.E.U8 desc[UR42][R40.64], R49 ;  /* 0x0000003128005986 */ /* 0x0003e2000c10112a */
[----:B---3--:R-:W-:Y:S01]  /*70b30*/  ISETP.LT.AND P5, PT, R55, UR14, !P3 ;  /* 0x0000000e37007c0c */ /* 0x008fe2000dfa1270 */
[----:B------:R-:W-:Y:S01]  /*70b40*/  VIADD R42, R52, 0x29 ;  /* 0x00000029342a7836 */ /* 0x000fe20000000000 */
[----:B------:R-:W2:Y:S01]  /*70b50*/  LDCU UR6, c[0x0][0x3b8] ;  /* 0x00007700ff0677ac */ /* 0x000ea20008000800 */
[----:B------:R3:W-:Y:S01]  /*70b60*/  @P4 STG.E.U8 desc[UR42][R44.64], R47 ;  /* 0x0000002f2c004986 */ /* 0x0007e2000c10112a */
[----:B----4-:R-:W-:-:S02]  /*70b70*/  ISETP.LT.AND P4, PT, R54, UR16, !P3 ;  /* 0x0000001036007c0c */ /* 0x010fc4000df81270 */
[----:B------:R-:W-:Y:S01]  /*70b80*/  SHF.R.S32.HI R51, RZ, 0x1f, R50 ;  /* 0x0000001fff337819 */ /* 0x000fe20000011432 */
[----:B------:R-:W4:Y:S01]  /*70b90*/  LDCU UR14, c[0x0][0x398] ;  /* 0x00007300ff0e77ac */ /* 0x000f220008000800 */
[----:B-1----:R-:W-:Y:S01]  /*70ba0*/  IADD3 R40, P3, PT, R50, R0, RZ ;  /* 0x0000000032287210 */ /* 0x002fe20007f7e0ff */
[----:B------:R-:W1:Y:S04]  /*70bb0*/  LDCU UR16, c[0x0][0x398] ;  /* 0x00007300ff1077ac */ /* 0x000e680008000800 */
[----:B------:R-:W-:Y:S01]  /*70bc0*/  IMAD.X R41, R51, 0x1, R2, P3 ;  /* 0x0000000133297824 */ /* 0x000fe200018e0602 */
[----:B0-----:R-:W-:Y:S01]  /*70bd0*/  ISETP.GE.AND P3, PT, R42, UR8, PT ;  /* 0x000000082a007c0c */ /* 0x001fe2000bf66270 */
[----:B------:R-:W0:Y:S01]  /*70be0*/  LDCU UR8, c[0x0][0x39c] ;  /* 0x00007380ff0877ac */ /* 0x000e220008000800 */
[----:B---3--:R-:W-:-:S02]  /*70bf0*/  IADD3 R44, P6, PT, R50, R3, RZ ;  /* 0x00000003322c7210 */ /* 0x008fc40007fde0ff */
[C---:B------:R-:W-:Y:S02]  /*70c00*/  PRMT R49, R43.reuse, 0x7770, RZ ;  /* 0x000077702b317816 */ /* 0x040fe400000000ff */
[----:B------:R-:W-:Y:S01]  /*70c10*/  PRMT R47, R43, 0x7771, RZ ;  /* 0x000077712b2f7816 */ /* 0x000fe200000000ff */
[----:B------:R-:W-:Y:S02]  /*70c20*/  IMAD.X R45, R51, 0x1, R60, P6 ;  /* 0x00000001332d7824 */ /* 0x000fe400030e063c */
[----:B------:R-:W-:Y:S01]  /*70c30*/  VIADD R50, R50, UR4 ;  /* 0x0000000432327c36 */ /* 0x000fe20008000000 */
[----:B------:R3:W-:Y:S01]  /*70c40*/  @P5 STG.E.U8 desc[UR42][R40.64], R49 ;  /* 0x0000003128005986 */ /* 0x0007e2000c10112a */
[----:B------:R-:W-:Y:S01]  /*70c50*/  ISETP.LT.AND P5, PT, R55, UR10, !P1 ;  /* 0x0000000a37007c0c */ /* 0x000fe2000cfa1270 */
[----:B------:R-:W-:Y:S01]  /*70c60*/  VIADD R42, R52, 0x2a ;  /* 0x0000002a342a7836 */ /* 0x000fe20000000000 */
[----:B------:R-:W1:Y:S01]  /*70c70*/  LDCU UR4, c[0x0][0x3b8] ;  /* 0x00007700ff0477ac */ /* 0x000e620008000800 */
[----:B------:R0:W-:Y:S01]  /*70c80*/  @P4 STG.E.U8 desc[UR42][R44.64], R47 ;  /* 0x0000002f2c004986 */ /* 0x0001e2000c10112a */
[----:B------:R-:W-:-:S02]  /*70c90*/  ISETP.LT.AND P4, PT, R54, UR12, !P1 ;  /* 0x0000000c36007c0c */ /* 0x000fc4000cf81270 */
[----:B------:R-:W-:Y:S01]  /*70ca0*/  SHF.R.S32.HI R51, RZ, 0x1f, R50 ;  /* 0x0000001fff337819 */ /* 0x000fe20000011432 */
[----:B------:R-:W1:Y:S01]  /*70cb0*/  LDCU UR10, c[0x0][0x398] ;  /* 0x00007300ff0a77ac */ /* 0x000e620008000800 */
[----:B---3--:R-:W-:Y:S01]  /*70cc0*/  IADD3 R40, P1, PT, R50, R0, RZ ;  /* 0x0000000032287210 */ /* 0x008fe20007f3e0ff */
[----:B------:R-:W3:Y:S04]  /*70cd0*/  LDCU UR12, c[0x0][0x398] ;  /* 0x00007300ff0c77ac */ /* 0x000ee80008000800 */
[----:B------:R-:W-:Y:S01]  /*70ce0*/  IMAD.X R41, R51, 0x1, R2, P1 ;  /* 0x0000000133297824 */ /* 0x000fe200008e0602 */
[----:B0-----:R-:W-:Y:S01]  /*70cf0*/  ISETP.GE.AND P1, PT, R42, UR8, PT ;  /* 0x000000082a007c0c */ /* 0x001fe2000bf26270 */
[----:B------:R-:W0:Y:S01]  /*70d00*/  LDCU UR8, c[0x0][0x39c] ;  /* 0x00007380ff0877ac */ /* 0x000e220008000800 */
[----:B------:R-:W-:-:S02]  /*70d10*/  IADD3 R44, P6, PT, R50, R3, RZ ;  /* 0x00000003322c7210 */ /* 0x000fc40007fde0ff */
[C---:B------:R-:W-:Y:S02]  /*70d20*/  PRMT R49, R43.reuse, 0x7772, RZ ;  /* 0x000077722b317816 */ /* 0x040fe400000000ff */
[----:B------:R-:W-:Y:S01]  /*70d30*/  PRMT R47, R43, 0x7773, RZ ;  /* 0x000077732b2f7816 */ /* 0x000fe200000000ff */
[----:B------:R-:W-:Y:S02]  /*70d40*/  IMAD.X R45, R51, 0x1, R60, P6 ;  /* 0x00000001332d7824 */ /* 0x000fe400030e063c */
[----:B--2---:R-:W-:Y:S01]  /*70d50*/  VIADD R50, R50, UR6 ;  /* 0x0000000632327c36 */ /* 0x004fe20008000000 */
[----:B------:R2:W-:Y:S01]  /*70d60*/  @P5 STG.E.U8 desc[UR42][R40.64], R49 ;  /* 0x0000003128005986 */ /* 0x0005e2000c10112a */
[----:B----4-:R-:W-:Y:S01]  /*70d70*/  ISETP.LT.AND P5, PT, R55, UR14, !P2 ;  /* 0x0000000e37007c0c */ /* 0x010fe2000d7a1270 */
[----:B------:R-:W-:Y:S01]  /*70d80*/  VIADD R46, R52, 0x2b ;  /* 0x0000002b342e7836 */ /* 0x000fe20000000000 */
[----:B------:R-:W4:Y:S01]  /*70d90*/  LDCU UR6, c[0x0][0x3b8] ;  /* 0x00007700ff0677ac */ /* 0x000f220008000800 */
[----:B------:R3:W-:Y:S01]  /*70da0*/  @P4 STG.E.U8 desc[UR42][R44.64], R47 ;  /* 0x0000002f2c004986 */ /* 0x0007e2000c10112a */
[----:B-1----:R-:W-:-:S02]  /*70db0*/  ISETP.LT.AND P4, PT, R54, UR16, !P2 ;  /* 0x0000001036007c0c */ /* 0x002fc4000d781270 */
[----:B------:R-:W-:Y:S01]  /*70dc0*/  SHF.R.S32.HI R51, RZ, 0x1f, R50 ;  /* 0x0000001fff337819 */ /* 0x000fe20000011432 */
[----:B------:R-:W1:Y:S01]  /*70dd0*/  LDCU UR14, c[0x0][0x398] ;  /* 0x00007300ff0e77ac */ /* 0x000e620008000800 */
[CC--:B------:R-:W-:Y:S02]  /*70de0*/  IADD3 R42, P2, PT, R50.reuse, R0.reuse, RZ ;  /* 0x00000000322a7210 */ /* 0x0c0fe40007f5e0ff */
[-C--:B--2---:R-:W-:Y:S01]  /*70df0*/  IADD3 R40, P6, PT, R50, R3.reuse, RZ ;  /* 0x0000000332287210 */ /* 0x084fe20007fde0ff */
[----:B------:R-:W2:Y:S02]  /*70e00*/  LDCU UR16, c[0x0][0x398] ;  /* 0x00007300ff1077ac */ /* 0x000ea40008000800 */
[C---:B------:R-:W-:Y:S01]  /*70e10*/  IMAD.X R43, R51.reuse, 0x1, R2, P2 ;  /* 0x00000001332b7824 */ /* 0x040fe200010e0602 */
[----:B0-----:R-:W-:Y:S01]  /*70e20*/  ISETP.GE.AND P2, PT, R46, UR8, PT ;  /* 0x000000082e007c0c */ /* 0x001fe2000bf46270 */
[----:B------:R-:W0:Y:S01]  /*70e30*/  LDCU UR8, c[0x0][0x39c] ;  /* 0x00007380ff0877ac */ /* 0x000e220008000800 */
[C---:B------:R-:W-:Y:S01]  /*70e40*/  PRMT R49, R36.reuse, 0x7770, RZ ;  /* 0x0000777024317816 */ /* 0x040fe200000000ff */
[----:B------:R-:W-:Y:S01]  /*70e50*/  IMAD.X R41, R51, 0x1, R60, P6 ;  /* 0x0000000133297824 */ /* 0x000fe200030e063c */
[----:B---3--:R-:W-:Y:S01]  /*70e60*/  PRMT R47, R36, 0x7771, RZ ;  /* 0x00007771242f7816 */ /* 0x008fe200000000ff */
[----:B------:R-:W-:Y:S01]  /*70e70*/  VIADD R50, R50, UR4 ;  /* 0x0000000432327c36 */ /* 0x000fe20008000000 */
[----:B------:R-:W3:Y:S01]  /*70e80*/  LDCU UR4, c[0x0][0x3b8] ;  /* 0x00007700ff0477ac */ /* 0x000ee20008000800 */
[----:B------:R0:W-:Y:S01]  /*70e90*/  @P5 STG.E.U8 desc[UR42][R42.64], R49 ;  /* 0x000000312a005986 */ /* 0x0001e2000c10112a */
[----:B------:R-:W-:Y:S01]  /*70ea0*/  ISETP.LT.AND P5, PT, R55, UR10, !P3 ;  /* 0x0000000a37007c0c */ /* 0x000fe2000dfa1270 */
[----:B------:R-:W-:Y:S01]  /*70eb0*/  VIADD R46, R52, 0x2c ;  /* 0x0000002c342e7836 */ /* 0x000fe20000000000 */
[----:B------:R-:W-:Y:S01]  /*70ec0*/  SHF.R.S32.HI R51, RZ, 0x1f, R50 ;  /* 0x0000001fff337819 */ /* 0x000fe20000011432 */
[----:B------:R1:W-:Y:S01]  /*70ed0*/  @P4 STG.E.U8 desc[UR42][R40.64], R47 ;  /* 0x0000002f28004986 */ /* 0x0003e2000c10112a */
[----:B------:R-:W-:Y:S01]  /*70ee0*/  ISETP.LT.AND P4, PT, R54, UR12, !P3 ;  /* 0x0000000c36007c0c */ /* 0x000fe2000df81270 */
[----:B------:R-:W2:Y:S01]  /*70ef0*/  LDCU UR10, c[0x0][0x398] ;  /* 0x00007300ff0a77ac */ /* 0x000ea20008000800 */
[----:B------:R-:W-:Y:S01]  /*70f00*/  IADD3 R44, P3, PT, R50, R0, RZ ;  /* 0x00000000322c7210 */ /* 0x000fe20007f7e0ff */
[----:B------:R-:W2:Y:S04]  /*70f10*/  LDCU UR12, c[0x0][0x398] ;  /* 0x00007300ff0c77ac */ /* 0x000ea80008000800 */
[----:B------:R-:W-:Y:S01]  /*70f20*/  IMAD.X R45, R51, 0x1, R2, P3 ;  /* 0x00000001332d7824 */ /* 0x000fe200018e0602 */
[----:B0-----:R-:W-:Y:S01]  /*70f30*/  ISETP.GE.AND P3, PT, R46, UR8, PT ;  /* 0x000000082e007c0c */ /* 0x001fe2000bf66270 */
[----:B------:R-:W0:Y:S01]  /*70f40*/  LDCU UR8, c[0x0][0x39c] ;  /* 0x00007380ff0877ac */ /* 0x000e220008000800 */
[----:B------:R-:W-:-:S02]  /*70f50*/  IADD3 R42, P6, PT, R50, R3, RZ ;  /* 0x00000003322a7210 */ /* 0x000fc40007fde0ff */
[C---:B------:R-:W-:Y:S02]  /*70f60*/  PRMT R49, R36.reuse, 0x7772, RZ ;  /* 0x0000777224317816 */ /* 0x040fe400000000ff */
[----:B-1----:R-:W-:Y:S01]  /*70f70*/  PRMT R47, R36, 0x7773, RZ ;  /* 0x00007773242f7816 */ /* 0x002fe200000000ff */
[----:B------:R-:W-:Y:S02]  /*70f80*/  IMAD.X R43, R51, 0x1, R60, P6 ;  /* 0x00000001332b7824 */ /* 0x000fe400030e063c */
[----:B----4-:R-:W-:Y:S01]  /*70f90*/  VIADD R50, R50, UR6 ;  /* 0x0000000632327c36 */ /* 0x010fe20008000000 */
[----:B------:R1:W-:Y:S01]  /*70fa0*/  @P5 STG.E.U8 desc[UR42][R44.64], R49 ;  /* 0x000000312c005986 */ /* 0x0003e2000c10112a */
[----:B------:R-:W-:Y:S01]  /*70fb0*/  ISETP.LT.AND P5, PT, R55, UR14, !P1 ;  /* 0x0000000e37007c0c */ /* 0x000fe2000cfa1270 */
[----:B------:R-:W-:Y:S01]  /*70fc0*/  VIADD R36, R52, 0x2d ;  /* 0x0000002d34247836 */ /* 0x000fe20000000000 */
[----:B------:R-:W4:Y:S01]  /*70fd0*/  LDCU UR6, c[0x0][0x3b8] ;  /* 0x00007700ff0677ac */ /* 0x000f220008000800 */
[----:B------:R3:W-:Y:S01]  /*70fe0*/  @P4 STG.E.U8 desc[UR42][R42.64], R47 ;  /* 0x0000002f2a004986 */ /* 0x0007e2000c10112a */
[----:B--2---:R-:W-:-:S02]  /*70ff0*/  ISETP.LT.AND P4, PT, R54, UR16, !P1 ;  /* 0x0000001036007c0c */ /* 0x004fc4000cf81270 */
[----:B------:R-:W-:Y:S01]  /*71000*/  SHF.R.S32.HI R51, RZ, 0x1f, R50 ;  /* 0x0000001fff337819 */ /* 0x000fe20000011432 */
[----:B------:R-:W2:Y:S01]  /*71010*/  LDCU UR14, c[0x0][0x398] ;  /* 0x00007300ff0e77ac */ /* 0x000ea20008000800 */
[CC--:B------:R-:W-:Y:S02]  /*71020*/  IADD3 R40, P1, PT, R50.reuse, R0.reuse, RZ ;  /* 0x0000000032287210 */ /* 0x0c0fe40007f3e0ff */
[-C--:B-1----:R-:W-:Y:S01]  /*71030*/  IADD3 R44, P6, PT, R50, R3.reuse, RZ ;  /* 0x00000003322c7210 */ /* 0x082fe20007fde0ff */
[----:B------:R-:W1:Y:S02]  /*71040*/  LDCU UR16, c[0x0][0x398] ;  /* 0x00007300ff1077ac */ /* 0x000e640008000800 */
[----:B------:R-:W-:Y:S01]  /*71050*/  IMAD.X R41, R51, 0x1, R2, P1 ;  /* 0x0000000133297824 */ /* 0x000fe200008e0602 */
[----:B0-----:R-:W-:Y:S01]  /*71060*/  ISETP.GE.AND P1, PT, R36, UR8, PT ;  /* 0x0000000824007c0c */ /* 0x001fe2000bf26270 */
[----:B------:R-:W0:Y:S01]  /*71070*/  LDCU UR8, c[0x0][0x39c] ;  /* 0x00007380ff0877ac */ /* 0x000e220008000800 */
[----:B------:R-:W-:Y:S01]  /*71080*/  PRMT R49, R37, 0x7770, RZ ;  /* 0x0000777025317816 */ /* 0x000fe200000000ff */
        /* <DEDUP_REMOVED lines=12> */
[----:B------:R-:W-:Y:S01]  /*71150*/  VIADD R46, R52, 0x2f ;  /* 0x0000002f342e7836 */ /* 0x000fe20000000000 */
[----:B------:R-:W3:Y:S03]  /*71160*/  LDCU UR12, c[0x0][0x398] ;  /* 0x00007300ff0c77ac */ /* 0x000ee60008000800 */
        /* <DEDUP_REMOVED lines=8> */
[----:B------:R-:W-:Y:S01]  /*711f0*/  @P5 STG.E.U8 desc[UR42][R42.64], R49 ;  /* 0x000000312a005986 */ /* 0x000fe2000c10112a */
[----:B--2---:R-:W-:Y:S01]  /*71200*/  ISETP.LT.AND P5, PT, R55, UR14, !P3 ;  /* 0x0000000e37007c0c */ /* 0x004fe2000dfa1270 */
[----:B------:R-:W1:Y:S02]  /*71210*/  LDCU UR6, c[0x0][0x3b8] ;  /* 0x00007700ff0677ac */ /* 0x000e640008000800 */
[----:B------:R2:W-:Y:S01]  /*71220*/  @P4 STG.E.U8 desc[UR42][R40.64], R47 ;  /* 0x0000002f28004986 */ /* 0x0005e2000c10112a */
[----:B------:R-:W-:Y:S01]  /*71230*/  ISETP.LT.AND P4, PT, R54, UR16, !P3 ;  /* 0x0000001036007c0c */ /* 0x000fe2000df81270 */
[----:B------:R-:W4:Y:S01]  /*71240*/  LDCU UR14, c[0x0][0x398] ;  /* 0x00007300ff0e77ac */ /* 0x000f220008000800 */
[----:B------:R-:W-:-:S02]  /*71250*/  SHF.R.S32.HI R37, RZ, 0x1f, R50 ;  /* 0x0000001fff257819 */ /* 0x000fc40000011432 */
[C---:B------:R-:W-:Y:S01]  /*71260*/  IADD3 R44, P3, PT, R50.reuse, R0, RZ ;  /* 0x00000000322c7210 */ /* 0x040fe20007f7e0ff */
[----:B------:R-:W1:Y:S01]  /*71270*/  LDCU UR16, c[0x0][0x398] ;  /* 0x00007300ff1077ac */ /* 0x000e620008000800 */
[----:B------:R-:W-:-:S03]  /*71280*/  IADD3 R36, P6, PT, R50, R3, RZ ;  /* 0x0000000332247210 */ /* 0x000fc60007fde0ff */
[C---:B------:R-:W-:Y:S01]  /*71290*/  IMAD.X R45, R37.reuse, 0x1, R2, P3 ;  /* 0x00000001252d7824 */ /* 0x040fe200018e0602 */
[----:B0-----:R-:W-:Y:S01]  /*712a0*/  ISETP.GE.AND P3, PT, R46, UR8, PT ;  /* 0x000000082e007c0c */ /* 0x001fe2000bf66270 */
[----:B------:R-:W0:Y:S01]  /*712b0*/  LDCU UR8, c[0x0][0x39c] ;  /* 0x00007380ff0877ac */ /* 0x000e220008000800 */
[C---:B--2---:R-:W-:Y:S01]  /*712c0*/  PRMT R41, R38.reuse, 0x7770, RZ ;  /* 0x0000777026297816 */ /* 0x044fe200000000ff */
[----:B------:R-:W-:Y:S01]  /*712d0*/  IMAD.X R37, R37, 0x1, R60, P6 ;  /* 0x0000000125257824 */ /* 0x000fe200030e063c */
[----:B------:R-:W-:Y:S01]  /*712e0*/  PRMT R47, R38, 0x7771, RZ ;  /* 0x00007771262f7816 */ /* 0x000fe200000000ff */
[----:B---3--:R-:W-:Y:S01]  /*712f0*/  VIADD R50, R50, UR4 ;  /* 0x0000000432327c36 */ /* 0x008fe20008000000 */
[----:B------:R-:W2:Y:S01]  /*71300*/  LDCU UR4, c[0x0][0x3b8] ;  /* 0x00007700ff0477ac */ /* 0x000ea20008000800 */
[----:B------:R3:W-:Y:S01]  /*71310*/  @P5 STG.E.U8 desc[UR42][R44.64], R41 ;  /* 0x000000292c005986 */ /* 0x0007e2000c10112a */
[----:B------:R-:W-:Y:S01]  /*71320*/  ISETP.LT.AND P5, PT, R55, UR10, !P1 ;  /* 0x0000000a37007c0c */ /* 0x000fe2000cfa1270 */
[----:B------:R-:W-:Y:S01]  /*71330*/  VIADD R46, R52, 0x30 ;  /* 0x00000030342e7836 */ /* 0x000fe20000000000 */
[----:B------:R-:W-:Y:S01]  /*71340*/  SHF.R.S32.HI R49, RZ, 0x1f, R50 ;  /* 0x0000001fff317819 */ /* 0x000fe20000011432 */
[----:B------:R1:W-:Y:S01]  /*71350*/  @P4 STG.E.U8 desc[UR42][R36.64], R47 ;  /* 0x0000002f24004986 */ /* 0x0003e2000c10112a */
[----:B------:R-:W-:Y:S01]  /*71360*/  ISETP.LT.AND P4, PT, R54, UR12, !P1 ;  /* 0x0000000c36007c0c */ /* 0x000fe2000cf81270 */
[----:B------:R-:W2:Y:S01]  /*71370*/  LDCU UR10, c[0x0][0x398] ;  /* 0x00007300ff0a77ac */ /* 0x000ea20008000800 */
[----:B------:R-:W-:-:S02]  /*71380*/  IADD3 R42, P1, PT, R50, R0, RZ ;  /* 0x00000000322a7210 */ /* 0x000fc40007f3e0ff */
[-C--:B------:R-:W-:Y:S01]  /*71390*/  IADD3 R40, P6, PT, R50, R3.reuse, RZ ;  /* 0x0000000332287210 */ /* 0x080fe20007fde0ff */
[----:B------:R-:W2:Y:S02]  /*713a0*/  LDCU UR12, c[0x0][0x398] ;  /* 0x00007300ff0c77ac */ /* 0x000ea40008000800 */
[C---:B------:R-:W-:Y:S01]  /*713b0*/  IMAD.X R43, R49.reuse, 0x1, R2, P1 ;  /* 0x00000001312b7824 */ /* 0x040fe200008e0602 */
[----:B0-----:R-:W-:Y:S01]  /*713c0*/  ISETP.GE.AND P1, PT, R46, UR8, PT ;  /* 0x000000082e007c0c */ /* 0x001fe2000bf26270 */
[----:B------:R-:W0:Y:S01]  /*713d0*/  LDCU UR8, c[0x0][0x39c] ;  /* 0x00007380ff0877ac */ /* 0x000e220008000800 */
[----:B---3--:R-:W-:Y:S01]  /*713e0*/  IMAD.X R41, R49, 0x1, R60, P6 ;  /* 0x0000000131297824 */ /* 0x008fe200030e063c */
[C---:B-1----:R-:W-:Y:S02]  /*713f0*/  PRMT R47, R38.reuse, 0x7772, RZ ;  /* 0x00007772262f7816 */ /* 0x042fe400000000ff */
[----:B------:R-:W-:Y:S01]  /*71400*/  PRMT R45, R38, 0x7773, RZ ;  /* 0x00007773262d7816 */ /* 0x000fe200000000ff */
[----:B------:R-:W-:Y:S01]  /*71410*/  VIADD R50, R50, UR6 ;  /* 0x0000000632327c36 */ /* 0x000fe20008000000 */
[----:B------:R-:W1:Y:S01]  /*71420*/  LDCU UR6, c[0x0][0x3b8] ;  /* 0x00007700ff0677ac */ /* 0x000e620008000800 */
[----:B------:R3:W-:Y:S01]  /*71430*/  @P5 STG.E.U8 desc[UR42][R42.64], R47 ;  /* 0x0000002f2a005986 */ /* 0x0007e2000c10112a */
[----:B----4-:R-:W-:Y:S01]  /*71440*/  ISETP.LT.AND P5, PT, R55, UR14, !P2 ;  /* 0x0000000e37007c0c */ /* 0x010fe2000d7a1270 */
[----:B------:R-:W-:Y:S01]  /*71450*/  VIADD R38, R52, 0x31 ;  /* 0x0000003134267836 */ /* 0x000fe20000000000 */
[----:B------:R-:W-:Y:S01]  /*71460*/  SHF.R.S32.HI R49, RZ, 0x1f, R50 ;  /* 0x0000001fff317819 */ /* 0x000fe20000011432 */
[----:B------:R4:W-:Y:S01]  /*71470*/  @P4 STG.E.U8 desc[UR42][R40.64], R45 ;  /* 0x0000002d28004986 */ /* 0x0009e2000c10112a */
[----:B------:R-:W-:Y:S01]  /*71480*/  ISETP.LT.AND P4, PT, R54, UR16, !P2 ;  /* 0x0000001036007c0c */ /* 0x000fe2000d781270 */
[----:B------:R-:W1:Y:S01]  /*71490*/  LDCU UR14, c[0x0][0x398] ;  /* 0x00007300ff0e77ac */ /* 0x000e620008000800 */
[----:B------:R-:W-:Y:S01]  /*714a0*/  IADD3 R36, P2, PT, R50, R0, RZ ;  /* 0x0000000032247210 */ /* 0x000fe20007f5e0ff */
[----:B------:R-:W1:Y:S04]  /*714b0*/  LDCU UR16, c[0x0][0x398] ;  /* 0x00007300ff1077ac */ /* 0x000e680008000800 */
[----:B------:R-:W-:Y:S01]  /*714c0*/  IMAD.X R37, R49, 0x1, R2, P2 ;  /* 0x0000000131257824 */ /* 0x000fe200010e0602 */
[----:B0-----:R-:W-:Y:S01]  /*714d0*/  ISETP.GE.AND P2, PT, R38, UR8, PT ;  /* 0x0000000826007c0c */ /* 0x001fe2000bf46270 */
[----:B------:R-:W0:Y:S01]  /*714e0*/  LDCU UR8, c[0x0][0x39c] ;  /* 0x00007380ff0877ac */ /* 0x000e220008000800 */
[----:B---3--:R-:W-:-:S02]  /*714f0*/  IADD3 R42, P6, PT, R50, R3, RZ ;  /* 0x00000003322a7210 */ /* 0x008fc40007fde0ff */
[C---:B------:R-:W-:Y:S02]  /*71500*/  PRMT R47, R39.reuse, 0x7770, RZ ;  /* 0x00007770272f7816 */ /* 0x040fe400000000ff */
[----:B----4-:R-:W-:Y:S01]  /*71510*/  PRMT R45, R39, 0x7771, RZ ;  /* 0x00007771272d7816 */ /* 0x010fe200000000ff */
[----:B------:R-:W-:Y:S02]  /*71520*/  IMAD.X R43, R49, 0x1, R60, P6 ;  /* 0x00000001312b7824 */ /* 0x000fe400030e063c */
[----:B--2---:R-:W-:Y:S01]  /*71530*/  VIADD R50, R50, UR4 ;  /* 0x0000000432327c36 */ /* 0x004fe20008000000 */
[----:B------:R2:W-:Y:S01]  /*71540*/  @P5 STG.E.U8 desc[UR42][R36.64], R47 ;  /* 0x0000002f24005986 */ /* 0x0005e2000c10112a */
[----:B------:R-:W-:Y:S01]  /*71550*/  ISETP.LT.AND P5, PT, R55, UR10, !P3 ;  /* 0x0000000a37007c0c */ /* 0x000fe2000dfa1270 */
[----:B------:R-:W-:Y:S01]  /*71560*/  VIADD R38, R52, 0x32 ;  /* 0x0000003234267836 */ /* 0x000fe20000000000 */
[----:B------:R-:W3:Y:S01]  /*71570*/  LDCU UR4, c[0x0][0x3b8] ;  /* 0x00007700ff0477ac */ /* 0x000ee20008000800 */
[----:B------:R4:W-:Y:S01]  /*71580*/  @P4 STG.E.U8 desc[UR42][R42.64], R45 ;  /* 0x0000002d2a004986 */ /* 0x0009e2000c10112a */
[----:B------:R-:W-:-:S02]  /*71590*/  ISETP.LT.AND P4, PT, R54, UR12, !P3 ;  /* 0x0000000c36007c0c */ /* 0x000fc4000df81270 */
[----:B------:R-:W-:Y:S01]  /*715a0*/  SHF.R.S32.HI R49, RZ, 0x1f, R50 ;  /* 0x0000001fff317819 */ /* 0x000fe20000011432 */
[----:B------:R-:W3:Y:S01]  /*715b0*/  LDCU UR10, c[0x0][0x398] ;  /* 0x00007300ff0a77ac */ /* 0x000ee20008000800 */
[CC--:B------:R-:W-:Y:S02]  /*715c0*/  IADD3 R40, P3, PT, R50.reuse, R0.reuse, RZ ;  /* 0x0000000032287210 */ /* 0x0c0fe40007f7e0ff */
[----:B--2---:R-:W-:Y:S01]  /*715d0*/  IADD3 R36, P6, PT, R50, R3, RZ ;  /* 0x0000000332247210 */ /* 0x004fe20007fde0ff */
[----:B------:R-:W2:Y:S02]  /*715e0*/  LDCU UR12, c[0x0][0x398] ;  /* 0x00007300ff0c77ac */ /* 0x000ea40008000800 */
[----:B------:R-:W-:Y:S01]  /*715f0*/  IMAD.X R41, R49, 0x1, R2, P3 ;  /* 0x0000000131297824 */ /* 0x000fe200018e0602 */
[----:B0-----:R-:W-:Y:S01]  /*71600*/  ISETP.GE.AND P3, PT, R38, UR8, PT ;  /* 0x0000000826007c0c */ /* 0x001fe2000bf66270 */
[----:B------:R-:W0:Y:S01]  /*71610*/  LDCU UR8, c[0x0][0x39c] ;  /* 0x00007380ff0877ac */ /* 0x000e220008000800 */
[----:B----4-:R-:W-:Y:S01]  /*71620*/  PRMT R43, R39, 0x7772, RZ ;  /* 0x00007772272b7816 */ /* 0x010fe200000000ff */
[----:B------:R-:W-:Y:S01]  /*71630*/  IMAD.X R37, R49, 0x1, R60, P6 ;  /* 0x0000000131257824 */ /* 0x000fe200030e063c */
[----:B------:R-:W-:Y:S01]  /*71640*/  PRMT R45, R39, 0x7773, RZ ;  /* 0x00007773272d7816 */ /* 0x000fe200000000ff */
[----:B-1----:R-:W-:Y:S01]  /*71650*/  VIADD R50, R50, UR6 ;  /* 0x0000000632327c36 */ /* 0x002fe20008000000 */
[----:B------:R-:W1:Y:S01]  /*71660*/  LDCU UR6, c[0x0][0x3b8] ;  /* 0x00007700ff0677ac */ /* 0x000e620008000800 */
[----:B------:R4:W-:Y:S01]  /*71670*/  @P5 STG.E.U8 desc[UR42][R40.64], R43 ;  /* 0x0000002b28005986 */ /* 0x0009e2000c10112a */
[----:B------:R-:W-:Y:S01]  /*71680*/  ISETP.LT.AND P5, PT, R55, UR14, !P1 ;  /* 0x0000000e37007c0c */ /* 0x000fe2000cfa1270 */
[----:B------:R-:W-:Y:S01]  /*71690*/  VIADD R44, R52, 0x33 ;  /* 0x00000033342c7836 */ /* 0x000fe20000000000 */
[----:B------:R-:W-:Y:S01]  /*716a0*/  SHF.R.S32.HI R47, RZ, 0x1f, R50 ;  /* 0x0000001fff2f7819 */ /* 0x000fe20000011432 */
[----:B------:R2:W-:Y:S01]  /*716b0*/  @P4 STG.E.U8 desc[UR42][R36.64], R45 ;  /* 0x0000002d24004986 */ /* 0x0005e2000c10112a */
[----:B------:R-:W-:Y:S01]  /*716c0*/  ISETP.LT.AND P4, PT, R54, UR16, !P1 ;  /* 0x0000001036007c0c */ /* 0x000fe2000cf81270 */
[----:B------:R-:W1:Y:S01]  /*716d0*/  LDCU UR14, c[0x0][0x398] ;  /* 0x00007300ff0e77ac */ /* 0x000e620008000800 */
[----:B------:R-:W-:-:S02]  /*716e0*/  IADD3 R38, P1, PT, R50, R0, RZ ;  /* 0x0000000032267210 */ /* 0x000fc40007f3e0ff */
[-C--:B------:R-:W-:Y:S01]  /*716f0*/  IADD3 R42, P6, PT, R50, R3.reuse, RZ ;  /* 0x00000003322a7210 */ /* 0x080fe20007fde0ff */
[----:B------:R-:W1:Y:S02]  /*71700*/  LDCU UR16, c[0x0][0x398] ;  /* 0x00007300ff1077ac */ /* 0x000e640008000800 */
[C---:B------:R-:W-:Y:S01]  /*71710*/  IMAD.X R39, R47.reuse, 0x1, R2, P1 ;  /* 0x000000012f277824 */ /* 0x040fe200008e0602 */
[----:B0-----:R-:W-:Y:S01]  /*71720*/  ISETP.GE.AND P1, PT, R44, UR8, PT ;  /* 0x000000082c007c0c */ /* 0x001fe2000bf26270 */
[----:B------:R-:W0:Y:S01]  /*71730*/  LDCU UR8, c[0x0][0x39c] ;  /* 0x00007380ff0877ac */ /* 0x000e220008000800 */
[----:B----4-:R-:W-:Y:S01]  /*71740*/  IMAD.X R43, R47, 0x1, R60, P6 ;  /* 0x000000012f2b7824 */ /* 0x010fe200030e063c */
[C---:B--2---:R-:W-:Y:S02]  /*71750*/  PRMT R45, R32.reuse, 0x7770, RZ ;  /* 0x00007770202d7816 */ /* 0x044fe400000000ff */
        /* <DEDUP_REMOVED lines=15> */
[----:B---3--:R-:W-:-:S02]  /*71850*/  IADD3 R38, P6, PT, R50, R3, RZ ;  /* 0x0000000332267210 */ /* 0x008fc40007fde0ff */
[C---:B------:R-:W-:Y:S02]  /*71860*/  PRMT R45, R32.reuse, 0x7772, RZ ;  /* 0x00007772202d7816 */ /* 0x040fe400000000ff */
[----:B----4-:R-:W-:Y:S01]  /*71870*/  PRMT R43, R32, 0x7773, RZ ;  /* 0x00007773202b7816 */ /* 0x010fe200000000ff */
[----:B------:R-:W-:Y:S02]  /*71880*/  IMAD.X R39, R47, 0x1, R60, P6 ;  /* 0x000000012f277824 */ /* 0x000fe400030e063c */
[----:B-1----:R-:W-:Y:S01]  /*71890*/  VIADD R50, R50, UR6 ;  /* 0x0000000632327c36 */ /* 0x002fe20008000000 */
        /* <DEDUP_REMOVED lines=16> */
[----:B----4-:R-:W-:Y:S01]  /*719a0*/  PRMT R43, R33, 0x7771, RZ ;  /* 0x00007771212b7816 */ /* 0x010fe200000000ff */
[----:B--2---:R-:W-:Y:S01]  /*719b0*/  VIADD R50, R50, UR4 ;  /* 0x0000000432327c36 */ /* 0x004fe20008000000 */
        /* <DEDUP_REMOVED lines=13> */
[----:B----4-:R-:W-:-:S02]  /*71a90*/  IADD3 R36, P6, PT, R50, R3, RZ ;  /* 0x0000000332247210 */ /* 0x010fc40007fde0ff */
[C---:B-1----:R-:W-:Y:S02]  /*71aa0*/  PRMT R43, R33.reuse, 0x7772, RZ ;  /* 0x00007772212b7816 */ /* 0x042fe400000000ff */
[----:B------:R-:W-:Y:S01]  /*71ab0*/  PRMT R41, R33, 0x7773, RZ ;  /* 0x0000777321297816 */ /* 0x000fe200000000ff */
[----:B------:R-:W-:Y:S02]  /*71ac0*/  IMAD.X R37, R47, 0x1, R60, P6 ;  /* 0x000000012f257824 */ /* 0x000fe400030e063c */
[----:B---3--:R-:W-:Y:S01]  /*71ad0*/  VIADD R50, R50, UR6 ;  /* 0x0000000632327c36 */ /* 0x008fe20008000000 */
        /* <DEDUP_REMOVED lines=11> */
[C---:B------:R-:W-:Y:S01]  /*71b90*/  IMAD.X R33, R45.reuse, 0x1, R2, P2 ;  /* 0x000000012d217824 */ /* 0x040fe200010e0602 */
[----:B0-----:R-:W-:Y:S01]  /*71ba0*/  ISETP.GE.AND P2, PT, R40, UR8, PT ;  /* 0x0000000828007c0c */ /* 0x001fe2000bf46270 */
[----:B------:R-:W0:Y:S01]  /*71bb0*/  LDCU UR8, c[0x0][0x39c] ;  /* 0x00007380ff0877ac */ /* 0x000e220008000800 */
[C---:B------:R-:W-:Y:S01]  /*71bc0*/  PRMT R43, R34.reuse, 0x7770, RZ ;  /* 0x00007770222b7816 */ /* 0x040fe200000000ff */
        /* <DEDUP_REMOVED lines=17> */
[C---:B------:R-:W-:Y:S02]  /*71ce0*/  PRMT R43, R34.reuse, 0x7772, RZ ;  /* 0x00007772222b7816 */ /* 0x040fe400000000ff */
[----:B-1----:R-:W-:Y:S01]  /*71cf0*/  PRMT R41, R34, 0x7773, RZ ;  /* 0x0000777322297816 */ /* 0x002fe200000000ff */
        /* <DEDUP_REMOVED lines=790> */
[----:B------:R-:W-:Y:S01]  /*74e60*/  PRMT R21, R8, 0x7772, RZ ;  /* 0x0000777208157816 */ /* 0x000fe200000000ff */
[----:B---3--:R-:W-:Y:S01]  /*74e70*/  VIADD R50, R50, UR6 ;  /* 0x0000000632327c36 */ /* 0x008fe20008000000 */
[----:B-1----:R-:W-:Y:S01]  /*74e80*/  PRMT R19, R8, 0x7773, RZ ;  /* 0x0000777308137816 */ /* 0x002fe200000000ff */
[----:B------:R-:W-:Y:S01]  /*74e90*/  IMAD.X R15, R23, 0x1, R60, P6 ;  /* 0x00000001170f7824 */ /* 0x000fe200030e063c */
[----:B------:R-:W1:Y:S01]  /*74ea0*/  LDCU UR6, c[0x0][0x3b8] ;  /* 0x00007700ff0677ac */ /* 0x000e620008000800 */
[----:B------:R3:W-:Y:S01]  /*74eb0*/  @P5 STG.E.U8 desc[UR42][R16.64], R21 ;  /* 0x0000001510005986 */ /* 0x0007e2000c10112a */
[----:B------:R-:W-:Y:S01]  /*74ec0*/  ISETP.LT.AND P5, PT, R55, UR14, !P3 ;  /* 0x0000000e37007c0c */ /* 0x000fe2000dfa1270 */
[----:B------:R-:W-:Y:S01]  /*74ed0*/  VIADD R8, R52, 0x65 ;  /* 0x0000006534087836 */ /* 0x000fe20000000000 */
[----:B------:R-:W-:Y:S01]  /*74ee0*/  ISETP.LT.AND P3, PT, R54, UR16, !P3 ;  /* 0x0000001036007c0c */ /* 0x000fe2000df61270 */
[----:B------:R4:W-:Y:S01]  /*74ef0*/  @P4 STG.E.U8 desc[UR42][R14.64], R19 ;  /* 0x000000130e004986 */ /* 0x0009e2000c10112a */
[----:B------:R-:W-:Y:S01]  /*74f00*/  SHF.R.S32.HI R23, RZ, 0x1f, R50 ;  /* 0x0000001fff177819 */ /* 0x000fe20000011432 */
[----:B------:R-:W1:Y:S01]  /*74f10*/  LDCU UR14, c[0x0][0x398] ;  /* 0x00007300ff0e77ac */ /* 0x000e620008000800 */
[C---:B------:R-:W-:Y:S01]  /*74f20*/  IADD3 R12, P4, PT, R50.reuse, R0, RZ ;  /* 0x00000000320c7210 */ /* 0x040fe20007f9e0ff */
[----:B------:R-:W1:Y:S01]  /*74f30*/  LDCU UR16, c[0x0][0x398] ;  /* 0x00007300ff1077ac */ /* 0x000e620008000800 */
[----:B---3--:R-:W-:-:S03]  /*74f40*/  IADD3 R16, P6, PT, R50, R3, RZ ;  /* 0x0000000332107210 */ /* 0x008fc60007fde0ff */
        /* <DEDUP_REMOVED lines=8> */
[----:B------:R3:W-:Y:S04]  /*74fd0*/  @P5 STG.E.U8 desc[UR42][R12.64], R21 ;  /* 0x000000150c005986 */ /* 0x0007e8000c10112a */
[----:B------:R4:W-:Y:S01]  /*74fe0*/  @P3 STG.E.U8 desc[UR42][R16.64], R19 ;  /* 0x0000001310003986 */ /* 0x0009e2000c10112a */
[----:B------:R-:W-:Y:S01]  /*74ff0*/  ISETP.LT.AND P3, PT, R55, UR10, !P1 ;  /* 0x0000000a37007c0c */ /* 0x000fe2000cf61270 */
[----:B------:R-:W-:Y:S01]  /*75000*/  VIADD R8, R52, 0x66 ;  /* 0x0000006634087836 */ /* 0x000fe20000000000 */
[----:B------:R-:W-:Y:S01]  /*75010*/  ISETP.LT.AND P1, PT, R54, UR12, !P1 ;  /* 0x0000000c36007c0c */ /* 0x000fe2000cf21270 */
[----:B------:R-:W2:Y:S01]  /*75020*/  LDCU UR10, c[0x0][0x398] ;  /* 0x00007300ff0a77ac */ /* 0x000ea20008000800 */
[----:B------:R-:W-:-:S02]  /*75030*/  SHF.R.S32.HI R23, RZ, 0x1f, R50 ;  /* 0x0000001fff177819 */ /* 0x000fc40000011432 */
[C---:B------:R-:W-:Y:S01]  /*75040*/  IADD3 R14, P5, PT, R50.reuse, R0, RZ ;  /* 0x00000000320e7210 */ /* 0x040fe20007fbe0ff */
[----:B------:R-:W2:Y:S01]  /*75050*/  LDCU UR12, c[0x0][0x398] ;  /* 0x00007300ff0c77ac */ /* 0x000ea20008000800 */
[----:B---3--:R-:W-:-:S03]  /*75060*/  IADD3 R12, P6, PT, R50, R3, RZ ;  /* 0x00000003320c7210 */ /* 0x008fc60007fde0ff */
[----:B------:R-:W-:Y:S01]  /*75070*/  IMAD.X R15, R23, 0x1, R2, P5 ;  /* 0x00000001170f7824 */ /* 0x000fe200028e0602 */
[----:B----4-:R-:W-:Y:S01]  /*75080*/  PRMT R19, R9, 0x7772, RZ ;  /* 0x0000777209137816 */ /* 0x010fe200000000ff */
[----:B------:R-:W-:Y:S01]  /*75090*/  IMAD.X R13, R23, 0x1, R60, P6 ;  /* 0x00000001170d7824 */ /* 0x000fe200030e063c */
[----:B------:R-:W-:Y:S02]  /*750a0*/  PRMT R17, R9, 0x7773, RZ ;  /* 0x0000777309117816 */ /* 0x000fe400000000ff */
[----:B0-----:R-:W-:Y:S01]  /*750b0*/  ISETP.GE.AND P5, PT, R8, UR8, PT ;  /* 0x0000000808007c0c */ /* 0x001fe2000bfa6270 */
[----:B------:R-:W0:Y:S01]  /*750c0*/  LDCU UR8, c[0x0][0x39c] ;  /* 0x00007380ff0877ac */ /* 0x000e220008000800 */
[----:B------:R3:W-:Y:S01]  /*750d0*/  @P3 STG.E.U8 desc[UR42][R14.64], R19 ;  /* 0x000000130e003986 */ /* 0x0007e2000c10112a */
[----:B-1----:R-:W-:Y:S01]  /*750e0*/  VIADD R50, R50, UR6 ;  /* 0x0000000632327c36 */ /* 0x002fe20008000000 */
[----:B------:R-:W1:Y:S02]  /*750f0*/  LDCU UR6, c[0x0][0x3b8] ;  /* 0x00007700ff0677ac */ /* 0x000e640008000800 */
[----:B------:R4:W-:Y:S01]  /*75100*/  @P1 STG.E.U8 desc[UR42][R12.64], R17 ;  /* 0x000000110c001986 */ /* 0x0009e2000c10112a */
[----:B------:R-:W-:-:S02]  /*75110*/  ISETP.LT.AND P1, PT, R55, UR14, !P2 ;  /* 0x0000000e37007c0c */ /* 0x000fc4000d721270 */
[----:B------:R-:W-:Y:S01]  /*75120*/  ISETP.LT.AND P2, PT, R54, UR16, !P2 ;  /* 0x0000001036007c0c */ /* 0x000fe2000d741270 */
[----:B------:R-:W-:Y:S01]  /*75130*/  VIADD R16, R52, 0x67 ;  /* 0x0000006734107836 */ /* 0x000fe20000000000 */
[----:B------:R-:W-:Y:S01]  /*75140*/  SHF.R.S32.HI R21, RZ, 0x1f, R50 ;  /* 0x0000001fff157819 */ /* 0x000fe20000011432 */
[----:B------:R-:W1:Y:S01]  /*75150*/  LDCU UR14, c[0x0][0x398] ;  /* 0x00007300ff0e77ac */ /* 0x000e620008000800 */
[C---:B------:R-:W-:Y:S02]  /*75160*/  IADD3 R8, P3, PT, R50.reuse, R0, RZ ;  /* 0x0000000032087210 */ /* 0x040fe40007f7e0ff */
[----:B---3--:R-:W-:Y:S01]  /*75170*/  IADD3 R14, P6, PT, R50, R3, RZ ;  /* 0x00000003320e7210 */ /* 0x008fe20007fde0ff */
[----:B------:R-:W3:Y:S01]  /*75180*/  LDCU UR16, c[0x0][0x398] ;  /* 0x00007300ff1077ac */ /* 0x000ee20008000800 */
[C---:B------:R-:W-:Y:S01]  /*75190*/  PRMT R19, R10.reuse, 0x7770, RZ ;  /* 0x000077700a137816 */ /* 0x040fe200000000ff */
[C---:B------:R-:W-:Y:S01]  /*751a0*/  IMAD.X R9, R21.reuse, 0x1, R2, P3 ;  /* 0x0000000115097824 */ /* 0x040fe200018e0602 */
[----:B----4-:R-:W-:Y:S01]  /*751b0*/  PRMT R17, R10, 0x7771, RZ ;  /* 0x000077710a117816 */ /* 0x010fe200000000ff */
[----:B------:R-:W-:-:S02]  /*751c0*/  IMAD.X R15, R21, 0x1, R60, P6 ;  /* 0x00000001150f7824 */ /* 0x000fc400030e063c */
[----:B--2---:R-:W-:Y:S01]  /*751d0*/  VIADD R50, R50, UR4 ;  /* 0x0000000432327c36 */ /* 0x004fe20008000000 */
[----:B------:R2:W-:Y:S01]  /*751e0*/  @P1 STG.E.U8 desc[UR42][R8.64], R19 ;  /* 0x0000001308001986 */ /* 0x0005e2000c10112a */
[----:B0-----:R-:W-:Y:S01]  /*751f0*/  ISETP.GE.AND P3, PT, R16, UR8, PT ;  /* 0x0000000810007c0c */ /* 0x001fe2000bf66270 */
[----:B------:R-:W0:Y:S02]  /*75200*/  LDCU UR8, c[0x0][0x39c] ;  /* 0x00007380ff0877ac */ /* 0x000e240008000800 */
[----:B------:R4:W-:Y:S01]  /*75210*/  @P2 STG.E.U8 desc[UR42][R14.64], R17 ;  /* 0x000000110e002986 */ /* 0x0009e2000c10112a */
[----:B------:R-:W-:Y:S01]  /*75220*/  ISETP.LT.AND P2, PT, R55, UR10, !P4 ;  /* 0x0000000a37007c0c */ /* 0x000fe2000e741270 */
[----:B------:R-:W0:Y:S01]  /*75230*/  LDCU UR4, c[0x0][0x3b8] ;  /* 0x00007700ff0477ac */ /* 0x000e220008000800 */
[----:B------:R-:W-:Y:S02]  /*75240*/  ISETP.LT.AND P4, PT, R54, UR12, !P4 ;  /* 0x0000000c36007c0c */ /* 0x000fe4000e781270 */
[----:B------:R-:W-:Y:S01]  /*75250*/  SHF.R.S32.HI R21, RZ, 0x1f, R50 ;  /* 0x0000001fff157819 */ /* 0x000fe20000011432 */
[----:B------:R-:W0:Y:S01]  /*75260*/  LDCU UR12, c[0x0][0x398] ;  /* 0x00007300ff0c77ac */ /* 0x000e220008000800 */
[----:B------:R-:W-:-:S02]  /*75270*/  IADD3 R12, P1, PT, R50, R0, RZ ;  /* 0x00000000320c7210 */ /* 0x000fc40007f3e0ff */
[----:B--2---:R-:W-:Y:S01]  /*75280*/  IADD3 R8, P6, PT, R50, R3, RZ ;  /* 0x0000000332087210 */ /* 0x004fe20007fde0ff */
[----:B------:R-:W2:Y:S01]  /*75290*/  LDCU UR10, c[0x0][0x39c] ;  /* 0x00007380ff0a77ac */ /* 0x000ea20008000800 */
[C---:B------:R-:W-:Y:S01]  /*752a0*/  PRMT R19, R10.reuse, 0x7772, RZ ;  /* 0x000077720a137816 */ /* 0x040fe200000000ff */
[C---:B------:R-:W-:Y:S01]  /*752b0*/  IMAD.X R13, R21.reuse, 0x1, R2, P1 ;  /* 0x00000001150d7824 */ /* 0x040fe200008e0602 */
[----:B----4-:R-:W-:Y:S01]  /*752c0*/  PRMT R17, R10, 0x7773, RZ ;  /* 0x000077730a117816 */ /* 0x010fe200000000ff */
[----:B------:R-:W-:Y:S02]  /*752d0*/  IMAD.X R9, R21, 0x1, R60, P6 ;  /* 0x0000000115097824 */ /* 0x000fe400030e063c */
[----:B-1----:R-:W-:Y:S01]  /*752e0*/  VIADD R50, R50, UR6 ;  /* 0x0000000632327c36 */ /* 0x002fe20008000000 */
[----:B------:R1:W-:Y:S01]  /*752f0*/  @P2 STG.E.U8 desc[UR42][R12.64], R19 ;  /* 0x000000130c002986 */ /* 0x0003e2000c10112a */
[----:B------:R-:W-:Y:S01]  /*75300*/  VIADD R16, R52, 0x68 ;  /* 0x0000006834107836 */ /* 0x000fe20000000000 */
[----:B------:R-:W-:Y:S01]  /*75310*/  ISETP.LT.AND P2, PT, R55, UR14, !P5 ;  /* 0x0000000e37007c0c */ /* 0x000fe2000ef41270 */
[----:B------:R-:W4:Y:S01]  /*75320*/  LDCU UR14, c[0x0][0x398] ;  /* 0x00007300ff0e77ac */ /* 0x000f220008000800 */
[----:B---3--:R-:W-:Y:S01]  /*75330*/  ISETP.LT.AND P5, PT, R54, UR16, !P5 ;  /* 0x0000001036007c0c */ /* 0x008fe2000efa1270 */
[----:B------:R3:W-:Y:S01]  /*75340*/  @P4 STG.E.U8 desc[UR42][R8.64], R17 ;  /* 0x0000001108004986 */ /* 0x0007e2000c10112a */
[----:B------:R-:W-:Y:S01]  /*75350*/  SHF.R.S32.HI R21, RZ, 0x1f, R50 ;  /* 0x0000001fff157819 */ /* 0x000fe20000011432 */
[----:B------:R-:W2:Y:S01]  /*75360*/  LDCU UR6, c[0x0][0x3b8] ;  /* 0x00007700ff0677ac */ /* 0x000ea20008000800 */
[----:B------:R-:W-:-:S02]  /*75370*/  IADD3 R14, P4, PT, R50, R0, RZ ;  /* 0x00000000320e7210 */ /* 0x000fc40007f9e0ff */
[----:B0-----:R-:W-:Y:S01]  /*75380*/  ISETP.GE.AND P1, PT, R16, UR8, PT ;  /* 0x0000000810007c0c */ /* 0x001fe2000bf26270 */
[----:B------:R-:W0:Y:S01]  /*75390*/  LDCU UR8, c[0x0][0x39c] ;  /* 0x00007380ff0877ac */ /* 0x000e220008000800 */
[----:B-1----:R-:W-:Y:S01]  /*753a0*/  IADD3 R12, P6, PT, R50, R3, RZ ;  /* 0x00000003320c7210 */ /* 0x002fe20007fde0ff */
[----:B------:R-:W-:Y:S01]  /*753b0*/  IMAD.X R15, R21, 0x1, R2, P4 ;  /* 0x00000001150f7824 */ /* 0x000fe200020e0602 */
[----:B------:R-:W-:Y:S01]  /*753c0*/  PRMT R19, R11, 0x7770, RZ ;  /* 0x000077700b137816 */ /* 0x000fe200000000ff */
[----:B------:R-:W1:Y:S02]  /*753d0*/  LDCU UR16, c[0x0][0x398] ;  /* 0x00007300ff1077ac */ /* 0x000e640008000800 */
[----:B------:R-:W-:Y:S01]  /*753e0*/  IMAD.X R13, R21, 0x1, R60, P6 ;  /* 0x00000001150d7824 */ /* 0x000fe200030e063c */
[----:B---3--:R-:W-:Y:S01]  /*753f0*/  PRMT R17, R11, 0x7771, RZ ;  /* 0x000077710b117816 */ /* 0x008fe200000000ff */
[----:B------:R-:W-:Y:S01]  /*75400*/  VIADD R9, R52, 0x6a ;  /* 0x0000006a34097836 */ /* 0x000fe20000000000 */
[----:B------:R-:W-:Y:S01]  /*75410*/  @P2 STG.E.U8 desc[UR42][R14.64], R19 ;  /* 0x000000130e002986 */ /* 0x000fe2000c10112a */
[----:B------:R-:W-:Y:S01]  /*75420*/  VIADD R50, R50, UR4 ;  /* 0x0000000432327c36 */ /* 0x000fe20008000000 */
[----:B------:R-:W3:Y:S02]  /*75430*/  LDCU UR4, c[0x0][0x3b8] ;  /* 0x00007700ff0477ac */ /* 0x000ee40008000800 */
[----:B------:R1:W-:Y:S01]  /*75440*/  @P5 STG.E.U8 desc[UR42][R12.64], R17 ;  /* 0x000000110c005986 */ /* 0x0003e2000c10112a */
[----:B------:R-:W-:Y:S01]  /*75450*/  ISETP.LT.AND P5, PT, R55, UR12, !P3 ;  /* 0x0000000c37007c0c */ /* 0x000fe2000dfa1270 */
[----:B------:R-:W-:Y:S01]  /*75460*/  VIADD R10, R52, 0x69 ;  /* 0x00000069340a7836 */ /* 0x000fe20000000000 */
[----:B--2---:R-:W-:Y:S01]  /*75470*/  ISETP.GE.AND P2, PT, R9, UR10, PT ;  /* 0x0000000a09007c0c */ /* 0x004fe2000bf46270 */
[----:B------:R-:W2:Y:S01]  /*75480*/  LDCU UR10, c[0x0][0x39c] ;  /* 0x00007380ff0a77ac */ /* 0x000ea20008000800 */
[----:B------:R-:W-:-:S02]  /*75490*/  SHF.R.S32.HI R21, RZ, 0x1f, R50 ;  /* 0x0000001fff157819 */ /* 0x000fc40000011432 */
[-C--:B------:R-:W-:Y:S01]  /*754a0*/  IADD3 R8, P6, PT, R50, R0.reuse, RZ ;  /* 0x0000000032087210 */ /* 0x080fe20007fde0ff */
[----:B------:R-:W2:Y:S01]  /*754b0*/  LDCU UR12, c[0x0][0x398] ;  /* 0x00007300ff0c77ac */ /* 0x000ea20008000800 */
[----:B----4-:R-:W-:Y:S02]  /*754c0*/  ISETP.LT.AND P3, PT, R54, UR14, !P3 ;  /* 0x0000000e36007c0c */ /* 0x010fe4000df61270 */
[----:B0-----:R-:W-:Y:S01]  /*754d0*/  ISETP.GE.AND P4, PT, R10, UR8, PT ;  /* 0x000000080a007c0c */ /* 0x001fe2000bf86270 */
[----:B------:R-:W-:Y:S01]  /*754e0*/  IMAD.X R9, R21, 0x1, R2, P6 ;  /* 0x0000000115097824 */ /* 0x000fe200030e0602 */
[C---:B-1----:R-:W-:Y:S01]  /*754f0*/  PRMT R17, R11.reuse, 0x7772, RZ ;  /* 0x000077720b117816 */ /* 0x042fe200000000ff */
[----:B------:R-:W0:Y:S01]  /*75500*/  LDCU UR8, c[0x0][0x3b8] ;  /* 0x00007700ff0877ac */ /* 0x000e220008000800 */
[CC--:B------:R-:W-:Y:S01]  /*75510*/  IADD3 R10, P6, PT, R50.reuse, R3.reuse, RZ ;  /* 0x00000003320a7210 */ /* 0x0c0fe20007fde0ff */
[----:B------:R-:W-:Y:S01]  /*75520*/  VIADD R50, R50, UR6 ;  /* 0x0000000632327c36 */ /* 0x000fe20008000000 */
[----:B------:R-:W-:Y:S01]  /*75530*/  PRMT R15, R11, 0x7773, RZ ;  /* 0x000077730b0f7816 */ /* 0x000fe200000000ff */
[----:B------:R1:W-:Y:S01]  /*75540*/  @P5 STG.E.U8 desc[UR42][R8.64], R17 ;  /* 0x0000001108005986 */ /* 0x0003e2000c10112a */
[----:B------:R-:W-:Y:S01]  /*75550*/  ISETP.LT.AND P5, PT, R55, UR16, !P1 ;  /* 0x0000001037007c0c */ /* 0x000fe2000cfa1270 */
[----:B------:R-:W-:Y:S01]  /*75560*/  IMAD.X R11, R21, 0x1, R60, P6 ;  /* 0x00000001150b7824 */ /* 0x000fe200030e063c */
[----:B------:R-:W-:Y:S01]  /*75570*/  SHF.R.S32.HI R19, RZ, 0x1f, R50 ;  /* 0x0000001fff137819 */ /* 0x000fe20000011432 */
[----:B------:R-:W-:Y:S01]  /*75580*/  VIADD R14, R52, 0x6b ;  /* 0x0000006b340e7836 */ /* 0x000fe20000000000 */
[-C--:B------:R-:W-:Y:S01]  /*75590*/  IADD3 R12, P6, PT, R50, R0.reuse, RZ ;  /* 0x00000000320c7210 */ /* 0x080fe20007fde0ff */
[----:B------:R-:W4:Y:S01]  /*755a0*/  LDCU UR14, c[0x0][0x398] ;  /* 0x00007300ff0e77ac */ /* 0x000f220008000800 */
[----:B------:R0:W-:Y:S02]  /*755b0*/  @P3 STG.E.U8 desc[UR42][R10.64], R15 ;  /* 0x0000000f0a003986 */ /* 0x0001e4000c10112a */
[----:B--2---:R-:W-:Y:S01]  /*755c0*/  ISETP.GE.AND P3, PT, R14, UR10, PT ;  /* 0x0000000a0e007c0c */ /* 0x004fe2000bf66270 */
[C---:B------:R-:W-:Y:S01]  /*755d0*/  IMAD.X R13, R19.reuse, 0x1, R2, P6 ;  /* 0x00000001130d7824 */ /* 0x040fe200030e0602 */
[----:B------:R-:W2:Y:S01]  /*755e0*/  LDCU UR10, c[0x0][0x39c] ;  /* 0x00007380ff0a77ac */ /* 0x000ea20008000800 */
[----:B-1----:R-:W-:Y:S01]  /*755f0*/  PRMT R17, R4, 0x7770, RZ ;  /* 0x0000777004117816 */ /* 0x002fe200000000ff */
[----:B------:R-:W1:Y:S04]  /*75600*/  LDCU UR16, c[0x0][0x398] ;  /* 0x00007300ff1077ac */ /* 0x000e680008000800 */
[----:B------:R2:W-:Y:S01]  /*75610*/  @P5 STG.E.U8 desc[UR42][R12.64], R17 ;  /* 0x000000110c005986 */ /* 0x0005e2000c10112a */
[C---:B------:R-:W-:Y:S01]  /*75620*/  IADD3 R8, P5, PT, R50.reuse, R3, RZ ;  /* 0x0000000332087210 */ /* 0x040fe20007fbe0ff */
[----:B0-----:R-:W-:Y:S01]  /*75630*/  VIADD R50, R50, UR8 ;  /* 0x0000000832327c36 */ /* 0x001fe20008000000 */
[----:B------:R-:W-:Y:S01]  /*75640*/  ISETP.LT.AND P1, PT, R54, UR12, !P1 ;  /* 0x0000000c36007c0c */ /* 0x000fe2000cf21270 */
[----:B------:R-:W0:Y:S02]  /*75650*/  LDCU UR12, c[0x0][0x398] ;  /* 0x00007300ff0c77ac */ /* 0x000e240008000800 */
[----:B------:R-:W-:Y:S01]  /*75660*/  IMAD.X R9, R19, 0x1, R60, P5 ;  /* 0x0000000113097824 */ /* 0x000fe200028e063c */
[----:B------:R-:W-:Y:S01]  /*75670*/  SHF.R.S32.HI R19, RZ, 0x1f, R50 ;  /* 0x0000001fff137819 */ /* 0x000fe20000011432 */
[----:B------:R-:W0:Y:S01]  /*75680*/  LDCU UR6, c[0x0][0x3b8] ;  /* 0x00007700ff0677ac */ /* 0x000e220008000800 */
[----:B------:R-:W-:Y:S01]  /*75690*/  IADD3 R10, P5, PT, R50, R0, RZ ;  /* 0x00000000320a7210 */ /* 0x000fe20007fbe0ff */
[----:B--2---:R-:W-:Y:S01]  /*756a0*/  VIADD R12, R52, 0x6c ;  /* 0x0000006c340c7836 */ /* 0x004fe20000000000 */
[----:B----4-:R-:W-:-:S03]  /*756b0*/  ISETP.LT.AND P6, PT, R55, UR14, !P4 ;  /* 0x0000000e37007c0c */ /* 0x010fc6000e7c1270 */
[----:B------:R-:W-:Y:S01]  /*756c0*/  IMAD.X R11, R19, 0x1, R2, P5 ;  /* 0x00000001130b7824 */ /* 0x000fe200028e0602 */
[----:B------:R-:W-:Y:S01]  /*756d0*/  PRMT R15, R4, 0x7771, RZ ;  /* 0x00007771040f7816 */ /* 0x000fe200000000ff */
[----:B------:R-:W2:Y:S01]  /*756e0*/  LDCU UR14, c[0x0][0x398] ;  /* 0x00007300ff0e77ac */ /* 0x000ea20008000800 */
[----:B------:R-:W-:Y:S01]  /*756f0*/  ISETP.GE.AND P5, PT, R12, UR10, PT ;  /* 0x0000000a0c007c0c */ /* 0x000fe2000bfa6270 */
[----:B------:R-:W4:Y:S02]  /*75700*/  LDCU UR10, c[0x0][0x39c] ;  /* 0x00007380ff0a77ac */ /* 0x000f240008000800 */
[----:B------:R0:W-:Y:S01]  /*75710*/  @P1 STG.E.U8 desc[UR42][R8.64], R15 ;  /* 0x0000000f08001986 */ /* 0x0001e2000c10112a */
[----:B------:R-:W-:Y:S02]  /*75720*/  PRMT R17, R4, 0x7772, RZ ;  /* 0x0000777204117816 */ /* 0x000fe400000000ff */
[CC--:B------:R-:W-:Y:S01]  /*75730*/  IADD3 R12, P1, PT, R50.reuse, R3.reuse, RZ ;  /* 0x00000003320c7210 */ /* 0x0c0fe20007f3e0ff */
[----:B---3--:R-:W-:Y:S01]  /*75740*/  VIADD R50, R50, UR4 ;  /* 0x0000000432327c36 */ /* 0x008fe20008000000 */
[----:B-1----:R-:W-:Y:S01]  /*75750*/  ISETP.LT.AND P4, PT, R54, UR16, !P4 ;  /* 0x0000001036007c0c */ /* 0x002fe2000e781270 */
[----:B------:R1:W-:Y:S01]  /*75760*/  @P6 STG.E.U8 desc[UR42][R10.64], R17 ;  /* 0x000000110a006986 */ /* 0x0003e2000c10112a */
[----:B------:R-:W-:Y:S01]  /*75770*/  ISETP.LT.AND P6, PT, R55, UR18, !P2 ;  /* 0x0000001237007c0c */ /* 0x000fe2000d7c1270 */
[----:B------:R-:W-:Y:S01]  /*75780*/  IMAD.X R13, R19, 0x1, R60, P1 ;  /* 0x00000001130d7824 */ /* 0x000fe200008e063c */
[----:B------:R-:W-:Y:S01]  /*75790*/  SHF.R.S32.HI R19, RZ, 0x1f, R50 ;  /* 0x0000001fff137819 */ /* 0x000fe20000011432 */
[----:B------:R-:W3:Y:S01]  /*757a0*/  LDCU UR8, c[0x0][0x3b8] ;  /* 0x00007700ff0877ac */ /* 0x000ee20008000800 */
[----:B0-----:R-:W-:Y:S01]  /*757b0*/  PRMT R15, R4, 0x7773, RZ ;  /* 0x00007773040f7816 */ /* 0x001fe200000000ff */
[----:B------:R-:W-:Y:S01]  /*757c0*/  VIADD R4, R52, 0x6d ;  /* 0x0000006d34047836 */ /* 0x000fe20000000000 */
[----:B------:R-:W-:Y:S01]  /*757d0*/  IADD3 R8, P1, PT, R50, R0, RZ ;  /* 0x0000000032087210 */ /* 0x000fe20007f3e0ff */
[----:B------:R-:W0:Y:S04]  /*757e0*/  LDCU UR16, c[0x0][0x398] ;  /* 0x00007300ff1077ac */ /* 0x000e280008000800 */
[----:B------:R-:W-:Y:S01]  /*757f0*/  IMAD.X R9, R19, 0x1, R2, P1 ;  /* 0x0000000113097824 */ /* 0x000fe200008e0602 */
[----:B----4-:R-:W-:Y:S01]  /*75800*/  ISETP.GE.AND P1, PT, R4, UR10, PT ;  /* 0x0000000a04007c0c */ /* 0x010fe2000bf26270 */
[----:B------:R-:W4:Y:S01]  /*75810*/  LDCU UR10, c[0x0][0x39c] ;  /* 0x00007380ff0a77ac */ /* 0x000f220008000800 */
[----:B-1----:R-:W-:Y:S01]  /*75820*/  PRMT R17, R5, 0x7770, RZ ;  /* 0x0000777005117816 */ /* 0x002fe200000000ff */
[----:B------:R1:W-:Y:S01]  /*75830*/  @P4 STG.E.U8 desc[UR42][R12.64], R15 ;  /* 0x0000000f0c004986 */ /* 0x0003e2000c10112a */
[----:B------:R-:W-:Y:S01]  /*75840*/  ISETP.LT.AND P2, PT, R54, UR12, !P2 ;  /* 0x0000000c36007c0c */ /* 0x000fe2000d741270 */
[----:B------:R-:W-:Y:S01]  /*75850*/  VIADD R4, R52, 0x6e ;  /* 0x0000006e34047836 */ /* 0x000fe20000000000 */
[----:B--2---:R-:W-:Y:S01]  /*75860*/  ISETP.LT.AND P4, PT, R55, UR14, !P3 ;  /* 0x0000000e37007c0c */ /* 0x004fe2000df81270 */
[----:B------:R2:W-:Y:S01]  /*75870*/  @P6 STG.E.U8 desc[UR42][R8.64], R17 ;  /* 0x0000001108006986 */ /* 0x0005e2000c10112a */
[C---:B------:R-:W-:Y:S01]  /*75880*/  IADD3 R10, P6, PT, R50.reuse, R3, RZ ;  /* 0x00000003320a7210 */ /* 0x040fe20007fde0ff */
[----:B------:R-:W-:Y:S01]  /*75890*/  VIADD R50, R50, UR6 ;  /* 0x0000000632327c36 */ /* 0x000fe20008000000 */
[----:B------:R-:W3:Y:S03]  /*758a0*/  LDCU UR18, c[0x0][0x398] ;  /* 0x00007300ff1277ac */ /* 0x000ee60008000800 */
[----:B------:R-:W-:Y:S01]  /*758b0*/  IMAD.X R11, R19, 0x1, R60, P6 ;  /* 0x00000001130b7824 */ /* 0x000fe200030e063c */
[----:B------:R-:W3:Y:S01]  /*758c0*/  LDCU UR4, c[0x0][0x3b8] ;  /* 0x00007700ff0477ac */ /* 0x000ee20008000800 */
[----:B-1----:R-:W-:-:S02]  /*758d0*/  PRMT R15, R5, 0x7771, RZ ;  /* 0x00007771050f7816 */ /* 0x002fc400000000ff */
[----:B------:R-:W-:Y:S01]  /*758e0*/  SHF.R.S32.HI R19, RZ, 0x1f, R50 ;  /* 0x0000001fff137819 */ /* 0x000fe20000011432 */
[----:B------:R-:W1:Y:S01]  /*758f0*/  LDCU UR12, c[0x0][0x398] ;  /* 0x00007300ff0c77ac */ /* 0x000e620008000800 */
[----:B------:R-:W-:Y:S01]  /*75900*/  IADD3 R12, P6, PT, R50, R0, RZ ;  /* 0x00000000320c7210 */ /* 0x000fe20007fde0ff */
[----:B------:R3:W-:Y:S01]  /*75910*/  @P2 STG.E.U8 desc[UR42][R10.64], R15 ;  /* 0x0000000f0a002986 */ /* 0x0007e2000c10112a */
[----:B----4-:R-:W-:Y:S01]  /*75920*/  ISETP.GE.AND P2, PT, R4, UR10, PT ;  /* 0x0000000a04007c0c */ /* 0x010fe2000bf46270 */
[----:B------:R-:W4:Y:S01]  /*75930*/  LDCU UR10, c[0x0][0x39c] ;  /* 0x00007380ff0a77ac */ /* 0x000f220008000800 */
[----:B--2---:R-:W-:Y:S01]  /*75940*/  PRMT R17, R5, 0x7772, RZ ;  /* 0x0000777205117816 */ /* 0x004fe200000000ff */
[----:B------:R-:W-:Y:S01]  /*75950*/  IMAD.X R13, R19, 0x1, R2, P6 ;  /* 0x00000001130d7824 */ /* 0x000fe200030e0602 */
[----:B0-----:R-:W-:Y:S01]  /*75960*/  ISETP.LT.AND P3, PT, R54, UR16, !P3 ;  /* 0x0000001036007c0c */ /* 0x001fe2000df61270 */
[----:B------:R-:W0:Y:S03]  /*75970*/  LDCU UR14, c[0x0][0x398] ;  /* 0x00007300ff0e77ac */ /* 0x000e260008000800 */
[----:B------:R2:W-:Y:S01]  /*75980*/  @P4 STG.E.U8 desc[UR42][R12.64], R17 ;  /* 0x000000110c004986 */ /* 0x0005e2000c10112a */
[C---:B------:R-:W-:Y:S01]  /*75990*/  IADD3 R8, P4, PT, R50.reuse, R3, RZ ;  /* 0x0000000332087210 */ /* 0x040fe20007f9e0ff */
[----:B---3--:R-:W-:Y:S01]  /*759a0*/  VIADD R50, R50, UR8 ;  /* 0x0000000832327c36 */ /* 0x008fe20008000000 */
[----:B------:R-:W3:Y:S01]  /*759b0*/  LDCU UR6, c[0x0][0x3b8] ;  /* 0x00007700ff0677ac */ /* 0x000ee20008000800 */
[----:B------:R-:W-:-:S02]  /*759c0*/  VIADD R10, R52, 0x6f ;  /* 0x0000006f340a7836 */ /* 0x000fc40000000000 */
[----:B------:R-:W-:Y:S01]  /*759d0*/  IMAD.X R9, R19, 0x1, R60, P4 ;  /* 0x0000000113097824 */ /* 0x000fe200020e063c */
[----:B------:R-:W-:Y:S01]  /*759e0*/  SHF.R.S32.HI R11, RZ, 0x1f, R50 ;  /* 0x0000001fff0b7819 */ /* 0x000fe20000011432 */
[----:B------:R-:W0:Y:S01]  /*759f0*/  LDCU UR16, c[0x0][0x398] ;  /* 0x00007300ff1077ac */ /* 0x000e220008000800 */
[----:B------:R-:W-:Y:S02]  /*75a00*/  IADD3 R4, P4, PT, R50, R0, RZ ;  /* 0x0000000032047210 */ /* 0x000fe40007f9e0ff */
[----:B------:R-:W-:Y:S01]  /*75a10*/  PRMT R15, R5, 0x7773, RZ ;  /* 0x00007773050f7816 */ /* 0x000fe200000000ff */
[----:B------:R-:W3:Y:S01]  /*75a20*/  LDCU UR8, c[0x0][0x3b8] ;  /* 0x00007700ff0877ac */ /* 0x000ee20008000800 */
[----:B------:R-:W-:Y:S01]  /*75a30*/  ISETP.LT.AND P6, PT, R55, UR18, !P5 ;  /* 0x0000001237007c0c */ /* 0x000fe2000efc1270 */
[----:B------:R-:W-:Y:S01]  /*75a40*/  IMAD.X R5, R11, 0x1, R2, P4 ;  /* 0x000000010b057824 */ /* 0x000fe200020e0602 */
[----:B----4-:R-:W-:Y:S01]  /*75a50*/  ISETP.GE.AND P4, PT, R10, UR10, PT ;  /* 0x0000000a0a007c0c */ /* 0x010fe2000bf86270 */
[----:B------:R-:W4:Y:S01]  /*75a60*/  LDCU UR10, c[0x0][0x39c] ;  /* 0x00007380ff0a77ac */ /* 0x000f220008000800 */
[----:B------:R3:W-:Y:S01]  /*75a70*/  @P3 STG.E.U8 desc[UR42][R8.64], R15 ;  /* 0x0000000f08003986 */ /* 0x0007e2000c10112a */
[----:B--2---:R-:W-:-:S02]  /*75a80*/  PRMT R13, R6, 0x7770, RZ ;  /* 0x00007770060d7816 */ /* 0x004fc400000000ff */
[C---:B------:R-:W-:Y:S01]  /*75a90*/  IADD3 R10, P3, PT, R50.reuse, R3, RZ ;  /* 0x00000003320a7210 */ /* 0x040fe20007f7e0ff */
[----:B------:R-:W-:Y:S01]  /*75aa0*/  VIADD R50, R50, UR4 ;  /* 0x0000000432327c36 */ /* 0x000fe20008000000 */
[----:B-1----:R-:W-:Y:S01]  /*75ab0*/  ISETP.LT.AND P5, PT, R54, UR12, !P5 ;  /* 0x0000000c36007c0c */ /* 0x002fe2000efa1270 */
[----:B------:R-:W1:Y:S02]  /*75ac0*/  LDCU UR18, c[0x0][0x398] ;  /* 0x00007300ff1277ac */ /* 0x000e640008000800 */
[----:B------:R-:W-:Y:S01]  /*75ad0*/  IMAD.X R11, R11, 0x1, R60, P3 ;  /* 0x000000010b0b7824 */ /* 0x000fe200018e063c */
[----:B------:R2:W-:Y:S01]  /*75ae0*/  @P6 STG.E.U8 desc[UR42][R4.64], R13 ;  /* 0x0000000d04006986 */ /* 0x0005e2000c10112a */
[----:B0-----:R-:W-:Y:S01]  /*75af0*/  ISETP.LT.AND P6, PT, R55, UR14, !P1 ;  /* 0x0000000e37007c0c */ /* 0x001fe2000cfc1270 */
[----:B------:R-:W0:Y:S01]  /*75b00*/  LDCU UR12, c[0x0][0x398] ;  /* 0x00007300ff0c77ac */ /* 0x000e220008000800 */
[----:B------:R-:W-:Y:S02]  /*75b10*/  SHF.R.S32.HI R17, RZ, 0x1f, R50 ;  /* 0x0000001fff117819 */ /* 0x000fe40000011432 */
[----:B---3--:R-:W-:Y:S01]  /*75b20*/  IADD3 R8, P3, PT, R50, R0, RZ ;  /* 0x0000000032087210 */ /* 0x008fe20007f7e0ff */
[----:B------:R-:W3:Y:S01]  /*75b30*/  LDCU UR14, c[0x0][0x398] ;  /* 0x00007300ff0e77ac */ /* 0x000ee20008000800 */
[----:B------:R-:W-:Y:S01]  /*75b40*/  PRMT R15, R6, 0x7771, RZ ;  /* 0x00007771060f7816 */ /* 0x000fe200000000ff */
[----:B------:R-:W0:Y:S01]  /*75b50*/  LDCU UR4, c[0x0][0x3b8] ;  /* 0x00007700ff0477ac */ /* 0x000e220008000800 */
[----:B--2---:R-:W-:-:S02]  /*75b60*/  VIADD R4, R52, 0x70 ;  /* 0x0000007034047836 */ /* 0x004fc40000000000 */
[----:B------:R-:W-:Y:S01]  /*75b70*/  IMAD.X R9, R17, 0x1, R2, P3 ;  /* 0x0000000111097824 */ /* 0x000fe200018e0602 */
[----:B------:R-:W-:Y:S02]  /*75b80*/  PRMT R13, R6, 0x7772, RZ ;  /* 0x00007772060d7816 */ /* 0x000fe400000000ff */
[----:B----4-:R-:W-:Y:S01]  /*75b90*/  ISETP.GE.AND P3, PT, R4, UR10, PT ;  /* 0x0000000a04007c0c */ /* 0x010fe2000bf66270 */
[----:B------:R-:W2:Y:S01]  /*75ba0*/  LDCU UR10, c[0x0][0x39c] ;  /* 0x00007380ff0a77ac */ /* 0x000ea20008000800 */
[----:B------:R-:W-:Y:S01]  /*75bb0*/  ISETP.LT.AND P1, PT, R54, UR16, !P1 ;  /* 0x0000001036007c0c */ /* 0x000fe2000cf21270 */
[----:B------:R4:W-:Y:S01]  /*75bc0*/  @P5 STG.E.U8 desc[UR42][R10.64], R15 ;  /* 0x0000000f0a005986 */ /* 0x0009e2000c10112a */
[----:B------:R-:W0:Y:S03]  /*75bd0*/  LDCU UR16, c[0x0][0x398] ;  /* 0x00007300ff1077ac */ /* 0x000e260008000800 */
[----:B------:R0:W-:Y:S01]  /*75be0*/  @P6 STG.E.U8 desc[UR42][R8.64], R13 ;  /* 0x0000000d08006986 */ /* 0x0001e2000c10112a */
[C---:B------:R-:W-:Y:S01]  /*75bf0*/  IADD3 R4, P6, PT, R50.reuse, R3, RZ ;  /* 0x0000000332047210 */ /* 0x040fe20007fde0ff */
[----:B------:R-:W-:Y:S01]  /*75c00*/  VIADD R50, R50, UR6 ;  /* 0x0000000632327c36 */ /* 0x000fe20008000000 */
[----:B-1----:R-:W-:Y:S01]  /*75c10*/  ISETP.LT.AND P5, PT, R55, UR18, !P2 ;  /* 0x0000001237007c0c */ /* 0x002fe2000d7a1270 */
[----:B------:R-:W1:Y:S02]  /*75c20*/  LDCU UR18, c[0x0][0x398] ;  /* 0x00007300ff1277ac */ /* 0x000e640008000800 */
[----:B------:R-:W-:Y:S01]  /*75c30*/  IMAD.X R5, R17, 0x1, R60, P6 ;  /* 0x0000000111057824 */ /* 0x000fe200030e063c */
[----:B----4-:R-:W-:Y:S01]  /*75c40*/  PRMT R15, R6, 0x7773, RZ ;  /* 0x00007773060f7816 */ /* 0x010fe200000000ff */
[----:B------:R-:W-:Y:S01]  /*75c50*/  VIADD R6, R52, 0x71 ;  /* 0x0000007134067836 */ /* 0x000fe20000000000 */
[----:B------:R-:W-:Y:S01]  /*75c60*/  SHF.R.S32.HI R17, RZ, 0x1f, R50 ;  /* 0x0000001fff117819 */ /* 0x000fe20000011432 */
[----:B------:R-:W4:Y:S01]  /*75c70*/  LDCU UR6, c[0x0][0x3b8] ;  /* 0x00007700ff0677ac */ /* 0x000f220008000800 */
[----:B------:R-:W-:Y:S01]  /*75c80*/  IADD3 R10, P6, PT, R50, R0, RZ ;  /* 0x00000000320a7210 */ /* 0x000fe20007fde0ff */
[----:B------:R1:W-:Y:S01]  /*75c90*/  @P1 STG.E.U8 desc[UR42][R4.64], R15 ;  /* 0x0000000f04001986 */ /* 0x0003e2000c10112a */
[----:B--2---:R-:W-:Y:S01]  /*75ca0*/  ISETP.GE.AND P1, PT, R6, UR10, PT ;  /* 0x0000000a06007c0c */ /* 0x004fe2000bf26270 */
[----:B------:R-:W2:Y:S01]  /*75cb0*/  LDCU UR10, c[0x0][0x39c] ;  /* 0x00007380ff0a77ac */ /* 0x000ea20008000800 */
[----:B0-----:R-:W-:Y:S01]  /*75cc0*/  PRMT R13, R7, 0x7770, RZ ;  /* 0x00007770070d7816 */ /* 0x001fe200000000ff */
[----:B------:R-:W-:-:S05]  /*75cd0*/  IMAD.X R11, R17, 0x1, R2, P6 ;  /* 0x00000001110b7824 */ /* 0x000fca00030e0602 */
[----:B------:R0:W-:Y:S01]  /*75ce0*/  @P5 STG.E.U8 desc[UR42][R10.64], R13 ;  /* 0x0000000d0a005986 */ /* 0x0001e2000c10112a */
[CC--:B------:R-:W-:Y:S01]  /*75cf0*/  IADD3 R8, P5, PT, R50.reuse, R3.reuse, RZ ;  /* 0x0000000332087210 */ /* 0x0c0fe20007fbe0ff */
[----:B------:R-:W-:Y:S01]  /*75d00*/  VIADD R50, R50, UR8 ;  /* 0x0000000832327c36 */ /* 0x000fe20008000000 */
[----:B------:R-:W-:Y:S01]  /*75d10*/  ISETP.LT.AND P2, PT, R54, UR12, !P2 ;  /* 0x0000000c36007c0c */ /* 0x000fe2000d741270 */
[----:B------:R-:W-:Y:S01]  /*75d20*/  VIADD R6, R52, 0x72 ;  /* 0x0000007234067836 */ /* 0x000fe20000000000 */
[----:B---3--:R-:W-:Y:S01]  /*75d30*/  ISETP.LT.AND P6, PT, R55, UR14, !P4 ;  /* 0x0000000e37007c0c */ /* 0x008fe2000e7c1270 */
[----:B------:R-:W-:Y:S01]  /*75d40*/  IMAD.X R9, R17, 0x1, R60, P5 ;  /* 0x0000000111097824 */ /* 0x000fe200028e063c */
[----:B------:R-:W-:Y:S01]  /*75d50*/  SHF.R.S32.HI R17, RZ, 0x1f, R50 ;  /* 0x0000001fff117819 */ /* 0x000fe20000011432 */
[----:B------:R-:W3:Y:S01]  /*75d60*/  LDCU UR12, c[0x0][0x398] ;  /* 0x00007300ff0c77ac */ /* 0x000ee20008000800 */
[-C--:B-1----:R-:W-:Y:S02]  /*75d70*/  IADD3 R4, P5, PT, R50, R0.reuse, RZ ;  /* 0x0000000032047210 */ /* 0x082fe40007fbe0ff */
[----:B------:R-:W-:Y:S01]  /*75d80*/  PRMT R15, R7, 0x7771, RZ ;  /* 0x00007771070f7816 */ /* 0x000fe200000000ff */
[----:B------:R-:W1:Y:S02]  /*75d90*/  LDCU UR14, c[0x0][0x398] ;  /* 0x00007300ff0e77ac */ /* 0x000e640008000800 */
[----:B------:R-:W-:Y:S01]  /*75da0*/  IMAD.X R5, R17, 0x1, R2, P5 ;  /* 0x0000000111057824 */ /* 0x000fe200028e0602 */
[----:B--2---:R-:W-:Y:S01]  /*75db0*/  ISETP.GE.AND P5, PT, R6, UR10, PT ;  /* 0x0000000a06007c0c */ /* 0x004fe2000bfa6270 */
[----:B------:R-:W2:Y:S01]  /*75dc0*/  LDCU UR10, c[0x0][0x39c] ;  /* 0x00007380ff0a77ac */ /* 0x000ea20008000800 */
[----:B0-----:R-:W-:Y:S01]  /*75dd0*/  PRMT R13, R7, 0x7772, RZ ;  /* 0x00007772070d7816 */ /* 0x001fe200000000ff */
[----:B------:R0:W-:Y:S01]  /*75de0*/  @P2 STG.E.U8 desc[UR42][R8.64], R15 ;  /* 0x0000000f08002986 */ /* 0x0001e2000c10112a */
[----:B------:R-:W-:Y:S01]  /*75df0*/  ISETP.LT.AND P4, PT, R54, UR16, !P4 ;  /* 0x0000001036007c0c */ /* 0x000fe2000e781270 */
[----:B------:R-:W1:Y:S02]  /*75e00*/  LDCU UR8, c[0x0][0x3b8] ;  /* 0x00007700ff0877ac */ /* 0x000e640008000800 */
[----:B------:R2:W-:Y:S01]  /*75e10*/  @P6 STG.E.U8 desc[UR42][R4.64], R13 ;  /* 0x0000000d04006986 */ /* 0x0005e2000c10112a */
[C---:B------:R-:W-:Y:S01]  /*75e20*/  IADD3 R6, P6, PT, R50.reuse, R3, RZ ;  /* 0x0000000332067210 */ /* 0x040fe20007fde0ff */
[----:B------:R-:W-:Y:S01]  /*75e30*/  VIADD R50, R50, UR4 ;  /* 0x0000000432327c36 */ /* 0x000fe20008000000 */
[----:B------:R-:W-:Y:S01]  /*75e40*/  ISETP.LT.AND P2, PT, R55, UR18, !P3 ;  /* 0x0000001237007c0c */ /* 0x000fe2000df41270 */
[----:B------:R-:W1:Y:S01]  /*75e50*/  LDCU UR16, c[0x0][0x398] ;  /* 0x00007300ff1077ac */ /* 0x000e620008000800 */
[----:B------:R-:W-:Y:S01]  /*75e60*/  PRMT R11, R7, 0x7773, RZ ;  /* 0x00007773070b7816 */ /* 0x000fe200000000ff */
[----:B------:R-:W-:Y:S01]  /*75e70*/  IMAD.X R7, R17, 0x1, R60, P6 ;  /* 0x0000000111077824 */ /* 0x000fe200030e063c */
[----:B------:R-:W-:Y:S01]  /*75e80*/  SHF.R.S32.HI R17, RZ, 0x1f, R50 ;  /* 0x0000001fff117819 */ /* 0x000fe20000011432 */
[----:B------:R-:W1:Y:S01]  /*75e90*/  LDCU UR18, c[0x0][0x398] ;  /* 0x00007300ff1277ac */ /* 0x000e620008000800 */
[----:B0-----:R-:W-:Y:S01]  /*75ea0*/  IADD3 R8, P6, PT, R50, R0, RZ ;  /* 0x0000000032087210 */ /* 0x001fe20007fde0ff */
[----:B--2---:R-:W-:Y:S01]  /*75eb0*/  VIADD R4, R52, 0x73 ;  /* 0x0000007334047836 */ /* 0x004fe20000000000 */
[----:B------:R-:W-:-:S03]  /*75ec0*/  PRMT R15, R56, 0x7770, RZ ;  /* 0x00007770380f7816 */ /* 0x000fc600000000ff */
[----:B------:R-:W-:Y:S01]  /*75ed0*/  IMAD.X R9, R17, 0x1, R2, P6 ;  /* 0x0000000111097824 */ /* 0x000fe200030e0602 */
[----:B------:R0:W-:Y:S01]  /*75ee0*/  @P4 STG.E.U8 desc[UR42][R6.64], R11 ;  /* 0x0000000b06004986 */ /* 0x0001e2000c10112a */
[----:B------:R-:W-:Y:S01]  /*75ef0*/  PRMT R13, R56, 0x7771, RZ ;  /* 0x00007771380d7816 */ /* 0x000fe200000000ff */
[----:B------:R-:W2:Y:S01]  /*75f00*/  LDCU UR4, c[0x0][0x3b8] ;  /* 0x00007700ff0477ac */ /* 0x000ea20008000800 */
[----:B------:R-:W-:Y:S01]  /*75f10*/  ISETP.GE.AND P4, PT, R4, UR10, PT ;  /* 0x0000000a04007c0c */ /* 0x000fe2000bf86270 */
[----:B------:R-:W2:Y:S01]  /*75f20*/  LDCU UR10, c[0x0][0x39c] ;  /* 0x00007380ff0a77ac */ /* 0x000ea20008000800 */
[----:B------:R0:W-:Y:S01]  /*75f30*/  @P2 STG.E.U8 desc[UR42][R8.64], R15 ;  /* 0x0000000f08002986 */ /* 0x0001e2000c10112a */
[C---:B------:R-:W-:Y:S01]  /*75f40*/  IADD3 R4, P2, PT, R50.reuse, R3, RZ ;  /* 0x0000000332047210 */ /* 0x040fe20007f5e0ff */
[----:B----4-:R-:W-:Y:S01]  /*75f50*/  VIADD R50, R50, UR6 ;  /* 0x0000000632327c36 */ /* 0x010fe20008000000 */
[----:B---3--:R-:W-:Y:S01]  /*75f60*/  ISETP.LT.AND P3, PT, R54, UR12, !P3 ;  /* 0x0000000c36007c0c */ /* 0x008fe2000df61270 */
[----:B------:R-:W3:Y:S01]  /*75f70*/  LDCU UR12, c[0x0][0x398] ;  /* 0x00007300ff0c77ac */ /* 0x000ee20008000800 */
[----:B-1----:R-:W-:Y:S01]  /*75f80*/  ISETP.LT.AND P6, PT, R55, UR14, !P1 ;  /* 0x0000000e37007c0c */ /* 0x002fe2000cfc1270 */
[----:B------:R-:W-:Y:S01]  /*75f90*/  IMAD.X R5, R17, 0x1, R60, P2 ;  /* 0x0000000111057824 */ /* 0x000fe200010e063c */
[----:B------:R-:W-:Y:S01]  /*75fa0*/  SHF.R.S32.HI R17, RZ, 0x1f, R50 ;  /* 0x0000001fff117819 */ /* 0x000fe20000011432 */
[----:B------:R-:W1:Y:S01]  /*75fb0*/  LDCU UR14, c[0x0][0x398] ;  /* 0x00007300ff0e77ac */ /* 0x000e620008000800 */
[----:B0-----:R-:W-:Y:S01]  /*75fc0*/  IADD3 R6, P2, PT, R50, R0, RZ ;  /* 0x0000000032067210 */ /* 0x001fe20007f5e0ff */
[----:B------:R-:W-:Y:S01]  /*75fd0*/  VIADD R8, R52, 0x74 ;  /* 0x0000007434087836 */ /* 0x000fe20000000000 */
[----:B------:R-:W-:-:S03]  /*75fe0*/  PRMT R11, R56, 0x7772, RZ ;  /* 0x00007772380b7816 */ /* 0x000fc600000000ff */
[----:B------:R-:W-:Y:S01]  /*75ff0*/  IMAD.X R7, R17, 0x1, R2, P2 ;  /* 0x0000000111077824 */ /* 0x000fe200010e0602 */
[----:B------:R-:W0:Y:S01]  /*76000*/  LDCU UR6, c[0x0][0x3b8] ;  /* 0x00007700ff0677ac */ /* 0x000e220008000800 */
[----:B------:R4:W-:Y:S01]  /*76010*/  @P3 STG.E.U8 desc[UR42][R4.64], R13 ;  /* 0x0000000d04003986 */ /* 0x0009e2000c10112a */
[----:B--2---:R-:W-:Y:S01]  /*76020*/  ISETP.GE.AND P2, PT, R8, UR10, PT ;  /* 0x0000000a08007c0c */ /* 0x004fe2000bf46270 */
[----:B------:R-:W2:Y:S02]  /*76030*/  LDCU UR10, c[0x0][0x39c] ;  /* 0x00007380ff0a77ac */ /* 0x000ea40008000800 */
[----:B------:R1:W-:Y:S01]  /*76040*/  @P6 STG.E.U8 desc[UR42][R6.64], R11 ;  /* 0x0000000b06006986 */ /* 0x0003e2000c10112a */
[C---:B------:R-:W-:Y:S01]  /*76050*/  IADD3 R8, P6, PT, R50.reuse, R3, RZ ;  /* 0x0000000332087210 */ /* 0x040fe20007fde0ff */
[----:B------:R-:W-:Y:S01]  /*76060*/  VIADD R50, R50, UR8 ;  /* 0x0000000832327c36 */ /* 0x000fe20008000000 */
[----:B------:R-:W-:Y:S01]  /*76070*/  ISETP.LT.AND P1, PT, R54, UR16, !P1 ;  /* 0x0000001036007c0c */ /* 0x000fe2000cf21270 */
[----:B------:R-:W0:Y:S01]  /*76080*/  LDCU UR8, c[0x0][0x398] ;  /* 0x00007300ff0877ac */ /* 0x000e220008000800 */
[----:B------:R-:W-:Y:S01]  /*76090*/  ISETP.LT.AND P3, PT, R55, UR18, !P5 ;  /* 0x0000001237007c0c */ /* 0x000fe2000ef61270 */
[----:B------:R-:W-:Y:S01]  /*760a0*/  IMAD.X R9, R17, 0x1, R60, P6 ;  /* 0x0000000111097824 */ /* 0x000fe200030e063c */
[----:B------:R-:W-:-:S02]  /*760b0*/  SHF.R.S32.HI R15, RZ, 0x1f, R50 ;  /* 0x0000001fff0f7819 */ /* 0x000fc40000011432 */
[-C--:B----4-:R-:W-:Y:S02]  /*760c0*/  IADD3 R4, P6, PT, R50, R0.reuse, RZ ;  /* 0x0000000032047210 */ /* 0x090fe40007fde0ff */
[----:B------:R-:W-:Y:S01]  /*760d0*/  PRMT R13, R56, 0x7773, RZ ;  /* 0x00007773380d7816 */ /* 0x000fe200000000ff */
[----:B-1----:R-:W-:Y:S01]  /*760e0*/  VIADD R6, R52, 0x75 ;  /* 0x0000007534067836 */ /* 0x002fe20000000000 */
[----:B------:R-:W-:Y:S01]  /*760f0*/  PRMT R11, R57, 0x7770, RZ ;  /* 0x00007770390b7816 */ /* 0x000fe200000000ff */
[----:B------:R-:W-:Y:S02]  /*76100*/  IMAD.X R5, R15, 0x1, R2, P6 ;  /* 0x000000010f057824 */ /* 0x000fe400030e0602 */
[----:B------:R1:W-:Y:S01]  /*76110*/  @P1 STG.E.U8 desc[UR42][R8.64], R13 ;  /* 0x0000000d08001986 */ /* 0x0003e2000c10112a */
[----:B--2---:R-:W-:Y:S01]  /*76120*/  ISETP.GE.AND P6, PT, R6, UR10, PT ;  /* 0x0000000a06007c0c */ /* 0x004fe2000bfc6270 */
[----:B------:R-:W2:Y:S02]  /*76130*/  LDCU UR10, c[0x0][0x398] ;  /* 0x00007300ff0a77ac */ /* 0x000ea40008000800 */
[----:B------:R4:W-:Y:S01]  /*76140*/  @P3 STG.E.U8 desc[UR42][R4.64], R11 ;  /* 0x0000000b04003986 */ /* 0x0009e2000c10112a */
[C---:B------:R-:W-:Y:S01]  /*76150*/  IADD3 R6, P3, PT, R50.reuse, R3, RZ ;  /* 0x0000000332067210 */ /* 0x040fe20007f7e0ff */
[----:B------:R-:W-:Y:S01]  /*76160*/  VIADD R50, R50, UR4 ;  /* 0x0000000432327c36 */ /* 0x000fe20008000000 */
[----:B---3--:R-:W-:Y:S01]  /*76170*/  ISETP.LT.AND P5, PT, R54, UR12, !P5 ;  /* 0x0000000c36007c0c */ /* 0x008fe2000efa1270 */
[----:B------:R-:W3:Y:S01]  /*76180*/  LDCU UR4, c[0x0][0x3b8] ;  /* 0x00007700ff0477ac */ /* 0x000ee20008000800 */
[----:B------:R-:W-:Y:S01]  /*76190*/  ISETP.LT.AND P1, PT, R55, UR14, !P4 ;  /* 0x0000000e37007c0c */ /* 0x000fe2000e721270 */
[----:B------:R-:W-:Y:S01]  /*761a0*/  IMAD.X R7, R15, 0x1, R60, P3 ;  /* 0x000000010f077824 */ /* 0x000fe200018e063c */
[----:B------:R-:W-:Y:S01]  /*761b0*/  SHF.R.S32.HI R15, RZ, 0x1f, R50 ;  /* 0x0000001fff0f7819 */ /* 0x000fe20000011432 */
[----:B------:R-:W3:Y:S01]  /*761c0*/  LDCU UR12, c[0x0][0x398] ;  /* 0x00007300ff0c77ac */ /* 0x000ee20008000800 */
[----:B-1----:R-:W-:-:S02]  /*761d0*/  IADD3 R8, P3, PT, R50, R0, RZ ;  /* 0x0000000032087210 */ /* 0x002fc40007f7e0ff */
[C---:B------:R-:W-:Y:S01]  /*761e0*/  PRMT R13, R57.reuse, 0x7771, RZ ;  /* 0x00007771390d7816 */ /* 0x040fe200000000ff */
[----:B----4-:R-:W-:Y:S01]  /*761f0*/  VIADD R4, R52, 0x76 ;  /* 0x0000007634047836 */ /* 0x010fe20000000000 */
[----:B------:R-:W-:Y:S01]  /*76200*/  PRMT R11, R57, 0x7772, RZ ;  /* 0x00007772390b7816 */ /* 0x000fe200000000ff */
[----:B------:R-:W-:Y:S02]  /*76210*/  IMAD.X R9, R15, 0x1, R2, P3 ;  /* 0x000000010f097824 */ /* 0x000fe400018e0602 */
[----:B------:R1:W-:Y:S01]  /*76220*/  @P5 STG.E.U8 desc[UR42][R6.64], R13 ;  /* 0x0000000d06005986 */ /* 0x0003e2000c10112a */
[----:B------:R-:W-:Y:S01]  /*76230*/  ISETP.GE.AND P3, PT, R4, UR5, PT ;  /* 0x0000000504007c0c */ /* 0x000fe2000bf66270 */
[----:B------:R-:W4:Y:S02]  /*76240*/  LDCU UR5, c[0x0][0x3b8] ;  /* 0x00007700ff0577ac */ /* 0x000f240008000800 */
[----:B------:R3:W-:Y:S01]  /*76250*/  @P1 STG.E.U8 desc[UR42][R8.64], R11 ;  /* 0x0000000b08001986 */ /* 0x0007e2000c10112a */
[C---:B------:R-:W-:Y:S01]  /*76260*/  IADD3 R4, P1, PT, R50.reuse, R3, RZ ;  /* 0x0000000332047210 */ /* 0x040fe20007f3e0ff */
[----:B0-----:R-:W-:Y:S01]  /*76270*/  VIADD R50, R50, UR6 ;  /* 0x0000000632327c36 */ /* 0x001fe20008000000 */
[----:B------:R-:W-:Y:S01]  /*76280*/  ISETP.LT.AND P4, PT, R54, UR8, !P4 ;  /* 0x0000000836007c0c */ /* 0x000fe2000e781270 */
[----:B------:R-:W0:Y:S01]  /*76290*/  LDCU UR8, c[0x0][0x398] ;  /* 0x00007300ff0877ac */ /* 0x000e220008000800 */
[----:B--2---:R-:W-:Y:S01]  /*762a0*/  ISETP.LT.AND P5, PT, R55, UR10, !P2 ;  /* 0x0000000a37007c0c */ /* 0x004fe2000d7a1270 */
[----:B------:R-:W-:Y:S01]  /*762b0*/  IMAD.X R5, R15, 0x1, R60, P1 ;  /* 0x000000010f057824 */ /* 0x000fe200008e063c */
[----:B------:R-:W-:Y:S01]  /*762c0*/  SHF.R.S32.HI R15, RZ, 0x1f, R50 ;  /* 0x0000001fff0f7819 */ /* 0x000fe20000011432 */
[----:B------:R-:W2:Y:S01]  /*762d0*/  LDCU UR6, c[0x0][0x398] ;  /* 0x00007300ff0677ac */ /* 0x000ea20008000800 */
[----:B-1----:R-:W-:-:S02]  /*762e0*/  IADD3 R6, P1, PT, R50, R0, RZ ;  /* 0x0000000032067210 */ /* 0x002fc40007f3e0ff */
[----:B------:R-:W-:Y:S01]  /*762f0*/  PRMT R57, R57, 0x7773, RZ ;  /* 0x0000777339397816 */ /* 0x000fe200000000ff */
[----:B---3--:R-:W-:Y:S01]  /*76300*/  VIADD R8, R52, 0x77 ;  /* 0x0000007734087836 */ /* 0x008fe20000000000 */
[C---:B------:R-:W-:Y:S01]  /*76310*/  PRMT R13, R58.reuse, 0x7770, RZ ;  /* 0x000077703a0d7816 */ /* 0x040fe200000000ff */
[----:B------:R-:W-:Y:S01]  /*76320*/  IMAD.X R7, R15, 0x1, R2, P1 ;  /* 0x000000010f077824 */ /* 0x000fe200008e0602 */
[----:B------:R-:W-:Y:S01]  /*76330*/  PRMT R17, R58, 0x7773, RZ ;  /* 0x000077733a117816 */ /* 0x000fe200000000ff */
[----:B------:R1:W-:Y:S01]  /*76340*/  @P4 STG.E.U8 desc[UR42][R4.64], R57 ;  /* 0x0000003904004986 */ /* 0x0003e2000c10112a */
[----:B------:R-:W-:Y:S01]  /*76350*/  ISETP.GE.AND P1, PT, R8, UR7, PT ;  /* 0x0000000708007c0c */ /* 0x000fe2000bf26270 */
[----:B------:R-:W3:Y:S02]  /*76360*/  LDCU UR7, c[0x0][0x398] ;  /* 0x00007300ff0777ac */ /* 0x000ee40008000800 */
[----:B------:R2:W-:Y:S01]  /*76370*/  @P5 STG.E.U8 desc[UR42][R6.64], R13 ;  /* 0x0000000d06005986 */ /* 0x0005e2000c10112a */
[C---:B------:R-:W-:Y:S01]  /*76380*/  IADD3 R8, P5, PT, R50.reuse, R3, RZ ;  /* 0x0000000332087210 */ /* 0x040fe20007fbe0ff */
[----:B------:R-:W-:Y:S01]  /*76390*/  VIADD R50, R50, UR4 ;  /* 0x0000000432327c36 */ /* 0x000fe20008000000 */
[----:B------:R-:W-:Y:S01]  /*763a0*/  ISETP.LT.AND P2, PT, R54, UR12, !P2 ;  /* 0x0000000c36007c0c */ /* 0x000fe2000d741270 */
[----:B------:R-:W4:Y:S01]  /*763b0*/  LDCU UR4, c[0x0][0x3b8] ;  /* 0x00007700ff0477ac */ /* 0x000f220008000800 */
[----:B0-----:R-:W-:Y:S01]  /*763c0*/  ISETP.LT.AND P4, PT, R55, UR8, !P6 ;  /* 0x0000000837007c0c */ /* 0x001fe2000f781270 */
[----:B------:R-:W-:Y:S01]  /*763d0*/  IMAD.X R9, R15, 0x1, R60, P5 ;  /* 0x000000010f097824 */ /* 0x000fe200028e063c */
[----:B------:R-:W-:Y:S01]  /*763e0*/  SHF.R.S32.HI R19, RZ, 0x1f, R50 ;  /* 0x0000001fff137819 */ /* 0x000fe20000011432 */
[----:B------:R-:W-:Y:S01]  /*763f0*/  VIADD R14, R52, 0x7b ;  /* 0x0000007b340e7836 */ /* 0x000fe20000000000 */
[----:B------:R-:W-:Y:S01]  /*76400*/  IADD3 R10, P5, PT, R50, R0, RZ ;  /* 0x00000000320a7210 */ /* 0x000fe20007fbe0ff */
[----:B------:R-:W0:Y:S01]  /*76410*/  LDCU UR10, c[0x0][0x398] ;  /* 0x00007300ff0a77ac */ /* 0x000e220008000800 */
[----:B-1----:R-:W-:-:S02]  /*76420*/  PRMT R5, R58, 0x7771, RZ ;  /* 0x000077713a057816 */ /* 0x002fc400000000ff */
[----:B------:R-:W-:Y:S01]  /*76430*/  PRMT R15, R58, 0x7772, RZ ;  /* 0x000077723a0f7816 */ /* 0x000fe200000000ff */
[----:B------:R-:W-:Y:S01]  /*76440*/  IMAD.X R11, R19, 0x1, R2, P5 ;  /* 0x00000001130b7824 */ /* 0x000fe200028e0602 */
[----:B------:R-:W1:Y:S01]  /*76450*/  LDCU UR8, c[0x0][0x398] ;  /* 0x00007300ff0877ac */ /* 0x000e620008000800 */
[----:B------:R0:W-:Y:S01]  /*76460*/  @P2 STG.E.U8 desc[UR42][R8.64], R5 ;  /* 0x0000000508002986 */ /* 0x0001e2000c10112a */
[----:B--2---:R-:W-:Y:S01]  /*76470*/  ISETP.LT.AND P6, PT, R54, UR6, !P6 ;  /* 0x0000000636007c0c */ /* 0x004fe2000f7c1270 */
[----:B------:R-:W-:Y:S01]  /*76480*/  VIADD R4, R52, 0x78 ;  /* 0x0000007834047836 */ /* 0x000fe20000000000 */
[----:B---3--:R-:W-:Y:S01]  /*76490*/  ISETP.LT.AND P2, PT, R55, UR7, !P3 ;  /* 0x0000000737007c0c */ /* 0x008fe2000df41270 */
[----:B------:R2:W-:Y:S01]  /*764a0*/  @P4 STG.E.U8 desc[UR42][R10.64], R15 ;  /* 0x0000000f0a004986 */ /* 0x0005e2000c10112a */
[C---:B------:R-:W-:Y:S01]  /*764b0*/  IADD3 R12, P4, PT, R50.reuse, R3, RZ ;  /* 0x00000003320c7210 */ /* 0x040fe20007f9e0ff */
[----:B----4-:R-:W-:Y:S01]  /*764c0*/  VIADD R50, R50, UR5 ;  /* 0x0000000532327c36 */ /* 0x010fe20008000000 */
[----:B------:R-:W3:Y:S03]  /*764d0*/  LDCU UR6, c[0x0][0x398] ;  /* 0x00007300ff0677ac */ /* 0x000ee60008000800 */
[----:B------:R-:W-:Y:S01]  /*764e0*/  IMAD.X R13, R19, 0x1, R60, P4 ;  /* 0x00000001130d7824 */ /* 0x000fe200020e063c */
[----:B------:R-:W-:Y:S01]  /*764f0*/  SHF.R.S32.HI R19, RZ, 0x1f, R50 ;  /* 0x0000001fff137819 */ /* 0x000fe20000011432 */
[----:B------:R-:W4:Y:S01]  /*76500*/  LDCU UR5, c[0x0][0x3b8] ;  /* 0x00007700ff0577ac */ /* 0x000f220008000800 */
[----:B0-----:R-:W-:-:S02]  /*76510*/  IADD3 R8, P4, PT, R50, R0, RZ ;  /* 0x0000000032087210 */ /* 0x001fc40007f9e0ff */
[----:B------:R-:W-:Y:S01]  /*76520*/  ISETP.GE.AND P5, PT, R4, UR9, PT ;  /* 0x0000000904007c0c */ /* 0x000fe2000bfa6270 */
[----:B--2---:R-:W-:Y:S01]  /*76530*/  VIADD R10, R52, 0x79 ;  /* 0x00000079340a7836 */ /* 0x004fe20000000000 */
[----:B------:R-:W0:Y:S01]  /*76540*/  LDS.128 R4, [R61] ;  /* 0x000000003d047984 */ /* 0x000e220000000c00 */
[----:B------:R-:W-:Y:S01]  /*76550*/  PRMT R15, R59, 0x7770, RZ ;  /* 0x000077703b0f7816 */ /* 0x000fe200000000ff */
[----:B------:R-:W-:Y:S01]  /*76560*/  IMAD.X R9, R19, 0x1, R2, P4 ;  /* 0x0000000113097824 */ /* 0x000fe200020e0602 */
[----:B------:R-:W2:Y:S01]  /*76570*/  LDCU UR7, c[0x0][0x398] ;  /* 0x00007300ff0777ac */ /* 0x000ea20008000800 */
[----:B------:R4:W-:Y:S01]  /*76580*/  @P6 STG.E.U8 desc[UR42][R12.64], R17 ;  /* 0x000000110c006986 */ /* 0x0009e2000c10112a */
[----:B------:R-:W-:Y:S02]  /*76590*/  ISETP.GE.AND P4, PT, R10, UR13, PT ;  /* 0x0000000d0a007c0c */ /* 0x000fe4000bf86270 */
[----:B-1----:R-:W-:Y:S01]  /*765a0*/  ISETP.LT.AND P3, PT, R54, UR8, !P3 ;  /* 0x0000000836007c0c */ /* 0x002fe2000df61270 */
[----:B------:R1:W-:Y:S01]  /*765b0*/  @P2 STG.E.U8 desc[UR42][R8.64], R15 ;  /* 0x0000000f08002986 */ /* 0x0003e2000c10112a */
[C---:B------:R-:W-:Y:S01]  /*765c0*/  IADD3 R10, P2, PT, R50.reuse, R3, RZ ;  /* 0x00000003320a7210 */ /* 0x040fe20007f5e0ff */
[----:B------:R-:W-:Y:S01]  /*765d0*/  VIADD R50, R50, UR4 ;  /* 0x0000000432327c36 */ /* 0x000fe20008000000 */
[----:B------:R-:W2:Y:S01]  /*765e0*/  LDCU UR4, c[0x0][0x398] ;  /* 0x00007300ff0477ac */ /* 0x000ea20008000800 */
[----:B---3--:R-:W-:-:S02]  /*765f0*/  ISETP.LT.AND P6, PT, R55, UR6, !P1 ;  /* 0x0000000637007c0c */ /* 0x008fc4000cfc1270 */
[----:B------:R-:W-:Y:S01]  /*76600*/  IMAD.X R11, R19, 0x1, R60, P2 ;  /* 0x00000001130b7824 */ /* 0x000fe200010e063c */
[----:B------:R-:W-:Y:S01]  /*76610*/  SHF.R.S32.HI R19, RZ, 0x1f, R50 ;  /* 0x0000001fff137819 */ /* 0x000fe20000011432 */
[----:B------:R-:W3:Y:S01]  /*76620*/  LDCU UR6, c[0x0][0x398] ;  /* 0x00007300ff0677ac */ /* 0x000ee20008000800 */
[----:B----4-:R-:W-:Y:S02]  /*76630*/  IADD3 R12, P2, PT, R50, R0, RZ ;  /* 0x00000000320c7210 */ /* 0x010fe40007f5e0ff */
[C---:B------:R-:W-:Y:S01]  /*76640*/  PRMT R17, R59.reuse, 0x7771, RZ ;  /* 0x000077713b117816 */ /* 0x040fe200000000ff */
[----:B-1----:R-:W-:Y:S01]  /*76650*/  VIADD R8, R52, 0x7a ;  /* 0x0000007a34087836 */ /* 0x002fe20000000000 */
[----:B------:R-:W-:Y:S01]  /*76660*/  PRMT R15, R59, 0x7772, RZ ;  /* 0x000077723b0f7816 */ /* 0x000fe200000000ff */
[----:B------:R-:W-:Y:S01]  /*76670*/  IMAD.X R13, R19, 0x1, R2, P2 ;  /* 0x00000001130d7824 */ /* 0x000fe200010e0602 */
[----:B------:R-:W1:Y:S01]  /*76680*/  LDCU UR8, c[0x0][0x398] ;  /* 0x00007300ff0877ac */ /* 0x000e620008000800 */
[----:B------:R4:W-:Y:S01]  /*76690*/  @P3 STG.E.U8 desc[UR42][R10.64], R17 ;  /* 0x000000110a003986 */ /* 0x0009e2000c10112a */
[----:B------:R-:W-:Y:S01]  /*766a0*/  ISETP.GE.AND P2, PT, R8, UR11, PT ;  /* 0x0000000b08007c0c */ /* 0x000fe2000bf46270 */
[----:B------:R-:W0:Y:S02]  /*766b0*/  LDCU UR9, c[0x0][0x398] ;  /* 0x00007300ff0977ac */ /* 0x000e240008000800 */
[----:B------:R0:W-:Y:S01]  /*766c0*/  @P6 STG.E.U8 desc[UR42][R12.64], R15 ;  /* 0x0000000f0c006986 */ /* 0x0001e2000c10112a */
[----:B--2---:R-:W-:-:S02]  /*766d0*/  ISETP.LT.AND P3, PT, R55, UR4, !P5 ;  /* 0x0000000437007c0c */ /* 0x004fc4000ef61270 */
[----:B------:R-:W-:Y:S01]  /*766e0*/  IADD3 R8, P6, PT, R50, R3, RZ ;  /* 0x0000000332087210 */ /* 0x000fe20007fde0ff */
[----:B------:R-:W2:Y:S01]  /*766f0*/  LDCU UR4, c[0x0][0x3b8] ;  /* 0x00007700ff0477ac */ /* 0x000ea20008000800 */
[----:B------:R-:W-:Y:S01]  /*76700*/  ISETP.LT.AND P1, PT, R54, UR7, !P1 ;  /* 0x0000000736007c0c */ /* 0x000fe2000cf21270 */
[----:B------:R-:W-:Y:S01]  /*76710*/  VIADD R50, R50, UR5 ;  /* 0x0000000532327c36 */ /* 0x000fe20008000000 */
[----:B------:R-:W1:Y:S01]  /*76720*/  LDCU UR7, c[0x0][0x398] ;  /* 0x00007300ff0777ac */ /* 0x000e620008000800 */
[----:B------:R-:W-:-:S03]  /*76730*/  IMAD.X R9, R19, 0x1, R60, P6 ;  /* 0x0000000113097824 */ /* 0x000fc600030e063c */
[----:B----4-:R-:W-:Y:S01]  /*76740*/  SHF.R.S32.HI R17, RZ, 0x1f, R50 ;  /* 0x0000001fff117819 */ /* 0x010fe20000011432 */
[----:B------:R-:W4:Y:S01]  /*76750*/  LDCU UR5, c[0x0][0x3b8] ;  /* 0x00007700ff0577ac */ /* 0x000f220008000800 */
[-C--:B------:R-:W-:Y:S02]  /*76760*/  IADD3 R10, P6, PT, R50, R0.reuse, RZ ;  /* 0x00000000320a7210 */ /* 0x080fe40007fde0ff */
[----:B------:R-:W-:Y:S02]  /*76770*/  PRMT R59, R59, 0x7773, RZ ;  /* 0x000077733b3b7816 */ /* 0x000fe400000000ff */
[----:B0-----:R-:W-:Y:S01]  /*76780*/  PRMT R15, R4, 0x7770, RZ ;  /* 0x00007770040f7816 */ /* 0x001fe200000000ff */
[----:B------:R-:W-:Y:S02]  /*76790*/  IMAD.X R11, R17, 0x1, R2, P6 ;  /* 0x00000001110b7824 */ /* 0x000fe400030e0602 */
[----:B------:R0:W-:Y:S01]  /*767a0*/  @P1 STG.E.U8 desc[UR42][R8.64], R59 ;  /* 0x0000003b08001986 */ /* 0x0001e2000c10112a */
[----:B---3--:R-:W-:Y:S01]  /*767b0*/  ISETP.LT.AND P1, PT, R54, UR6, !P5 ;  /* 0x0000000636007c0c */ /* 0x008fe2000ef21270 */
[----:B------:R-:W3:Y:S02]  /*767c0*/  LDCU UR6, c[0x0][0x398] ;  /* 0x00007300ff0677ac */ /* 0x000ee40008000800 */
[----:B------:R4:W-:Y:S01]  /*767d0*/  @P3 STG.E.U8 desc[UR42][R10.64], R15 ;  /* 0x0000000f0a003986 */ /* 0x0009e2000c10112a */
[C---:B------:R-:W-:Y:S01]  /*767e0*/  IADD3 R12, P3, PT, R50.reuse, R3, RZ ;  /* 0x00000003320c7210 */ /* 0x040fe20007f7e0ff */
[----:B--2---:R-:W-:Y:S01]  /*767f0*/  VIADD R50, R50, UR4 ;  /* 0x0000000432327c36 */ /* 0x004fe20008000000 */
[----:B-1----:R-:W-:Y:S01]  /*76800*/  ISETP.LT.AND P6, PT, R55, UR7, !P4 ;  /* 0x0000000737007c0c */ /* 0x002fe2000e7c1270 */
[----:B------:R-:W1:Y:S02]  /*76810*/  LDCU UR4, c[0x0][0x3b8] ;  /* 0x00007700ff0477ac */ /* 0x000e640008000800 */
[----:B------:R-:W-:Y:S01]  /*76820*/  IMAD.X R13, R17, 0x1, R60, P3 ;  /* 0x00000001110d7824 */ /* 0x000fe200018e063c */
[----:B------:R-:W-:Y:S01]  /*76830*/  SHF.R.S32.HI R19, RZ, 0x1f, R50 ;  /* 0x0000001fff137819 */ /* 0x000fe20000011432 */
[----:B------:R-:W2:Y:S01]  /*76840*/  LDCU UR7, c[0x0][0x398] ;  /* 0x00007300ff0777ac */ /* 0x000ea20008000800 */
[----:B0-----:R-:W-:-:S02]  /*76850*/  IADD3 R8, P3, PT, R50, R0, RZ ;  /* 0x0000000032087210 */ /* 0x001fc40007f7e0ff */
[----:B------:R-:W-:Y:S01]  /*76860*/  PRMT R17, R4, 0x7771, RZ ;  /* 0x0000777104117816 */ /* 0x000fe200000000ff */
[----:B----4-:R-:W-:Y:S01]  /*76870*/  VIADD R10, R52, 0x7c ;  /* 0x0000007c340a7836 */ /* 0x010fe20000000000 */
[----:B------:R-:W-:Y:S01]  /*76880*/  PRMT R15, R4, 0x7772, RZ ;  /* 0x00007772040f7816 */ /* 0x000fe200000000ff */
[----:B------:R-:W-:Y:S01]  /*76890*/  IMAD.X R9, R19, 0x1, R2, P3 ;  /* 0x0000000113097824 */ /* 0x000fe200018e0602 */
[----:B------:R-:W-:Y:S01]  /*768a0*/  ISETP.LT.AND P4, PT, R54, UR8, !P4 ;  /* 0x0000000836007c0c */ /* 0x000fe2000e781270 */
[----:B------:R0:W-:Y:S01]  /*768b0*/  @P1 STG.E.U8 desc[UR42][R12.64], R17 ;  /* 0x000000110c001986 */ /* 0x0001e2000c10112a */
[----:B------:R-:W-:Y:S01]  /*768c0*/  ISETP.GE.AND P3, PT, R10, UR17, PT ;  /* 0x000000110a007c0c */ /* 0x000fe2000bf66270 */
[----:B------:R-:W4:Y:S01]  /*768d0*/  LDCU UR8, c[0x0][0x398] ;  /* 0x00007300ff0877ac */ /* 0x000f220008000800 */
[C---:B------:R-:W-:Y:S01]  /*768e0*/  IADD3 R10, P1, PT, R50.reuse, R3, RZ ;  /* 0x00000003320a7210 */ /* 0x040fe20007f3e0ff */
[----:B------:R-:W-:Y:S01]  /*768f0*/  VIADD R50, R50, UR5 ;  /* 0x0000000532327c36 */ /* 0x000fe20008000000 */
[----:B------:R1:W-:Y:S01]  /*76900*/  @P6 STG.E.U8 desc[UR42][R8.64], R15 ;  /* 0x0000000f08006986 */ /* 0x0003e2000c10112a */
[----:B---3--:R-:W-:Y:S01]  /*76910*/  ISETP.LT.AND P6, PT, R55, UR6, !P2 ;  /* 0x0000000637007c0c */ /* 0x008fe2000d7c1270 */
[----:B------:R-:W3:Y:S01]  /*76920*/  LDCU UR6, c[0x0][0x398] ;  /* 0x00007300ff0677ac */ /* 0x000ee20008000800 */
[----:B------:R-:W-:Y:S01]  /*76930*/  IMAD.X R11, R19, 0x1, R60, P1 ;  /* 0x00000001130b7824 */ /* 0x000fe200008e063c */
[----:B------:R-:W-:-:S02]  /*76940*/  SHF.R.S32.HI R19, RZ, 0x1f, R50 ;  /* 0x0000001fff137819 */ /* 0x000fc40000011432 */
[----:B------:R-:W-:Y:S01]  /*76950*/  ISETP.GE.AND P5, PT, R14, UR15, PT ;  /* 0x0000000f0e007c0c */ /* 0x000fe2000bfa6270 */
[----:B------:R-:W3:Y:S01]  /*76960*/  LDCU UR5, c[0x0][0x3b8] ;  /* 0x00007700ff0577ac */ /* 0x000ee20008000800 */
[-C--:B0-----:R-:W-:Y:S02]  /*76970*/  IADD3 R12, P1, PT, R50, R0.reuse, RZ ;  /* 0x00000000320c7210 */ /* 0x081fe40007f3e0ff */
[----:B------:R-:W-:Y:S02]  /*76980*/  PRMT R17, R4, 0x7773, RZ ;  /* 0x0000777304117816 */ /* 0x000fe400000000ff */
[----:B-1----:R-:W-:Y:S01]  /*76990*/  PRMT R15, R5, 0x7770, RZ ;  /* 0x00007770050f7816 */ /* 0x002fe200000000ff */
[----:B------:R-:W-:Y:S02]  /*769a0*/  IMAD.X R13, R19, 0x1, R2, P1 ;  /* 0x00000001130d7824 */ /* 0x000fe400008e0602 */
[----:B------:R0:W-:Y:S01]  /*769b0*/  @P4 STG.E.U8 desc[UR42][R10.64], R17 ;  /* 0x000000110a004986 */ /* 0x0001e2000c10112a */
[----:B--2---:R-:W-:Y:S01]  /*769c0*/  ISETP.LT.AND P2, PT, R54, UR7, !P2 ;  /* 0x0000000736007c0c */ /* 0x004fe2000d741270 */
[----:B------:R-:W1:Y:S02]  /*769d0*/  LDCU UR7, c[0x0][0x398] ;  /* 0x00007300ff0777ac */ /* 0x000e640008000800 */
[----:B------:R2:W-:Y:S01]  /*769e0*/  @P6 STG.E.U8 desc[UR42][R12.64], R15 ;  /* 0x0000000f0c006986 */ /* 0x0005e2000c10112a */
[C---:B------:R-:W-:Y:S01]  /*769f0*/  IADD3 R8, P6, PT, R50.reuse, R3, RZ ;  /* 0x0000000332087210 */ /* 0x040fe20007fde0ff */
[----:B------:R-:W-:Y:S01]  /*76a00*/  VIADD R50, R50, UR4 ;  /* 0x0000000432327c36 */ /* 0x000fe20008000000 */
[----:B----4-:R-:W-:Y:S01]  /*76a10*/  ISETP.LT.AND P4, PT, R55, UR8, !P5 ;  /* 0x0000000837007c0c */ /* 0x010fe2000ef81270 */
[----:B------:R-:W4:Y:S02]  /*76a20*/  LDCU UR8, c[0x0][0x398] ;  /* 0x00007300ff0877ac */ /* 0x000f240008000800 */
[----:B------:R-:W-:Y:S01]  /*76a30*/  IMAD.X R9, R19, 0x1, R60, P6 ;  /* 0x0000000113097824 */ /* 0x000fe200030e063c */
[----:B------:R-:W-:Y:S01]  /*76a40*/  SHF.R.S32.HI R19, RZ, 0x1f, R50 ;  /* 0x0000001fff137819 */ /* 0x000fe20000011432 */
[----:B------:R-:W-:Y:S01]  /*76a50*/  VIADD R4, R52, 0x7d ;  /* 0x0000007d34047836 */ /* 0x000fe20000000000 */
[----:B0-----:R-:W-:Y:S01]  /*76a60*/  IADD3 R10, P6, PT, R50, R0, RZ ;  /* 0x00000000320a7210 */ /* 0x001fe20007fde0ff */
[----:B------:R-:W0:Y:S01]  /*76a70*/  LDCU UR4, c[0x0][0x3b8] ;  /* 0x00007700ff0477ac */ /* 0x000e220008000800 */
[----:B---3--:R-:W-:-:S03]  /*76a80*/  ISETP.LT.AND P5, PT, R54, UR6, !P5 ;  /* 0x0000000636007c0c */ /* 0x008fc6000efa1270 */
[----:B------:R-:W-:Y:S01]  /*76a90*/  IMAD.X R11, R19, 0x1, R2, P6 ;  /* 0x00000001130b7824 */ /* 0x000fe200030e0602 */
[----:B--2---:R-:W-:Y:S01]  /*76aa0*/  IADD3 R12, P6, PT, R50, R3, RZ ;  /* 0x00000003320c7210 */ /* 0x004fe20007fde0ff */
[----:B------:R-:W2:Y:S01]  /*76ab0*/  LDCU UR6, c[0x0][0x3b8] ;  /* 0x00007700ff0677ac */ /* 0x000ea20008000800 */
[C---:B------:R-:W-:Y:S02]  /*76ac0*/  PRMT R17, R5.reuse, 0x7771, RZ ;  /* 0x0000777105117816 */ /* 0x040fe400000000ff */
[----:B------:R-:W-:Y:S01]  /*76ad0*/  PRMT R15, R5, 0x7772, RZ ;  /* 0x00007772050f7816 */ /* 0x000fe200000000ff */
[----:B------:R-:W-:Y:S01]  /*76ae0*/  IMAD.X R13, R19, 0x1, R60, P6 ;  /* 0x00000001130d7824 */ /* 0x000fe200030e063c */
[----:B------:R-:W-:Y:S01]  /*76af0*/  ISETP.GE.AND P1, PT, R4, UR21, PT ;  /* 0x0000001504007c0c */ /* 0x000fe2000bf26270 */
[----:B------:R-:W-:Y:S01]  /*76b00*/  VIADD R4, R52, 0x7e ;  /* 0x0000007e34047836 */ /* 0x000fe20000000000 */
[----:B------:R3:W-:Y:S01]  /*76b10*/  @P2 STG.E.U8 desc[UR42][R8.64], R17 ;  /* 0x0000001108002986 */ /* 0x0007e2000c10112a */
[----:B------:R-:W-:Y:S01]  /*76b20*/  VIADD R50, R50, UR5 ;  /* 0x0000000532327c36 */ /* 0x000fe20008000000 */
[----:B------:R-:W-:Y:S01]  /*76b30*/  PRMT R19, R5, 0x7773, RZ ;  /* 0x0000777305137816 */ /* 0x000fe200000000ff */
[----:B------:R-:W0:Y:S01]  /*76b40*/  LDCU UR5, c[0x0][0x3b8] ;  /* 0x00007700ff0577ac */ /* 0x000e220008000800 */
[----:B------:R2:W-:Y:S01]  /*76b50*/  @P4 STG.E.U8 desc[UR42][R10.64], R15 ;  /* 0x0000000f0a004986 */ /* 0x0005e2000c10112a */
[----:B-1----:R-:W-:-:S02]  /*76b60*/  ISETP.LT.AND P4, PT, R55, UR7, !P3 ;  /* 0x0000000737007c0c */ /* 0x002fc4000df81270 */
[----:B----4-:R-:W-:Y:S01]  /*76b70*/  ISETP.LT.AND P3, PT, R54, UR8, !P3 ;  /* 0x0000000836007c0c */ /* 0x010fe2000df61270 */
[----:B------:R1:W-:Y:S01]  /*76b80*/  @P5 STG.E.U8 desc[UR42][R12.64], R19 ;  /* 0x000000130c005986 */ /* 0x0003e2000c10112a */
[----:B------:R-:W-:Y:S01]  /*76b90*/  ISETP.GE.AND P2, PT, R4, UR19, PT ;  /* 0x0000001304007c0c */ /* 0x000fe2000bf46270 */
[----:B------:R-:W4:Y:S01]  /*76ba0*/  LDCU UR7, c[0x0][0x398] ;  /* 0x00007300ff0777ac */ /* 0x000f220008000800 */
[C---:B------:R-:W-:Y:S02]  /*76bb0*/  IADD3 R4, P6, PT, R50.reuse, R0, RZ ;  /* 0x0000000032047210 */ /* 0x040fe40007fde0ff */
[----:B---3--:R-:W-:Y:S01]  /*76bc0*/  SHF.R.S32.HI R9, RZ, 0x1f, R50 ;  /* 0x0000001fff097819 */ /* 0x008fe20000011432 */
[----:B------:R-:W3:Y:S01]  /*76bd0*/  LDCU UR8, c[0x0][0x398] ;  /* 0x00007300ff0877ac */ /* 0x000ee20008000800 */
[----:B------:R-:W-:Y:S02]  /*76be0*/  IADD3 R8, P5, PT, R50, R3, RZ ;  /* 0x0000000332087210 */ /* 0x000fe40007fbe0ff */
[C---:B------:R-:W-:Y:S01]  /*76bf0*/  PRMT R17, R6.reuse, 0x7770, RZ ;  /* 0x0000777006117816 */ /* 0x040fe200000000ff */
[C---:B------:R-:W-:Y:S01]  /*76c00*/  IMAD.X R5, R9.reuse, 0x1, R2, P6 ;  /* 0x0000000109057824 */ /* 0x040fe200030e0602 */
[----:B--2---:R-:W-:Y:S01]  /*76c10*/  PRMT R15, R6, 0x7771, RZ ;  /* 0x00007771060f7816 */ /* 0x004fe200000000ff */
[----:B------:R-:W-:-:S02]  /*76c20*/  IMAD.X R9, R9, 0x1, R60, P5 ;  /* 0x0000000109097824 */ /* 0x000fc400028e063c */
[----:B0-----:R-:W-:Y:S01]  /*76c30*/  VIADD R50, R50, UR4 ;  /* 0x0000000432327c36 */ /* 0x001fe20008000000 */
[----:B------:R-:W-:Y:S01]  /*76c40*/  @P4 STG.E.U8 desc[UR42][R4.64], R17 ;  /* 0x0000001104004986 */ /* 0x000fe2000c10112a */
[----:B------:R-:W0:Y:S03]  /*76c50*/  LDCU UR4, c[0x0][0x398] ;  /* 0x00007300ff0477ac */ /* 0x000e260008000800 */
[----:B------:R2:W-:Y:S01]  /*76c60*/  @P3 STG.E.U8 desc[UR42][R8.64], R15 ;  /* 0x0000000f08003986 */ /* 0x0005e2000c10112a */
[----:B-1----:R-:W-:Y:S02]  /*76c70*/  SHF.R.S32.HI R13, RZ, 0x1f, R50 ;  /* 0x0000001fff0d7819 */ /* 0x002fe40000011432 */
[C---:B------:R-:W-:Y:S02]  /*76c80*/  IADD3 R10, P3, PT, R50.reuse, R0, RZ ;  /* 0x00000000320a7210 */ /* 0x040fe40007f7e0ff */
[C---:B------:R-:W-:Y:S01]  /*76c90*/  IADD3 R12, P4, PT, R50.reuse, R3, RZ ;  /* 0x00000003320c7210 */ /* 0x040fe20007f9e0ff */
[----:B------:R-:W-:Y:S01]  /*76ca0*/  VIADD R50, R50, UR6 ;  /* 0x0000000632327c36 */ /* 0x000fe20008000000 */
[----:B------:R-:W1:Y:S03]  /*76cb0*/  LDCU UR6, c[0x0][0x398] ;  /* 0x00007300ff0677ac */ /* 0x000e660008000800 */
[----:B------:R-:W-:Y:S01]  /*76cc0*/  VIADD R16, R50, UR5 ;  /* 0x0000000532107c36 */ /* 0x000fe20008000000 */
[----:B------:R-:W-:Y:S01]  /*76cd0*/  SHF.R.S32.HI R19, RZ, 0x1f, R50 ;  /* 0x0000001fff137819 */ /* 0x000fe20000011432 */
[----:B------:R-:W-:-:S03]  /*76ce0*/  IMAD.X R11, R13, 0x1, R2, P3 ;  /* 0x000000010d0b7824 */ /* 0x000fc600018e0602 */
[CC--:B------:R-:W-:Y:S02]  /*76cf0*/  IADD3 R14, P5, PT, R16.reuse, R0.reuse, RZ ;  /* 0x00000000100e7210 */ /* 0x0c0fe40007fbe0ff */
[----:B--2---:R-:W-:Y:S02]  /*76d00*/  SHF.R.S32.HI R9, RZ, 0x1f, R16 ;  /* 0x0000001fff097819 */ /* 0x004fe40000011410 */
[-C--:B------:R-:W-:Y:S02]  /*76d10*/  IADD3 R16, P6, PT, R16, R3.reuse, RZ ;  /* 0x0000000310107210 */ /* 0x080fe40007fde0ff */
[----:B------:R-:W-:Y:S01]  /*76d20*/  IADD3 R4, P3, PT, R50, R0, RZ ;  /* 0x0000000032047210 */ /* 0x000fe20007f7e0ff */
[----:B------:R-:W-:Y:S01]  /*76d30*/  IMAD.X R15, R9, 0x1, R2, P5 ;  /* 0x00000001090f7824 */ /* 0x000fe200028e0602 */
[----:B----4-:R-:W-:Y:S01]  /*76d40*/  ISETP.LT.AND P5, PT, R55, UR7, !P1 ;  /* 0x0000000737007c0c */ /* 0x010fe2000cfa1270 */
[--C-:B------:R-:W-:Y:S01]  /*76d50*/  IMAD.X R17, R9, 0x1, R60.reuse, P6 ;  /* 0x0000000109117824 */ /* 0x100fe200030e063c */
[----:B---3--:R-:W-:Y:S01]  /*76d60*/  ISETP.LT.AND P1, PT, R54, UR8, !P1 ;  /* 0x0000000836007c0c */ /* 0x008fe2000cf21270 */
[----:B------:R-:W-:Y:S01]  /*76d70*/  IMAD.X R13, R13, 0x1, R60, P4 ;  /* 0x000000010d0d7824 */ /* 0x000fe200020e063c */
[----:B0-----:R-:W-:Y:S01]  /*76d80*/  ISETP.LT.AND P6, PT, R55, UR4, !P2 ;  /* 0x0000000437007c0c */ /* 0x001fe2000d7c1270 */
[----:B------:R-:W-:Y:S01]  /*76d90*/  IMAD.X R5, R19, 0x1, R2, P3 ;  /* 0x0000000113057824 */ /* 0x000fe200018e0602 */
[----:B------:R-:W-:-:S02]  /*76da0*/  IADD3 R8, P4, PT, R50, R3, RZ ;  /* 0x0000000332087210 */ /* 0x000fc40007f9e0ff */
[C---:B-1----:R-:W-:Y:S02]  /*76db0*/  ISETP.LT.AND P2, PT, R54.reuse, UR6, !P2 ;  /* 0x0000000636007c0c */ /* 0x042fe4000d741270 */
[----:B------:R-:W-:Y:S02]  /*76dc0*/  ISETP.LT.AND P3, PT, R55, UR9, !P0 ;  /* 0x0000000937007c0c */ /* 0x000fe4000c761270 */
[----:B------:R-:W-:Y:S01]  /*76dd0*/  ISETP.LT.AND P0, PT, R54, UR10, !P0 ;  /* 0x0000000a36007c0c */ /* 0x000fe2000c701270 */
[----:B------:R-:W-:Y:S01]  /*76de0*/  IMAD.X R9, R19, 0x1, R60, P4 ;  /* 0x0000000113097824 */ /* 0x000fe200020e063c */
[C---:B------:R-:W-:Y:S02]  /*76df0*/  PRMT R25, R6.reuse, 0x7772, RZ ;  /* 0x0000777206197816 */ /* 0x040fe400000000ff */
[----:B------:R-:W-:Y:S02]  /*76e00*/  PRMT R23, R6, 0x7773, RZ ;  /* 0x0000777306177816 */ /* 0x000fe400000000ff */
[----:B------:R-:W-:-:S02]  /*76e10*/  PRMT R3, R7, 0x7773, RZ ;  /* 0x0000777307037816 */ /* 0x000fc400000000ff */
[C---:B------:R-:W-:Y:S02]  /*76e20*/  PRMT R19, R7.reuse, 0x7772, RZ ;  /* 0x0000777207137816 */ /* 0x040fe400000000ff */
[C---:B------:R-:W-:Y:S02]  /*76e30*/  PRMT R21, R7.reuse, 0x7771, RZ ;  /* 0x0000777107157816 */ /* 0x040fe400000000ff */
[----:B------:R-:W-:Y:S01]  /*76e40*/  PRMT R7, R7, 0x7770, RZ ;  /* 0x0000777007077816 */ /* 0x000fe200000000ff */
[----:B------:R0:W-:Y:S04]  /*76e50*/  @P5 STG.E.U8 desc[UR42][R10.64], R25 ;  /* 0x000000190a005986 */ /* 0x0001e8000c10112a */
[----:B------:R0:W-:Y:S04]  /*76e60*/  @P1 STG.E.U8 desc[UR42][R12.64], R23 ;  /* 0x000000170c001986 */ /* 0x0001e8000c10112a */
[----:B------:R0:W-:Y:S04]  /*76e70*/  @P6 STG.E.U8 desc[UR42][R4.64], R7 ;  /* 0x0000000704006986 */ /* 0x0001e8000c10112a */
[----:B------:R0:W-:Y:S04]  /*76e80*/  @P2 STG.E.U8 desc[UR42][R8.64], R21 ;  /* 0x0000001508002986 */ /* 0x0001e8000c10112a */
[----:B------:R0:W-:Y:S01]  /*76e90*/  @P3 STG.E.U8 desc[UR42][R14.64], R19 ;  /* 0x000000130e003986 */ /* 0x0001e2000c10112a */
[----:B------:R-:W-:Y:S05]  /*76ea0*/  @!P0 EXIT ;  /* 0x000000000000894d */ /* 0x000fea0003800000 */
[----:B------:R-:W-:Y:S01]  /*76eb0*/  STG.E.U8 desc[UR42][R16.64], R3 ;  /* 0x0000000310007986 */ /* 0x000fe2000c10112a */
[----:B------:R-:W-:Y:S05]  /*76ec0*/  EXIT ;  /* 0x000000000000794d */ /* 0x000fea0003800000 */
.L_x_2:
[----:B------:R-:W-:-:S00]  /*76ed0*/  BRA `(.L_x_2) ;  /* 0xfffffffc00fc7947 */ /* 0x000fc0000383ffff */
[----:B------:R-:W-:-:S00]  /*76ee0*/  NOP ;  /* 0x0000000000007918 */ /* 0x000fc00000000000 */
        /* <DEDUP_REMOVED lines=9> */
.L_x_3:


//--------------------- .nv.shared.matmul_kernel  --------------------------
	.section	.nv.shared.matmul_kernel,"aw",@nobits
	.sectionflags	@""
	.align	16
	.zero		1024


//--------------------- .nv.shared.reserved.0     --------------------------
	.section	.nv.shared.reserved.0,"aw",@nobits
	.weak		__nv_reservedSMEM_offset_0_alias
	.size		__nv_reservedSMEM_offset_0_alias, 0, 64
	.other		__nv_reservedSMEM_offset_0_alias,@"STO_CUDA_RESERVED_SHARED STV_DEFAULT"
__nv_reservedSMEM_offset_0_alias:
	.zero		0
	.zero		64


//--------------------- .nv.constant0.matmul_kernel --------------------------
	.section	.nv.constant0.matmul_kernel,"a",@progbits
	.sectionflags	@""
	.align	4
.nv.constant0.matmul_kernel:
	.zero		976


//--------------------- SYMBOLS --------------------------

	.type		.nv.reservedSmem.offset0,@object
	.size		.nv.reservedSmem.offset0,0x4
	.type		.nv.reservedSmem.cap,@object
	.size		.nv.reservedSmem.cap,0x4
